//
// Generated by NVIDIA NVVM Compiler
//
// Compiler Build ID: CL-36424714
// Cuda compilation tools, release 13.0, V13.0.88
// Based on NVVM 20.0.0
//

.version 9.0
.target sm_100
.address_size 64

	// .globl	_Z10init_codesP4codeiP5pointid
.extern .func  (.param .b32 func_retval0) vprintf
(
	.param .b64 vprintf_param_0,
	.param .b64 vprintf_param_1
)
;
.extern .func __assertfail
(
	.param .b64 __assertfail_param_0,
	.param .b64 __assertfail_param_1,
	.param .b32 __assertfail_param_2,
	.param .b64 __assertfail_param_3,
	.param .b64 __assertfail_param_4
)
;
.func  (.param .b64 func_retval0) __internal_accurate_pow
(
	.param .b64 __internal_accurate_pow_param_0,
	.param .b64 __internal_accurate_pow_param_1
)
;
.global .align 8 .f64 eps = 0d3E45798EE2308C3A;
.global .align 4 .b8 _ZZN4node24compute_neighbors_by_LUTEvE9LUTparent[864] = {0, 0, 0, 0, 1, 0, 0, 0, 1, 0, 0, 0, 3, 0, 0, 0, 4, 0, 0, 0, 4, 0, 0, 0, 3, 0, 0, 0, 4, 0, 0, 0, 4, 0, 0, 0, 9, 0, 0, 0, 10, 0, 0, 0, 10, 0, 0, 0, 12, 0, 0, 0, 13, 0, 0, 0, 13, 0, 0, 0, 12, 0, 0, 0, 13, 0, 0, 0, 13, 0, 0, 0, 9, 0, 0, 0, 10, 0, 0, 0, 10, 0, 0, 0, 12, 0, 0, 0, 13, 0, 0, 0, 13, 0, 0, 0, 12, 0, 0, 0, 13, 0, 0, 0, 13, 0, 0, 0, 1, 0, 0, 0, 1, 0, 0, 0, 2, 0, 0, 0, 4, 0, 0, 0, 4, 0, 0, 0, 5, 0, 0, 0, 4, 0, 0, 0, 4, 0, 0, 0, 5, 0, 0, 0, 10, 0, 0, 0, 10, 0, 0, 0, 11, 0, 0, 0, 13, 0, 0, 0, 13, 0, 0, 0, 14, 0, 0, 0, 13, 0, 0, 0, 13, 0, 0, 0, 14, 0, 0, 0, 10, 0, 0, 0, 10, 0, 0, 0, 11, 0, 0, 0, 13, 0, 0, 0, 13, 0, 0, 0, 14, 0, 0, 0, 13, 0, 0, 0, 13, 0, 0, 0, 14, 0, 0, 0, 3, 0, 0, 0, 4, 0, 0, 0, 4, 0, 0, 0, 3, 0, 0, 0, 4, 0, 0, 0, 4, 0, 0, 0, 6, 0, 0, 0, 7, 0, 0, 0, 7, 0, 0, 0, 12, 0, 0, 0, 13, 0, 0, 0, 13, 0, 0, 0, 12, 0, 0, 0, 13, 0, 0, 0, 13, 0, 0, 0, 15, 0, 0, 0, 16, 0, 0, 0, 16, 0, 0, 0, 12, 0, 0, 0, 13, 0, 0, 0, 13, 0, 0, 0, 12, 0, 0, 0, 13, 0, 0, 0, 13, 0, 0, 0, 15, 0, 0, 0, 16, 0, 0, 0, 16, 0, 0, 0, 4, 0, 0, 0, 4, 0, 0, 0, 5, 0, 0, 0, 4, 0, 0, 0, 4, 0, 0, 0, 5, 0, 0, 0, 7, 0, 0, 0, 7, 0, 0, 0, 8, 0, 0, 0, 13, 0, 0, 0, 13, 0, 0, 0, 14, 0, 0, 0, 13, 0, 0, 0, 13, 0, 0, 0, 14, 0, 0, 0, 16, 0, 0, 0, 16, 0, 0, 0, 17, 0, 0, 0, 13, 0, 0, 0, 13, 0, 0, 0, 14, 0, 0, 0, 13, 0, 0, 0, 13, 0, 0, 0, 14, 0, 0, 0, 16, 0, 0, 0, 16, 0, 0, 0, 17, 0, 0, 0, 9, 0, 0, 0, 10, 0, 0, 0, 10, 0, 0, 0, 12, 0, 0, 0, 13, 0, 0, 0, 13, 0, 0, 0, 12, 0, 0, 0, 13, 0, 0, 0, 13, 0, 0, 0, 9, 0, 0, 0, 10, 0, 0, 0, 10, 0, 0, 0, 12, 0, 0, 0, 13, 0, 0, 0, 13, 0, 0, 0, 12, 0, 0, 0, 13, 0, 0, 0, 13, 0, 0, 0, 18, 0, 0, 0, 19, 0, 0, 0, 19, 0, 0, 0, 21, 0, 0, 0, 22, 0, 0, 0, 22, 0, 0, 0, 21, 0, 0, 0, 22, 0, 0, 0, 22, 0, 0, 0, 10, 0, 0, 0, 10, 0, 0, 0, 11, 0, 0, 0, 13, 0, 0, 0, 13, 0, 0, 0, 14, 0, 0, 0, 13, 0, 0, 0, 13, 0, 0, 0, 14, 0, 0, 0, 10, 0, 0, 0, 10, 0, 0, 0, 11, 0, 0, 0, 13, 0, 0, 0, 13, 0, 0, 0, 14, 0, 0, 0, 13, 0, 0, 0, 13, 0, 0, 0, 14, 0, 0, 0, 19, 0, 0, 0, 19, 0, 0, 0, 20, 0, 0, 0, 22, 0, 0, 0, 22, 0, 0, 0, 23, 0, 0, 0, 22, 0, 0, 0, 22, 0, 0, 0, 23, 0, 0, 0, 12, 0, 0, 0, 13, 0, 0, 0, 13, 0, 0, 0, 12, 0, 0, 0, 13, 0, 0, 0, 13, 0, 0, 0, 15, 0, 0, 0, 16, 0, 0, 0, 16, 0, 0, 0, 12, 0, 0, 0, 13, 0, 0, 0, 13, 0, 0, 0, 12, 0, 0, 0, 13, 0, 0, 0, 13, 0, 0, 0, 15, 0, 0, 0, 16, 0, 0, 0, 16, 0, 0, 0, 21, 0, 0, 0, 22, 0, 0, 0, 22, 0, 0, 0, 21, 0, 0, 0, 22, 0, 0, 0, 22, 0, 0, 0, 24, 0, 0, 0, 25, 0, 0, 0, 25, 0, 0, 0, 13, 0, 0, 0, 13, 0, 0, 0, 14, 0, 0, 0, 13, 0, 0, 0, 13, 0, 0, 0, 14, 0, 0, 0, 16, 0, 0, 0, 16, 0, 0, 0, 17, 0, 0, 0, 13, 0, 0, 0, 13, 0, 0, 0, 14, 0, 0, 0, 13, 0, 0, 0, 13, 0, 0, 0, 14, 0, 0, 0, 16, 0, 0, 0, 16, 0, 0, 0, 17, 0, 0, 0, 22, 0, 0, 0, 22, 0, 0, 0, 23, 0, 0, 0, 22, 0, 0, 0, 22, 0, 0, 0, 23, 0, 0, 0, 25, 0, 0, 0, 25, 0, 0, 0, 26};
.global .align 4 .b8 _ZZN4node24compute_neighbors_by_LUTEvE8LUTchild[864] = {7, 0, 0, 0, 6, 0, 0, 0, 7, 0, 0, 0, 5, 0, 0, 0, 4, 0, 0, 0, 5, 0, 0, 0, 7, 0, 0, 0, 6, 0, 0, 0, 7, 0, 0, 0, 3, 0, 0, 0, 2, 0, 0, 0, 3, 0, 0, 0, 1, 0, 0, 0, 0, 0, 0, 0, 1, 0, 0, 0, 3, 0, 0, 0, 2, 0, 0, 0, 3, 0, 0, 0, 7, 0, 0, 0, 6, 0, 0, 0, 7, 0, 0, 0, 5, 0, 0, 0, 4, 0, 0, 0, 5, 0, 0, 0, 7, 0, 0, 0, 6, 0, 0, 0, 7, 0, 0, 0, 6, 0, 0, 0, 7, 0, 0, 0, 6, 0, 0, 0, 4, 0, 0, 0, 5, 0, 0, 0, 4, 0, 0, 0, 6, 0, 0, 0, 7, 0, 0, 0, 6, 0, 0, 0, 2, 0, 0, 0, 3, 0, 0, 0, 2, 0, 0, 0, 0, 0, 0, 0, 1, 0, 0, 0, 0, 0, 0, 0, 2, 0, 0, 0, 3, 0, 0, 0, 2, 0, 0, 0, 6, 0, 0, 0, 7, 0, 0, 0, 6, 0, 0, 0, 4, 0, 0, 0, 5, 0, 0, 0, 4, 0, 0, 0, 6, 0, 0, 0, 7, 0, 0, 0, 6, 0, 0, 0, 5, 0, 0, 0, 4, 0, 0, 0, 5, 0, 0, 0, 7, 0, 0, 0, 6, 0, 0, 0, 7, 0, 0, 0, 5, 0, 0, 0, 4, 0, 0, 0, 5, 0, 0, 0, 1, 0, 0, 0, 0, 0, 0, 0, 1, 0, 0, 0, 3, 0, 0, 0, 2, 0, 0, 0, 3, 0, 0, 0, 1, 0, 0, 0, 0, 0, 0, 0, 1, 0, 0, 0, 5, 0, 0, 0, 4, 0, 0, 0, 5, 0, 0, 0, 7, 0, 0, 0, 6, 0, 0, 0, 7, 0, 0, 0, 5, 0, 0, 0, 4, 0, 0, 0, 5, 0, 0, 0, 4, 0, 0, 0, 5, 0, 0, 0, 4, 0, 0, 0, 6, 0, 0, 0, 7, 0, 0, 0, 6, 0, 0, 0, 4, 0, 0, 0, 5, 0, 0, 0, 4, 0, 0, 0, 0, 0, 0, 0, 1, 0, 0, 0, 0, 0, 0, 0, 2, 0, 0, 0, 3, 0, 0, 0, 2, 0, 0, 0, 0, 0, 0, 0, 1, 0, 0, 0, 0, 0, 0, 0, 4, 0, 0, 0, 5, 0, 0, 0, 4, 0, 0, 0, 6, 0, 0, 0, 7, 0, 0, 0, 6, 0, 0, 0, 4, 0, 0, 0, 5, 0, 0, 0, 4, 0, 0, 0, 3, 0, 0, 0, 2, 0, 0, 0, 3, 0, 0, 0, 1, 0, 0, 0, 0, 0, 0, 0, 1, 0, 0, 0, 3, 0, 0, 0, 2, 0, 0, 0, 3, 0, 0, 0, 7, 0, 0, 0, 6, 0, 0, 0, 7, 0, 0, 0, 5, 0, 0, 0, 4, 0, 0, 0, 5, 0, 0, 0, 7, 0, 0, 0, 6, 0, 0, 0, 7, 0, 0, 0, 3, 0, 0, 0, 2, 0, 0, 0, 3, 0, 0, 0, 1, 0, 0, 0, 0, 0, 0, 0, 1, 0, 0, 0, 3, 0, 0, 0, 2, 0, 0, 0, 3, 0, 0, 0, 2, 0, 0, 0, 3, 0, 0, 0, 2, 0, 0, 0, 0, 0, 0, 0, 1, 0, 0, 0, 0, 0, 0, 0, 2, 0, 0, 0, 3, 0, 0, 0, 2, 0, 0, 0, 6, 0, 0, 0, 7, 0, 0, 0, 6, 0, 0, 0, 4, 0, 0, 0, 5, 0, 0, 0, 4, 0, 0, 0, 6, 0, 0, 0, 7, 0, 0, 0, 6, 0, 0, 0, 2, 0, 0, 0, 3, 0, 0, 0, 2, 0, 0, 0, 0, 0, 0, 0, 1, 0, 0, 0, 0, 0, 0, 0, 2, 0, 0, 0, 3, 0, 0, 0, 2, 0, 0, 0, 1, 0, 0, 0, 0, 0, 0, 0, 1, 0, 0, 0, 3, 0, 0, 0, 2, 0, 0, 0, 3, 0, 0, 0, 1, 0, 0, 0, 0, 0, 0, 0, 1, 0, 0, 0, 5, 0, 0, 0, 4, 0, 0, 0, 5, 0, 0, 0, 7, 0, 0, 0, 6, 0, 0, 0, 7, 0, 0, 0, 5, 0, 0, 0, 4, 0, 0, 0, 5, 0, 0, 0, 1, 0, 0, 0, 0, 0, 0, 0, 1, 0, 0, 0, 3, 0, 0, 0, 2, 0, 0, 0, 3, 0, 0, 0, 1, 0, 0, 0, 0, 0, 0, 0, 1, 0, 0, 0, 0, 0, 0, 0, 1, 0, 0, 0, 0, 0, 0, 0, 2, 0, 0, 0, 3, 0, 0, 0, 2, 0, 0, 0, 0, 0, 0, 0, 1, 0, 0, 0, 0, 0, 0, 0, 4, 0, 0, 0, 5, 0, 0, 0, 4, 0, 0, 0, 6, 0, 0, 0, 7, 0, 0, 0, 6, 0, 0, 0, 4, 0, 0, 0, 5, 0, 0, 0, 4, 0, 0, 0, 0, 0, 0, 0, 1, 0, 0, 0, 0, 0, 0, 0, 2, 0, 0, 0, 3, 0, 0, 0, 2, 0, 0, 0, 0, 0, 0, 0, 1};
.global .align 8 .b8 _ZZ17evaluate_verticesiP5pointPdPidP4nodePS1_PP6x_bitsPfdE2pp[192] = {0, 0, 0, 0, 0, 0, 224, 191, 0, 0, 0, 0, 0, 0, 224, 191, 0, 0, 0, 0, 0, 0, 224, 63, 0, 0, 0, 0, 0, 0, 224, 191, 0, 0, 0, 0, 0, 0, 224, 63, 0, 0, 0, 0, 0, 0, 224, 63, 0, 0, 0, 0, 0, 0, 224, 191, 0, 0, 0, 0, 0, 0, 224, 63, 0, 0, 0, 0, 0, 0, 224, 191, 0, 0, 0, 0, 0, 0, 224, 191, 0, 0, 0, 0, 0, 0, 224, 191, 0, 0, 0, 0, 0, 0, 224, 191, 0, 0, 0, 0, 0, 0, 224, 63, 0, 0, 0, 0, 0, 0, 224, 191, 0, 0, 0, 0, 0, 0, 224, 63, 0, 0, 0, 0, 0, 0, 224, 63, 0, 0, 0, 0, 0, 0, 224, 63, 0, 0, 0, 0, 0, 0, 224, 63, 0, 0, 0, 0, 0, 0, 224, 63, 0, 0, 0, 0, 0, 0, 224, 63, 0, 0, 0, 0, 0, 0, 224, 191, 0, 0, 0, 0, 0, 0, 224, 63, 0, 0, 0, 0, 0, 0, 224, 191, 0, 0, 0, 0, 0, 0, 224, 191};
.global .align 4 .b8 _ZZ6extendiPdP5pointS1_PiS2_S2_S2_dE5edges[96] = {0, 0, 0, 0, 1, 0, 0, 0, 1, 0, 0, 0, 2, 0, 0, 0, 2, 0, 0, 0, 3, 0, 0, 0, 3, 0, 0, 0, 0, 0, 0, 0, 4, 0, 0, 0, 5, 0, 0, 0, 5, 0, 0, 0, 6, 0, 0, 0, 6, 0, 0, 0, 7, 0, 0, 0, 7, 0, 0, 0, 4, 0, 0, 0, 0, 0, 0, 0, 4, 0, 0, 0, 1, 0, 0, 0, 5, 0, 0, 0, 2, 0, 0, 0, 6, 0, 0, 0, 3, 0, 0, 0, 7};
.global .align 8 .b8 _ZZ6extendiPdP5pointS1_PiS2_S2_S2_dE2pp[192] = {0, 0, 0, 0, 0, 0, 224, 191, 0, 0, 0, 0, 0, 0, 224, 191, 0, 0, 0, 0, 0, 0, 224, 63, 0, 0, 0, 0, 0, 0, 224, 191, 0, 0, 0, 0, 0, 0, 224, 63, 0, 0, 0, 0, 0, 0, 224, 63, 0, 0, 0, 0, 0, 0, 224, 191, 0, 0, 0, 0, 0, 0, 224, 63, 0, 0, 0, 0, 0, 0, 224, 191, 0, 0, 0, 0, 0, 0, 224, 191, 0, 0, 0, 0, 0, 0, 224, 191, 0, 0, 0, 0, 0, 0, 224, 191, 0, 0, 0, 0, 0, 0, 224, 63, 0, 0, 0, 0, 0, 0, 224, 191, 0, 0, 0, 0, 0, 0, 224, 63, 0, 0, 0, 0, 0, 0, 224, 63, 0, 0, 0, 0, 0, 0, 224, 63, 0, 0, 0, 0, 0, 0, 224, 63, 0, 0, 0, 0, 0, 0, 224, 63, 0, 0, 0, 0, 0, 0, 224, 63, 0, 0, 0, 0, 0, 0, 224, 191, 0, 0, 0, 0, 0, 0, 224, 63, 0, 0, 0, 0, 0, 0, 224, 191, 0, 0, 0, 0, 0, 0, 224, 191};
.global .align 1 .b8 __unnamed_1[72] = {118, 111, 105, 100, 32, 109, 97, 114, 99, 104, 105, 110, 103, 95, 99, 117, 98, 101, 40, 100, 111, 117, 98, 108, 101, 44, 32, 112, 111, 105, 110, 116, 32, 42, 44, 32, 100, 111, 117, 98, 108, 101, 32, 42, 44, 32, 105, 110, 116, 32, 42, 44, 32, 116, 114, 105, 97, 110, 103, 108, 101, 32, 42, 44, 32, 105, 110, 116, 32, 42, 41};
.global .align 4 .b8 _ZZ13marching_cubedP5pointPdPiP8triangleS2_E19marching_cube_table[15360] = {255, 255, 255, 255, 255, 255, 255, 255, 255, 255, 255, 255, 255, 255, 255, 255, 255, 255, 255, 255, 255, 255, 255, 255, 255, 255, 255, 255, 255, 255, 255, 255, 255, 255, 255, 255, 255, 255, 255, 255, 255, 255, 255, 255, 255, 255, 255, 255, 255, 255, 255, 255, 255, 255, 255, 255, 255, 255, 255, 255, 0, 0, 0, 0, 8, 0, 0, 0, 3, 0, 0, 0, 255, 255, 255, 255, 255, 255, 255, 255, 255, 255, 255, 255, 255, 255, 255, 255, 255, 255, 255, 255, 255, 255, 255, 255, 255, 255, 255, 255, 255, 255, 255, 255, 255, 255, 255, 255, 255, 255, 255, 255, 255, 255, 255, 255, 255, 255, 255, 255, 0, 0, 0, 0, 1, 0, 0, 0, 9, 0, 0, 0, 255, 255, 255, 255, 255, 255, 255, 255, 255, 255, 255, 255, 255, 255, 255, 255, 255, 255, 255, 255, 255, 255, 255, 255, 255, 255, 255, 255, 255, 255, 255, 255, 255, 255, 255, 255, 255, 255, 255, 255, 255, 255, 255, 255, 255, 255, 255, 255, 1, 0, 0, 0, 8, 0, 0, 0, 3, 0, 0, 0, 9, 0, 0, 0, 8, 0, 0, 0, 1, 0, 0, 0, 255, 255, 255, 255, 255, 255, 255, 255, 255, 255, 255, 255, 255, 255, 255, 255, 255, 255, 255, 255, 255, 255, 255, 255, 255, 255, 255, 255, 255, 255, 255, 255, 255, 255, 255, 255, 1, 0, 0, 0, 2, 0, 0, 0, 10, 0, 0, 0, 255, 255, 255, 255, 255, 255, 255, 255, 255, 255, 255, 255, 255, 255, 255, 255, 255, 255, 255, 255, 255, 255, 255, 255, 255, 255, 255, 255, 255, 255, 255, 255, 255, 255, 255, 255, 255, 255, 255, 255, 255, 255, 255, 255, 255, 255, 255, 255, 0, 0, 0, 0, 8, 0, 0, 0, 3, 0, 0, 0, 1, 0, 0, 0, 2, 0, 0, 0, 10, 0, 0, 0, 255, 255, 255, 255, 255, 255, 255, 255, 255, 255, 255, 255, 255, 255, 255, 255, 255, 255, 255, 255, 255, 255, 255, 255, 255, 255, 255, 255, 255, 255, 255, 255, 255, 255, 255, 255, 9, 0, 0, 0, 2, 0, 0, 0, 10, 0, 0, 0, 0, 0, 0, 0, 2, 0, 0, 0, 9, 0, 0, 0, 255, 255, 255, 255, 255, 255, 255, 255, 255, 255, 255, 255, 255, 255, 255, 255, 255, 255, 255, 255, 255, 255, 255, 255, 255, 255, 255, 255, 255, 255, 255, 255, 255, 255, 255, 255, 2, 0, 0, 0, 8, 0, 0, 0, 3, 0, 0, 0, 2, 0, 0, 0, 10, 0, 0, 0, 8, 0, 0, 0, 10, 0, 0, 0, 9, 0, 0, 0, 8, 0, 0, 0, 255, 255, 255, 255, 255, 255, 255, 255, 255, 255, 255, 255, 255, 255, 255, 255, 255, 255, 255, 255, 255, 255, 255, 255, 3, 0, 0, 0, 11, 0, 0, 0, 2, 0, 0, 0, 255, 255, 255, 255, 255, 255, 255, 255, 255, 255, 255, 255, 255, 255, 255, 255, 255, 255, 255, 255, 255, 255, 255, 255, 255, 255, 255, 255, 255, 255, 255, 255, 255, 255, 255, 255, 255, 255, 255, 255, 255, 255, 255, 255, 255, 255, 255, 255, 0, 0, 0, 0, 11, 0, 0, 0, 2, 0, 0, 0, 8, 0, 0, 0, 11, 0, 0, 0, 0, 0, 0, 0, 255, 255, 255, 255, 255, 255, 255, 255, 255, 255, 255, 255, 255, 255, 255, 255, 255, 255, 255, 255, 255, 255, 255, 255, 255, 255, 255, 255, 255, 255, 255, 255, 255, 255, 255, 255, 1, 0, 0, 0, 9, 0, 0, 0, 0, 0, 0, 0, 2, 0, 0, 0, 3, 0, 0, 0, 11, 0, 0, 0, 255, 255, 255, 255, 255, 255, 255, 255, 255, 255, 255, 255, 255, 255, 255, 255, 255, 255, 255, 255, 255, 255, 255, 255, 255, 255, 255, 255, 255, 255, 255, 255, 255, 255, 255, 255, 1, 0, 0, 0, 11, 0, 0, 0, 2, 0, 0, 0, 1, 0, 0, 0, 9, 0, 0, 0, 11, 0, 0, 0, 9, 0, 0, 0, 8, 0, 0, 0, 11, 0, 0, 0, 255, 255, 255, 255, 255, 255, 255, 255, 255, 255, 255, 255, 255, 255, 255, 255, 255, 255, 255, 255, 255, 255, 255, 255, 3, 0, 0, 0, 10, 0, 0, 0, 1, 0, 0, 0, 11, 0, 0, 0, 10, 0, 0, 0, 3, 0, 0, 0, 255, 255, 255, 255, 255, 255, 255, 255, 255, 255, 255, 255, 255, 255, 255, 255, 255, 255, 255, 255, 255, 255, 255, 255, 255, 255, 255, 255, 255, 255, 255, 255, 255, 255, 255, 255, 0, 0, 0, 0, 10, 0, 0, 0, 1, 0, 0, 0, 0, 0, 0, 0, 8, 0, 0, 0, 10, 0, 0, 0, 8, 0, 0, 0, 11, 0, 0, 0, 10, 0, 0, 0, 255, 255, 255, 255, 255, 255, 255, 255, 255, 255, 255, 255, 255, 255, 255, 255, 255, 255, 255, 255, 255, 255, 255, 255, 3, 0, 0, 0, 9, 0, 0, 0, 0, 0, 0, 0, 3, 0, 0, 0, 11, 0, 0, 0, 9, 0, 0, 0, 11, 0, 0, 0, 10, 0, 0, 0, 9, 0, 0, 0, 255, 255, 255, 255, 255, 255, 255, 255, 255, 255, 255, 255, 255, 255, 255, 255, 255, 255, 255, 255, 255, 255, 255, 255, 9, 0, 0, 0, 8, 0, 0, 0, 10, 0, 0, 0, 10, 0, 0, 0, 8, 0, 0, 0, 11, 0, 0, 0, 255, 255, 255, 255, 255, 255, 255, 255, 255, 255, 255, 255, 255, 255, 255, 255, 255, 255, 255, 255, 255, 255, 255, 255, 255, 255, 255, 255, 255, 255, 255, 255, 255, 255, 255, 255, 4, 0, 0, 0, 7, 0, 0, 0, 8, 0, 0, 0, 255, 255, 255, 255, 255, 255, 255, 255, 255, 255, 255, 255, 255, 255, 255, 255, 255, 255, 255, 255, 255, 255, 255, 255, 255, 255, 255, 255, 255, 255, 255, 255, 255, 255, 255, 255, 255, 255, 255, 255, 255, 255, 255, 255, 255, 255, 255, 255, 4, 0, 0, 0, 3, 0, 0, 0, 0, 0, 0, 0, 7, 0, 0, 0, 3, 0, 0, 0, 4, 0, 0, 0, 255, 255, 255, 255, 255, 255, 255, 255, 255, 255, 255, 255, 255, 255, 255, 255, 255, 255, 255, 255, 255, 255, 255, 255, 255, 255, 255, 255, 255, 255, 255, 255, 255, 255, 255, 255, 0, 0, 0, 0, 1, 0, 0, 0, 9, 0, 0, 0, 8, 0, 0, 0, 4, 0, 0, 0, 7, 0, 0, 0, 255, 255, 255, 255, 255, 255, 255, 255, 255, 255, 255, 255, 255, 255, 255, 255, 255, 255, 255, 255, 255, 255, 255, 255, 255, 255, 255, 255, 255, 255, 255, 255, 255, 255, 255, 255, 4, 0, 0, 0, 1, 0, 0, 0, 9, 0, 0, 0, 4, 0, 0, 0, 7, 0, 0, 0, 1, 0, 0, 0, 7, 0, 0, 0, 3, 0, 0, 0, 1, 0, 0, 0, 255, 255, 255, 255, 255, 255, 255, 255, 255, 255, 255, 255, 255, 255, 255, 255, 255, 255, 255, 255, 255, 255, 255, 255, 1, 0, 0, 0, 2, 0, 0, 0, 10, 0, 0, 0, 8, 0, 0, 0, 4, 0, 0, 0, 7, 0, 0, 0, 255, 255, 255, 255, 255, 255, 255, 255, 255, 255, 255, 255, 255, 255, 255, 255, 255, 255, 255, 255, 255, 255, 255, 255, 255, 255, 255, 255, 255, 255, 255, 255, 255, 255, 255, 255, 3, 0, 0, 0, 4, 0, 0, 0, 7, 0, 0, 0, 3, 0, 0, 0, 0, 0, 0, 0, 4, 0, 0, 0, 1, 0, 0, 0, 2, 0, 0, 0, 10, 0, 0, 0, 255, 255, 255, 255, 255, 255, 255, 255, 255, 255, 255, 255, 255, 255, 255, 255, 255, 255, 255, 255, 255, 255, 255, 255, 9, 0, 0, 0, 2, 0, 0, 0, 10, 0, 0, 0, 9, 0, 0, 0, 0, 0, 0, 0, 2, 0, 0, 0, 8, 0, 0, 0, 4, 0, 0, 0, 7, 0, 0, 0, 255, 255, 255, 255, 255, 255, 255, 255, 255, 255, 255, 255, 255, 255, 255, 255, 255, 255, 255, 255, 255, 255, 255, 255, 2, 0, 0, 0, 10, 0, 0, 0, 9, 0, 0, 0, 2, 0, 0, 0, 9, 0, 0, 0, 7, 0, 0, 0, 2, 0, 0, 0, 7, 0, 0, 0, 3, 0, 0, 0, 7, 0, 0, 0, 9, 0, 0, 0, 4, 0, 0, 0, 255, 255, 255, 255, 255, 255, 255, 255, 255, 255, 255, 255, 8, 0, 0, 0, 4, 0, 0, 0, 7, 0, 0, 0, 3, 0, 0, 0, 11, 0, 0, 0, 2, 0, 0, 0, 255, 255, 255, 255, 255, 255, 255, 255, 255, 255, 255, 255, 255, 255, 255, 255, 255, 255, 255, 255, 255, 255, 255, 255, 255, 255, 255, 255, 255, 255, 255, 255, 255, 255, 255, 255, 11, 0, 0, 0, 4, 0, 0, 0, 7, 0, 0, 0, 11, 0, 0, 0, 2, 0, 0, 0, 4, 0, 0, 0, 2, 0, 0, 0, 0, 0, 0, 0, 4, 0, 0, 0, 255, 255, 255, 255, 255, 255, 255, 255, 255, 255, 255, 255, 255, 255, 255, 255, 255, 255, 255, 255, 255, 255, 255, 255, 9, 0, 0, 0, 0, 0, 0, 0, 1, 0, 0, 0, 8, 0, 0, 0, 4, 0, 0, 0, 7, 0, 0, 0, 2, 0, 0, 0, 3, 0, 0, 0, 11, 0, 0, 0, 255, 255, 255, 255, 255, 255, 255, 255, 255, 255, 255, 255, 255, 255, 255, 255, 255, 255, 255, 255, 255, 255, 255, 255, 4, 0, 0, 0, 7, 0, 0, 0, 11, 0, 0, 0, 9, 0, 0, 0, 4, 0, 0, 0, 11, 0, 0, 0, 9, 0, 0, 0, 11, 0, 0, 0, 2, 0, 0, 0, 9, 0, 0, 0, 2, 0, 0, 0, 1, 0, 0, 0, 255, 255, 255, 255, 255, 255, 255, 255, 255, 255, 255, 255, 3, 0, 0, 0, 10, 0, 0, 0, 1, 0, 0, 0, 3, 0, 0, 0, 11, 0, 0, 0, 10, 0, 0, 0, 7, 0, 0, 0, 8, 0, 0, 0, 4, 0, 0, 0, 255, 255, 255, 255, 255, 255, 255, 255, 255, 255, 255, 255, 255, 255, 255, 255, 255, 255, 255, 255, 255, 255, 255, 255, 1, 0, 0, 0, 11, 0, 0, 0, 10, 0, 0, 0, 1, 0, 0, 0, 4, 0, 0, 0, 11, 0, 0, 0, 1, 0, 0, 0, 0, 0, 0, 0, 4, 0, 0, 0, 7, 0, 0, 0, 11, 0, 0, 0, 4, 0, 0, 0, 255, 255, 255, 255, 255, 255, 255, 255, 255, 255, 255, 255, 4, 0, 0, 0, 7, 0, 0, 0, 8, 0, 0, 0, 9, 0, 0, 0, 0, 0, 0, 0, 11, 0, 0, 0, 9, 0, 0, 0, 11, 0, 0, 0, 10, 0, 0, 0, 11, 0, 0, 0, 0, 0, 0, 0, 3, 0, 0, 0, 255, 255, 255, 255, 255, 255, 255, 255, 255, 255, 255, 255, 4, 0, 0, 0, 7, 0, 0, 0, 11, 0, 0, 0, 4, 0, 0, 0, 11, 0, 0, 0, 9, 0, 0, 0, 9, 0, 0, 0, 11, 0, 0, 0, 10, 0, 0, 0, 255, 255, 255, 255, 255, 255, 255, 255, 255, 255, 255, 255, 255, 255, 255, 255, 255, 255, 255, 255, 255, 255, 255, 255, 9, 0, 0, 0, 5, 0, 0, 0, 4, 0, 0, 0, 255, 255, 255, 255, 255, 255, 255, 255, 255, 255, 255, 255, 255, 255, 255, 255, 255, 255, 255, 255, 255, 255, 255, 255, 255, 255, 255, 255, 255, 255, 255, 255, 255, 255, 255, 255, 255, 255, 255, 255, 255, 255, 255, 255, 255, 255, 255, 255, 9, 0, 0, 0, 5, 0, 0, 0, 4, 0, 0, 0, 0, 0, 0, 0, 8, 0, 0, 0, 3, 0, 0, 0, 255, 255, 255, 255, 255, 255, 255, 255, 255, 255, 255, 255, 255, 255, 255, 255, 255, 255, 255, 255, 255, 255, 255, 255, 255, 255, 255, 255, 255, 255, 255, 255, 255, 255, 255, 255, 0, 0, 0, 0, 5, 0, 0, 0, 4, 0, 0, 0, 1, 0, 0, 0, 5, 0, 0, 0, 0, 0, 0, 0, 255, 255, 255, 255, 255, 255, 255, 255, 255, 255, 255, 255, 255, 255, 255, 255, 255, 255, 255, 255, 255, 255, 255, 255, 255, 255, 255, 255, 255, 255, 255, 255, 255, 255, 255, 255, 8, 0, 0, 0, 5, 0, 0, 0, 4, 0, 0, 0, 8, 0, 0, 0, 3, 0, 0, 0, 5, 0, 0, 0, 3, 0, 0, 0, 1, 0, 0, 0, 5, 0, 0, 0, 255, 255, 255, 255, 255, 255, 255, 255, 255, 255, 255, 255, 255, 255, 255, 255, 255, 255, 255, 255, 255, 255, 255, 255, 1, 0, 0, 0, 2, 0, 0, 0, 10, 0, 0, 0, 9, 0, 0, 0, 5, 0, 0, 0, 4, 0, 0, 0, 255, 255, 255, 255, 255, 255, 255, 255, 255, 255, 255, 255, 255, 255, 255, 255, 255, 255, 255, 255, 255, 255, 255, 255, 255, 255, 255, 255, 255, 255, 255, 255, 255, 255, 255, 255, 3, 0, 0, 0, 0, 0, 0, 0, 8, 0, 0, 0, 1, 0, 0, 0, 2, 0, 0, 0, 10, 0, 0, 0, 4, 0, 0, 0, 9, 0, 0, 0, 5, 0, 0, 0, 255, 255, 255, 255, 255, 255, 255, 255, 255, 255, 255, 255, 255, 255, 255, 255, 255, 255, 255, 255, 255, 255, 255, 255, 5, 0, 0, 0, 2, 0, 0, 0, 10, 0, 0, 0, 5, 0, 0, 0, 4, 0, 0, 0, 2, 0, 0, 0, 4, 0, 0, 0, 0, 0, 0, 0, 2, 0, 0, 0, 255, 255, 255, 255, 255, 255, 255, 255, 255, 255, 255, 255, 255, 255, 255, 255, 255, 255, 255, 255, 255, 255, 255, 255, 2, 0, 0, 0, 10, 0, 0, 0, 5, 0, 0, 0, 3, 0, 0, 0, 2, 0, 0, 0, 5, 0, 0, 0, 3, 0, 0, 0, 5, 0, 0, 0, 4, 0, 0, 0, 3, 0, 0, 0, 4, 0, 0, 0, 8, 0, 0, 0, 255, 255, 255, 255, 255, 255, 255, 255, 255, 255, 255, 255, 9, 0, 0, 0, 5, 0, 0, 0, 4, 0, 0, 0, 2, 0, 0, 0, 3, 0, 0, 0, 11, 0, 0, 0, 255, 255, 255, 255, 255, 255, 255, 255, 255, 255, 255, 255, 255, 255, 255, 255, 255, 255, 255, 255, 255, 255, 255, 255, 255, 255, 255, 255, 255, 255, 255, 255, 255, 255, 255, 255, 0, 0, 0, 0, 11, 0, 0, 0, 2, 0, 0, 0, 0, 0, 0, 0, 8, 0, 0, 0, 11, 0, 0, 0, 4, 0, 0, 0, 9, 0, 0, 0, 5, 0, 0, 0, 255, 255, 255, 255, 255, 255, 255, 255, 255, 255, 255, 255, 255, 255, 255, 255, 255, 255, 255, 255, 255, 255, 255, 255, 0, 0, 0, 0, 5, 0, 0, 0, 4, 0, 0, 0, 0, 0, 0, 0, 1, 0, 0, 0, 5, 0, 0, 0, 2, 0, 0, 0, 3, 0, 0, 0, 11, 0, 0, 0, 255, 255, 255, 255, 255, 255, 255, 255, 255, 255, 255, 255, 255, 255, 255, 255, 255, 255, 255, 255, 255, 255, 255, 255, 2, 0, 0, 0, 1, 0, 0, 0, 5, 0, 0, 0, 2, 0, 0, 0, 5, 0, 0, 0, 8, 0, 0, 0, 2, 0, 0, 0, 8, 0, 0, 0, 11, 0, 0, 0, 4, 0, 0, 0, 8, 0, 0, 0, 5, 0, 0, 0, 255, 255, 255, 255, 255, 255, 255, 255, 255, 255, 255, 255, 10, 0, 0, 0, 3, 0, 0, 0, 11, 0, 0, 0, 10, 0, 0, 0, 1, 0, 0, 0, 3, 0, 0, 0, 9, 0, 0, 0, 5, 0, 0, 0, 4, 0, 0, 0, 255, 255, 255, 255, 255, 255, 255, 255, 255, 255, 255, 255, 255, 255, 255, 255, 255, 255, 255, 255, 255, 255, 255, 255, 4, 0, 0, 0, 9, 0, 0, 0, 5, 0, 0, 0, 0, 0, 0, 0, 8, 0, 0, 0, 1, 0, 0, 0, 8, 0, 0, 0, 10, 0, 0, 0, 1, 0, 0, 0, 8, 0, 0, 0, 11, 0, 0, 0, 10, 0, 0, 0, 255, 255, 255, 255, 255, 255, 255, 255, 255, 255, 255, 255, 5, 0, 0, 0, 4, 0, 0, 0, 0, 0, 0, 0, 5, 0, 0, 0, 0, 0, 0, 0, 11, 0, 0, 0, 5, 0, 0, 0, 11, 0, 0, 0, 10, 0, 0, 0, 11, 0, 0, 0, 0, 0, 0, 0, 3, 0, 0, 0, 255, 255, 255, 255, 255, 255, 255, 255, 255, 255, 255, 255, 5, 0, 0, 0, 4, 0, 0, 0, 8, 0, 0, 0, 5, 0, 0, 0, 8, 0, 0, 0, 10, 0, 0, 0, 10, 0, 0, 0, 8, 0, 0, 0, 11, 0, 0, 0, 255, 255, 255, 255, 255, 255, 255, 255, 255, 255, 255, 255, 255, 255, 255, 255, 255, 255, 255, 255, 255, 255, 255, 255, 9, 0, 0, 0, 7, 0, 0, 0, 8, 0, 0, 0, 5, 0, 0, 0, 7, 0, 0, 0, 9, 0, 0, 0, 255, 255, 255, 255, 255, 255, 255, 255, 255, 255, 255, 255, 255, 255, 255, 255, 255, 255, 255, 255, 255, 255, 255, 255, 255, 255, 255, 255, 255, 255, 255, 255, 255, 255, 255, 255, 9, 0, 0, 0, 3, 0, 0, 0, 0, 0, 0, 0, 9, 0, 0, 0, 5, 0, 0, 0, 3, 0, 0, 0, 5, 0, 0, 0, 7, 0, 0, 0, 3, 0, 0, 0, 255, 255, 255, 255, 255, 255, 255, 255, 255, 255, 255, 255, 255, 255, 255, 255, 255, 255, 255, 255, 255, 255, 255, 255, 0, 0, 0, 0, 7, 0, 0, 0, 8, 0, 0, 0, 0, 0, 0, 0, 1, 0, 0, 0, 7, 0, 0, 0, 1, 0, 0, 0, 5, 0, 0, 0, 7, 0, 0, 0, 255, 255, 255, 255, 255, 255, 255, 255, 255, 255, 255, 255, 255, 255, 255, 255, 255, 255, 255, 255, 255, 255, 255, 255, 1, 0, 0, 0, 5, 0, 0, 0, 3, 0, 0, 0, 3, 0, 0, 0, 5, 0, 0, 0, 7, 0, 0, 0, 255, 255, 255, 255, 255, 255, 255, 255, 255, 255, 255, 255, 255, 255, 255, 255, 255, 255, 255, 255, 255, 255, 255, 255, 255, 255, 255, 255, 255, 255, 255, 255, 255, 255, 255, 255, 9, 0, 0, 0, 7, 0, 0, 0, 8, 0, 0, 0, 9, 0, 0, 0, 5, 0, 0, 0, 7, 0, 0, 0, 10, 0, 0, 0, 1, 0, 0, 0, 2, 0, 0, 0, 255, 255, 255, 255, 255, 255, 255, 255, 255, 255, 255, 255, 255, 255, 255, 255, 255, 255, 255, 255, 255, 255, 255, 255, 10, 0, 0, 0, 1, 0, 0, 0, 2, 0, 0, 0, 9, 0, 0, 0, 5, 0, 0, 0, 0, 0, 0, 0, 5, 0, 0, 0, 3, 0, 0, 0, 0, 0, 0, 0, 5, 0, 0, 0, 7, 0, 0, 0, 3, 0, 0, 0, 255, 255, 255, 255, 255, 255, 255, 255, 255, 255, 255, 255, 8, 0, 0, 0, 0, 0, 0, 0, 2, 0, 0, 0, 8, 0, 0, 0, 2, 0, 0, 0, 5, 0, 0, 0, 8, 0, 0, 0, 5, 0, 0, 0, 7, 0, 0, 0, 10, 0, 0, 0, 5, 0, 0, 0, 2, 0, 0, 0, 255, 255, 255, 255, 255, 255, 255, 255, 255, 255, 255, 255, 2, 0, 0, 0, 10, 0, 0, 0, 5, 0, 0, 0, 2, 0, 0, 0, 5, 0, 0, 0, 3, 0, 0, 0, 3, 0, 0, 0, 5, 0, 0, 0, 7, 0, 0, 0, 255, 255, 255, 255, 255, 255, 255, 255, 255, 255, 255, 255, 255, 255, 255, 255, 255, 255, 255, 255, 255, 255, 255, 255, 7, 0, 0, 0, 9, 0, 0, 0, 5, 0, 0, 0, 7, 0, 0, 0, 8, 0, 0, 0, 9, 0, 0, 0, 3, 0, 0, 0, 11, 0, 0, 0, 2, 0, 0, 0, 255, 255, 255, 255, 255, 255, 255, 255, 255, 255, 255, 255, 255, 255, 255, 255, 255, 255, 255, 255, 255, 255, 255, 255, 9, 0, 0, 0, 5, 0, 0, 0, 7, 0, 0, 0, 9, 0, 0, 0, 7, 0, 0, 0, 2, 0, 0, 0, 9, 0, 0, 0, 2, 0, 0, 0, 0, 0, 0, 0, 2, 0, 0, 0, 7, 0, 0, 0, 11, 0, 0, 0, 255, 255, 255, 255, 255, 255, 255, 255, 255, 255, 255, 255, 2, 0, 0, 0, 3, 0, 0, 0, 11, 0, 0, 0, 0, 0, 0, 0, 1, 0, 0, 0, 8, 0, 0, 0, 1, 0, 0, 0, 7, 0, 0, 0, 8, 0, 0, 0, 1, 0, 0, 0, 5, 0, 0, 0, 7, 0, 0, 0, 255, 255, 255, 255, 255, 255, 255, 255, 255, 255, 255, 255, 11, 0, 0, 0, 2, 0, 0, 0, 1, 0, 0, 0, 11, 0, 0, 0, 1, 0, 0, 0, 7, 0, 0, 0, 7, 0, 0, 0, 1, 0, 0, 0, 5, 0, 0, 0, 255, 255, 255, 255, 255, 255, 255, 255, 255, 255, 255, 255, 255, 255, 255, 255, 255, 255, 255, 255, 255, 255, 255, 255, 9, 0, 0, 0, 5, 0, 0, 0, 8, 0, 0, 0, 8, 0, 0, 0, 5, 0, 0, 0, 7, 0, 0, 0, 10, 0, 0, 0, 1, 0, 0, 0, 3, 0, 0, 0, 10, 0, 0, 0, 3, 0, 0, 0, 11, 0, 0, 0, 255, 255, 255, 255, 255, 255, 255, 255, 255, 255, 255, 255, 5, 0, 0, 0, 7, 0, 0, 0, 0, 0, 0, 0, 5, 0, 0, 0, 0, 0, 0, 0, 9, 0, 0, 0, 7, 0, 0, 0, 11, 0, 0, 0, 0, 0, 0, 0, 1, 0, 0, 0, 0, 0, 0, 0, 10, 0, 0, 0, 11, 0, 0, 0, 10, 0, 0, 0, 0, 0, 0, 0, 11, 0, 0, 0, 10, 0, 0, 0, 0, 0, 0, 0, 11, 0, 0, 0, 0, 0, 0, 0, 3, 0, 0, 0, 10, 0, 0, 0, 5, 0, 0, 0, 0, 0, 0, 0, 8, 0, 0, 0, 0, 0, 0, 0, 7, 0, 0, 0, 5, 0, 0, 0, 7, 0, 0, 0, 0, 0, 0, 0, 11, 0, 0, 0, 10, 0, 0, 0, 5, 0, 0, 0, 7, 0, 0, 0, 11, 0, 0, 0, 5, 0, 0, 0, 255, 255, 255, 255, 255, 255, 255, 255, 255, 255, 255, 255, 255, 255, 255, 255, 255, 255, 255, 255, 255, 255, 255, 255, 255, 255, 255, 255, 255, 255, 255, 255, 255, 255, 255, 255, 10, 0, 0, 0, 6, 0, 0, 0, 5, 0, 0, 0, 255, 255, 255, 255, 255, 255, 255, 255, 255, 255, 255, 255, 255, 255, 255, 255, 255, 255, 255, 255, 255, 255, 255, 255, 255, 255, 255, 255, 255, 255, 255, 255, 255, 255, 255, 255, 255, 255, 255, 255, 255, 255, 255, 255, 255, 255, 255, 255, 0, 0, 0, 0, 8, 0, 0, 0, 3, 0, 0, 0, 5, 0, 0, 0, 10, 0, 0, 0, 6, 0, 0, 0, 255, 255, 255, 255, 255, 255, 255, 255, 255, 255, 255, 255, 255, 255, 255, 255, 255, 255, 255, 255, 255, 255, 255, 255, 255, 255, 255, 255, 255, 255, 255, 255, 255, 255, 255, 255, 9, 0, 0, 0, 0, 0, 0, 0, 1, 0, 0, 0, 5, 0, 0, 0, 10, 0, 0, 0, 6, 0, 0, 0, 255, 255, 255, 255, 255, 255, 255, 255, 255, 255, 255, 255, 255, 255, 255, 255, 255, 255, 255, 255, 255, 255, 255, 255, 255, 255, 255, 255, 255, 255, 255, 255, 255, 255, 255, 255, 1, 0, 0, 0, 8, 0, 0, 0, 3, 0, 0, 0, 1, 0, 0, 0, 9, 0, 0, 0, 8, 0, 0, 0, 5, 0, 0, 0, 10, 0, 0, 0, 6, 0, 0, 0, 255, 255, 255, 255, 255, 255, 255, 255, 255, 255, 255, 255, 255, 255, 255, 255, 255, 255, 255, 255, 255, 255, 255, 255, 1, 0, 0, 0, 6, 0, 0, 0, 5, 0, 0, 0, 2, 0, 0, 0, 6, 0, 0, 0, 1, 0, 0, 0, 255, 255, 255, 255, 255, 255, 255, 255, 255, 255, 255, 255, 255, 255, 255, 255, 255, 255, 255, 255, 255, 255, 255, 255, 255, 255, 255, 255, 255, 255, 255, 255, 255, 255, 255, 255, 1, 0, 0, 0, 6, 0, 0, 0, 5, 0, 0, 0, 1, 0, 0, 0, 2, 0, 0, 0, 6, 0, 0, 0, 3, 0, 0, 0, 0, 0, 0, 0, 8, 0, 0, 0, 255, 255, 255, 255, 255, 255, 255, 255, 255, 255, 255, 255, 255, 255, 255, 255, 255, 255, 255, 255, 255, 255, 255, 255, 9, 0, 0, 0, 6, 0, 0, 0, 5, 0, 0, 0, 9, 0, 0, 0, 0, 0, 0, 0, 6, 0, 0, 0, 0, 0, 0, 0, 2, 0, 0, 0, 6, 0, 0, 0, 255, 255, 255, 255, 255, 255, 255, 255, 255, 255, 255, 255, 255, 255, 255, 255, 255, 255, 255, 255, 255, 255, 255, 255, 5, 0, 0, 0, 9, 0, 0, 0, 8, 0, 0, 0, 5, 0, 0, 0, 8, 0, 0, 0, 2, 0, 0, 0, 5, 0, 0, 0, 2, 0, 0, 0, 6, 0, 0, 0, 3, 0, 0, 0, 2, 0, 0, 0, 8, 0, 0, 0, 255, 255, 255, 255, 255, 255, 255, 255, 255, 255, 255, 255, 2, 0, 0, 0, 3, 0, 0, 0, 11, 0, 0, 0, 10, 0, 0, 0, 6, 0, 0, 0, 5, 0, 0, 0, 255, 255, 255, 255, 255, 255, 255, 255, 255, 255, 255, 255, 255, 255, 255, 255, 255, 255, 255, 255, 255, 255, 255, 255, 255, 255, 255, 255, 255, 255, 255, 255, 255, 255, 255, 255, 11, 0, 0, 0, 0, 0, 0, 0, 8, 0, 0, 0, 11, 0, 0, 0, 2, 0, 0, 0, 0, 0, 0, 0, 10, 0, 0, 0, 6, 0, 0, 0, 5, 0, 0, 0, 255, 255, 255, 255, 255, 255, 255, 255, 255, 255, 255, 255, 255, 255, 255, 255, 255, 255, 255, 255, 255, 255, 255, 255, 0, 0, 0, 0, 1, 0, 0, 0, 9, 0, 0, 0, 2, 0, 0, 0, 3, 0, 0, 0, 11, 0, 0, 0, 5, 0, 0, 0, 10, 0, 0, 0, 6, 0, 0, 0, 255, 255, 255, 255, 255, 255, 255, 255, 255, 255, 255, 255, 255, 255, 255, 255, 255, 255, 255, 255, 255, 255, 255, 255, 5, 0, 0, 0, 10, 0, 0, 0, 6, 0, 0, 0, 1, 0, 0, 0, 9, 0, 0, 0, 2, 0, 0, 0, 9, 0, 0, 0, 11, 0, 0, 0, 2, 0, 0, 0, 9, 0, 0, 0, 8, 0, 0, 0, 11, 0, 0, 0, 255, 255, 255, 255, 255, 255, 255, 255, 255, 255, 255, 255, 6, 0, 0, 0, 3, 0, 0, 0, 11, 0, 0, 0, 6, 0, 0, 0, 5, 0, 0, 0, 3, 0, 0, 0, 5, 0, 0, 0, 1, 0, 0, 0, 3, 0, 0, 0, 255, 255, 255, 255, 255, 255, 255, 255, 255, 255, 255, 255, 255, 255, 255, 255, 255, 255, 255, 255, 255, 255, 255, 255, 0, 0, 0, 0, 8, 0, 0, 0, 11, 0, 0, 0, 0, 0, 0, 0, 11, 0, 0, 0, 5, 0, 0, 0, 0, 0, 0, 0, 5, 0, 0, 0, 1, 0, 0, 0, 5, 0, 0, 0, 11, 0, 0, 0, 6, 0, 0, 0, 255, 255, 255, 255, 255, 255, 255, 255, 255, 255, 255, 255, 3, 0, 0, 0, 11, 0, 0, 0, 6, 0, 0, 0, 0, 0, 0, 0, 3, 0, 0, 0, 6, 0, 0, 0, 0, 0, 0, 0, 6, 0, 0, 0, 5, 0, 0, 0, 0, 0, 0, 0, 5, 0, 0, 0, 9, 0, 0, 0, 255, 255, 255, 255, 255, 255, 255, 255, 255, 255, 255, 255, 6, 0, 0, 0, 5, 0, 0, 0, 9, 0, 0, 0, 6, 0, 0, 0, 9, 0, 0, 0, 11, 0, 0, 0, 11, 0, 0, 0, 9, 0, 0, 0, 8, 0, 0, 0, 255, 255, 255, 255, 255, 255, 255, 255, 255, 255, 255, 255, 255, 255, 255, 255, 255, 255, 255, 255, 255, 255, 255, 255, 5, 0, 0, 0, 10, 0, 0, 0, 6, 0, 0, 0, 4, 0, 0, 0, 7, 0, 0, 0, 8, 0, 0, 0, 255, 255, 255, 255, 255, 255, 255, 255, 255, 255, 255, 255, 255, 255, 255, 255, 255, 255, 255, 255, 255, 255, 255, 255, 255, 255, 255, 255, 255, 255, 255, 255, 255, 255, 255, 255, 4, 0, 0, 0, 3, 0, 0, 0, 0, 0, 0, 0, 4, 0, 0, 0, 7, 0, 0, 0, 3, 0, 0, 0, 6, 0, 0, 0, 5, 0, 0, 0, 10, 0, 0, 0, 255, 255, 255, 255, 255, 255, 255, 255, 255, 255, 255, 255, 255, 255, 255, 255, 255, 255, 255, 255, 255, 255, 255, 255, 1, 0, 0, 0, 9, 0, 0, 0, 0, 0, 0, 0, 5, 0, 0, 0, 10, 0, 0, 0, 6, 0, 0, 0, 8, 0, 0, 0, 4, 0, 0, 0, 7, 0, 0, 0, 255, 255, 255, 255, 255, 255, 255, 255, 255, 255, 255, 255, 255, 255, 255, 255, 255, 255, 255, 255, 255, 255, 255, 255, 10, 0, 0, 0, 6, 0, 0, 0, 5, 0, 0, 0, 1, 0, 0, 0, 9, 0, 0, 0, 7, 0, 0, 0, 1, 0, 0, 0, 7, 0, 0, 0, 3, 0, 0, 0, 7, 0, 0, 0, 9, 0, 0, 0, 4, 0, 0, 0, 255, 255, 255, 255, 255, 255, 255, 255, 255, 255, 255, 255, 6, 0, 0, 0, 1, 0, 0, 0, 2, 0, 0, 0, 6, 0, 0, 0, 5, 0, 0, 0, 1, 0, 0, 0, 4, 0, 0, 0, 7, 0, 0, 0, 8, 0, 0, 0, 255, 255, 255, 255, 255, 255, 255, 255, 255, 255, 255, 255, 255, 255, 255, 255, 255, 255, 255, 255, 255, 255, 255, 255, 1, 0, 0, 0, 2, 0, 0, 0, 5, 0, 0, 0, 5, 0, 0, 0, 2, 0, 0, 0, 6, 0, 0, 0, 3, 0, 0, 0, 0, 0, 0, 0, 4, 0, 0, 0, 3, 0, 0, 0, 4, 0, 0, 0, 7, 0, 0, 0, 255, 255, 255, 255, 255, 255, 255, 255, 255, 255, 255, 255, 8, 0, 0, 0, 4, 0, 0, 0, 7, 0, 0, 0, 9, 0, 0, 0, 0, 0, 0, 0, 5, 0, 0, 0, 0, 0, 0, 0, 6, 0, 0, 0, 5, 0, 0, 0, 0, 0, 0, 0, 2, 0, 0, 0, 6, 0, 0, 0, 255, 255, 255, 255, 255, 255, 255, 255, 255, 255, 255, 255, 7, 0, 0, 0, 3, 0, 0, 0, 9, 0, 0, 0, 7, 0, 0, 0, 9, 0, 0, 0, 4, 0, 0, 0, 3, 0, 0, 0, 2, 0, 0, 0, 9, 0, 0, 0, 5, 0, 0, 0, 9, 0, 0, 0, 6, 0, 0, 0, 2, 0, 0, 0, 6, 0, 0, 0, 9, 0, 0, 0, 3, 0, 0, 0, 11, 0, 0, 0, 2, 0, 0, 0, 7, 0, 0, 0, 8, 0, 0, 0, 4, 0, 0, 0, 10, 0, 0, 0, 6, 0, 0, 0, 5, 0, 0, 0, 255, 255, 255, 255, 255, 255, 255, 255, 255, 255, 255, 255, 255, 255, 255, 255, 255, 255, 255, 255, 255, 255, 255, 255, 5, 0, 0, 0, 10, 0, 0, 0, 6, 0, 0, 0, 4, 0, 0, 0, 7, 0, 0, 0, 2, 0, 0, 0, 4, 0, 0, 0, 2, 0, 0, 0, 0, 0, 0, 0, 2, 0, 0, 0, 7, 0, 0, 0, 11, 0, 0, 0, 255, 255, 255, 255, 255, 255, 255, 255, 255, 255, 255, 255, 0, 0, 0, 0, 1, 0, 0, 0, 9, 0, 0, 0, 4, 0, 0, 0, 7, 0, 0, 0, 8, 0, 0, 0, 2, 0, 0, 0, 3, 0, 0, 0, 11, 0, 0, 0, 5, 0, 0, 0, 10, 0, 0, 0, 6, 0, 0, 0, 255, 255, 255, 255, 255, 255, 255, 255, 255, 255, 255, 255, 9, 0, 0, 0, 2, 0, 0, 0, 1, 0, 0, 0, 9, 0, 0, 0, 11, 0, 0, 0, 2, 0, 0, 0, 9, 0, 0, 0, 4, 0, 0, 0, 11, 0, 0, 0, 7, 0, 0, 0, 11, 0, 0, 0, 4, 0, 0, 0, 5, 0, 0, 0, 10, 0, 0, 0, 6, 0, 0, 0, 8, 0, 0, 0, 4, 0, 0, 0, 7, 0, 0, 0, 3, 0, 0, 0, 11, 0, 0, 0, 5, 0, 0, 0, 3, 0, 0, 0, 5, 0, 0, 0, 1, 0, 0, 0, 5, 0, 0, 0, 11, 0, 0, 0, 6, 0, 0, 0, 255, 255, 255, 255, 255, 255, 255, 255, 255, 255, 255, 255, 5, 0, 0, 0, 1, 0, 0, 0, 11, 0, 0, 0, 5, 0, 0, 0, 11, 0, 0, 0, 6, 0, 0, 0, 1, 0, 0, 0, 0, 0, 0, 0, 11, 0, 0, 0, 7, 0, 0, 0, 11, 0, 0, 0, 4, 0, 0, 0, 0, 0, 0, 0, 4, 0, 0, 0, 11, 0, 0, 0, 0, 0, 0, 0, 5, 0, 0, 0, 9, 0, 0, 0, 0, 0, 0, 0, 6, 0, 0, 0, 5, 0, 0, 0, 0, 0, 0, 0, 3, 0, 0, 0, 6, 0, 0, 0, 11, 0, 0, 0, 6, 0, 0, 0, 3, 0, 0, 0, 8, 0, 0, 0, 4, 0, 0, 0, 7, 0, 0, 0, 6, 0, 0, 0, 5, 0, 0, 0, 9, 0, 0, 0, 6, 0, 0, 0, 9, 0, 0, 0, 11, 0, 0, 0, 4, 0, 0, 0, 7, 0, 0, 0, 9, 0, 0, 0, 7, 0, 0, 0, 11, 0, 0, 0, 9, 0, 0, 0, 255, 255, 255, 255, 255, 255, 255, 255, 255, 255, 255, 255, 10, 0, 0, 0, 4, 0, 0, 0, 9, 0, 0, 0, 6, 0, 0, 0, 4, 0, 0, 0, 10, 0, 0, 0, 255, 255, 255, 255, 255, 255, 255, 255, 255, 255, 255, 255, 255, 255, 255, 255, 255, 255, 255, 255, 255, 255, 255, 255, 255, 255, 255, 255, 255, 255, 255, 255, 255, 255, 255, 255, 4, 0, 0, 0, 10, 0, 0, 0, 6, 0, 0, 0, 4, 0, 0, 0, 9, 0, 0, 0, 10, 0, 0, 0, 0, 0, 0, 0, 8, 0, 0, 0, 3, 0, 0, 0, 255, 255, 255, 255, 255, 255, 255, 255, 255, 255, 255, 255, 255, 255, 255, 255, 255, 255, 255, 255, 255, 255, 255, 255, 10, 0, 0, 0, 0, 0, 0, 0, 1, 0, 0, 0, 10, 0, 0, 0, 6, 0, 0, 0, 0, 0, 0, 0, 6, 0, 0, 0, 4, 0, 0, 0, 0, 0, 0, 0, 255, 255, 255, 255, 255, 255, 255, 255, 255, 255, 255, 255, 255, 255, 255, 255, 255, 255, 255, 255, 255, 255, 255, 255, 8, 0, 0, 0, 3, 0, 0, 0, 1, 0, 0, 0, 8, 0, 0, 0, 1, 0, 0, 0, 6, 0, 0, 0, 8, 0, 0, 0, 6, 0, 0, 0, 4, 0, 0, 0, 6, 0, 0, 0, 1, 0, 0, 0, 10, 0, 0, 0, 255, 255, 255, 255, 255, 255, 255, 255, 255, 255, 255, 255, 1, 0, 0, 0, 4, 0, 0, 0, 9, 0, 0, 0, 1, 0, 0, 0, 2, 0, 0, 0, 4, 0, 0, 0, 2, 0, 0, 0, 6, 0, 0, 0, 4, 0, 0, 0, 255, 255, 255, 255, 255, 255, 255, 255, 255, 255, 255, 255, 255, 255, 255, 255, 255, 255, 255, 255, 255, 255, 255, 255, 3, 0, 0, 0, 0, 0, 0, 0, 8, 0, 0, 0, 1, 0, 0, 0, 2, 0, 0, 0, 9, 0, 0, 0, 2, 0, 0, 0, 4, 0, 0, 0, 9, 0, 0, 0, 2, 0, 0, 0, 6, 0, 0, 0, 4, 0, 0, 0, 255, 255, 255, 255, 255, 255, 255, 255, 255, 255, 255, 255, 0, 0, 0, 0, 2, 0, 0, 0, 4, 0, 0, 0, 4, 0, 0, 0, 2, 0, 0, 0, 6, 0, 0, 0, 255, 255, 255, 255, 255, 255, 255, 255, 255, 255, 255, 255, 255, 255, 255, 255, 255, 255, 255, 255, 255, 255, 255, 255, 255, 255, 255, 255, 255, 255, 255, 255, 255, 255, 255, 255, 8, 0, 0, 0, 3, 0, 0, 0, 2, 0, 0, 0, 8, 0, 0, 0, 2, 0, 0, 0, 4, 0, 0, 0, 4, 0, 0, 0, 2, 0, 0, 0, 6, 0, 0, 0, 255, 255, 255, 255, 255, 255, 255, 255, 255, 255, 255, 255, 255, 255, 255, 255, 255, 255, 255, 255, 255, 255, 255, 255, 10, 0, 0, 0, 4, 0, 0, 0, 9, 0, 0, 0, 10, 0, 0, 0, 6, 0, 0, 0, 4, 0, 0, 0, 11, 0, 0, 0, 2, 0, 0, 0, 3, 0, 0, 0, 255, 255, 255, 255, 255, 255, 255, 255, 255, 255, 255, 255, 255, 255, 255, 255, 255, 255, 255, 255, 255, 255, 255, 255, 0, 0, 0, 0, 8, 0, 0, 0, 2, 0, 0, 0, 2, 0, 0, 0, 8, 0, 0, 0, 11, 0, 0, 0, 4, 0, 0, 0, 9, 0, 0, 0, 10, 0, 0, 0, 4, 0, 0, 0, 10, 0, 0, 0, 6, 0, 0, 0, 255, 255, 255, 255, 255, 255, 255, 255, 255, 255, 255, 255, 3, 0, 0, 0, 11, 0, 0, 0, 2, 0, 0, 0, 0, 0, 0, 0, 1, 0, 0, 0, 6, 0, 0, 0, 0, 0, 0, 0, 6, 0, 0, 0, 4, 0, 0, 0, 6, 0, 0, 0, 1, 0, 0, 0, 10, 0, 0, 0, 255, 255, 255, 255, 255, 255, 255, 255, 255, 255, 255, 255, 6, 0, 0, 0, 4, 0, 0, 0, 1, 0, 0, 0, 6, 0, 0, 0, 1, 0, 0, 0, 10, 0, 0, 0, 4, 0, 0, 0, 8, 0, 0, 0, 1, 0, 0, 0, 2, 0, 0, 0, 1, 0, 0, 0, 11, 0, 0, 0, 8, 0, 0, 0, 11, 0, 0, 0, 1, 0, 0, 0, 9, 0, 0, 0, 6, 0, 0, 0, 4, 0, 0, 0, 9, 0, 0, 0, 3, 0, 0, 0, 6, 0, 0, 0, 9, 0, 0, 0, 1, 0, 0, 0, 3, 0, 0, 0, 11, 0, 0, 0, 6, 0, 0, 0, 3, 0, 0, 0, 255, 255, 255, 255, 255, 255, 255, 255, 255, 255, 255, 255, 8, 0, 0, 0, 11, 0, 0, 0, 1, 0, 0, 0, 8, 0, 0, 0, 1, 0, 0, 0, 0, 0, 0, 0, 11, 0, 0, 0, 6, 0, 0, 0, 1, 0, 0, 0, 9, 0, 0, 0, 1, 0, 0, 0, 4, 0, 0, 0, 6, 0, 0, 0, 4, 0, 0, 0, 1, 0, 0, 0, 3, 0, 0, 0, 11, 0, 0, 0, 6, 0, 0, 0, 3, 0, 0, 0, 6, 0, 0, 0, 0, 0, 0, 0, 0, 0, 0, 0, 6, 0, 0, 0, 4, 0, 0, 0, 255, 255, 255, 255, 255, 255, 255, 255, 255, 255, 255, 255, 255, 255, 255, 255, 255, 255, 255, 255, 255, 255, 255, 255, 6, 0, 0, 0, 4, 0, 0, 0, 8, 0, 0, 0, 11, 0, 0, 0, 6, 0, 0, 0, 8, 0, 0, 0, 255, 255, 255, 255, 255, 255, 255, 255, 255, 255, 255, 255, 255, 255, 255, 255, 255, 255, 255, 255, 255, 255, 255, 255, 255, 255, 255, 255, 255, 255, 255, 255, 255, 255, 255, 255, 7, 0, 0, 0, 10, 0, 0, 0, 6, 0, 0, 0, 7, 0, 0, 0, 8, 0, 0, 0, 10, 0, 0, 0, 8, 0, 0, 0, 9, 0, 0, 0, 10, 0, 0, 0, 255, 255, 255, 255, 255, 255, 255, 255, 255, 255, 255, 255, 255, 255, 255, 255, 255, 255, 255, 255, 255, 255, 255, 255, 0, 0, 0, 0, 7, 0, 0, 0, 3, 0, 0, 0, 0, 0, 0, 0, 10, 0, 0, 0, 7, 0, 0, 0, 0, 0, 0, 0, 9, 0, 0, 0, 10, 0, 0, 0, 6, 0, 0, 0, 7, 0, 0, 0, 10, 0, 0, 0, 255, 255, 255, 255, 255, 255, 255, 255, 255, 255, 255, 255, 10, 0, 0, 0, 6, 0, 0, 0, 7, 0, 0, 0, 1, 0, 0, 0, 10, 0, 0, 0, 7, 0, 0, 0, 1, 0, 0, 0, 7, 0, 0, 0, 8, 0, 0, 0, 1, 0, 0, 0, 8, 0, 0, 0, 0, 0, 0, 0, 255, 255, 255, 255, 255, 255, 255, 255, 255, 255, 255, 255, 10, 0, 0, 0, 6, 0, 0, 0, 7, 0, 0, 0, 10, 0, 0, 0, 7, 0, 0, 0, 1, 0, 0, 0, 1, 0, 0, 0, 7, 0, 0, 0, 3, 0, 0, 0, 255, 255, 255, 255, 255, 255, 255, 255, 255, 255, 255, 255, 255, 255, 255, 255, 255, 255, 255, 255, 255, 255, 255, 255, 1, 0, 0, 0, 2, 0, 0, 0, 6, 0, 0, 0, 1, 0, 0, 0, 6, 0, 0, 0, 8, 0, 0, 0, 1, 0, 0, 0, 8, 0, 0, 0, 9, 0, 0, 0, 8, 0, 0, 0, 6, 0, 0, 0, 7, 0, 0, 0, 255, 255, 255, 255, 255, 255, 255, 255, 255, 255, 255, 255, 2, 0, 0, 0, 6, 0, 0, 0, 9, 0, 0, 0, 2, 0, 0, 0, 9, 0, 0, 0, 1, 0, 0, 0, 6, 0, 0, 0, 7, 0, 0, 0, 9, 0, 0, 0, 0, 0, 0, 0, 9, 0, 0, 0, 3, 0, 0, 0, 7, 0, 0, 0, 3, 0, 0, 0, 9, 0, 0, 0, 7, 0, 0, 0, 8, 0, 0, 0, 0, 0, 0, 0, 7, 0, 0, 0, 0, 0, 0, 0, 6, 0, 0, 0, 6, 0, 0, 0, 0, 0, 0, 0, 2, 0, 0, 0, 255, 255, 255, 255, 255, 255, 255, 255, 255, 255, 255, 255, 255, 255, 255, 255, 255, 255, 255, 255, 255, 255, 255, 255, 7, 0, 0, 0, 3, 0, 0, 0, 2, 0, 0, 0, 6, 0, 0, 0, 7, 0, 0, 0, 2, 0, 0, 0, 255, 255, 255, 255, 255, 255, 255, 255, 255, 255, 255, 255, 255, 255, 255, 255, 255, 255, 255, 255, 255, 255, 255, 255, 255, 255, 255, 255, 255, 255, 255, 255, 255, 255, 255, 255, 2, 0, 0, 0, 3, 0, 0, 0, 11, 0, 0, 0, 10, 0, 0, 0, 6, 0, 0, 0, 8, 0, 0, 0, 10, 0, 0, 0, 8, 0, 0, 0, 9, 0, 0, 0, 8, 0, 0, 0, 6, 0, 0, 0, 7, 0, 0, 0, 255, 255, 255, 255, 255, 255, 255, 255, 255, 255, 255, 255, 2, 0, 0, 0, 0, 0, 0, 0, 7, 0, 0, 0, 2, 0, 0, 0, 7, 0, 0, 0, 11, 0, 0, 0, 0, 0, 0, 0, 9, 0, 0, 0, 7, 0, 0, 0, 6, 0, 0, 0, 7, 0, 0, 0, 10, 0, 0, 0, 9, 0, 0, 0, 10, 0, 0, 0, 7, 0, 0, 0, 1, 0, 0, 0, 8, 0, 0, 0, 0, 0, 0, 0, 1, 0, 0, 0, 7, 0, 0, 0, 8, 0, 0, 0, 1, 0, 0, 0, 10, 0, 0, 0, 7, 0, 0, 0, 6, 0, 0, 0, 7, 0, 0, 0, 10, 0, 0, 0, 2, 0, 0, 0, 3, 0, 0, 0, 11, 0, 0, 0, 11, 0, 0, 0, 2, 0, 0, 0, 1, 0, 0, 0, 11, 0, 0, 0, 1, 0, 0, 0, 7, 0, 0, 0, 10, 0, 0, 0, 6, 0, 0, 0, 1, 0, 0, 0, 6, 0, 0, 0, 7, 0, 0, 0, 1, 0, 0, 0, 255, 255, 255, 255, 255, 255, 255, 255, 255, 255, 255, 255, 8, 0, 0, 0, 9, 0, 0, 0, 6, 0, 0, 0, 8, 0, 0, 0, 6, 0, 0, 0, 7, 0, 0, 0, 9, 0, 0, 0, 1, 0, 0, 0, 6, 0, 0, 0, 11, 0, 0, 0, 6, 0, 0, 0, 3, 0, 0, 0, 1, 0, 0, 0, 3, 0, 0, 0, 6, 0, 0, 0, 0, 0, 0, 0, 9, 0, 0, 0, 1, 0, 0, 0, 11, 0, 0, 0, 6, 0, 0, 0, 7, 0, 0, 0, 255, 255, 255, 255, 255, 255, 255, 255, 255, 255, 255, 255, 255, 255, 255, 255, 255, 255, 255, 255, 255, 255, 255, 255, 255, 255, 255, 255, 255, 255, 255, 255, 255, 255, 255, 255, 7, 0, 0, 0, 8, 0, 0, 0, 0, 0, 0, 0, 7, 0, 0, 0, 0, 0, 0, 0, 6, 0, 0, 0, 3, 0, 0, 0, 11, 0, 0, 0, 0, 0, 0, 0, 11, 0, 0, 0, 6, 0, 0, 0, 0, 0, 0, 0, 255, 255, 255, 255, 255, 255, 255, 255, 255, 255, 255, 255, 7, 0, 0, 0, 11, 0, 0, 0, 6, 0, 0, 0, 255, 255, 255, 255, 255, 255, 255, 255, 255, 255, 255, 255, 255, 255, 255, 255, 255, 255, 255, 255, 255, 255, 255, 255, 255, 255, 255, 255, 255, 255, 255, 255, 255, 255, 255, 255, 255, 255, 255, 255, 255, 255, 255, 255, 255, 255, 255, 255, 7, 0, 0, 0, 6, 0, 0, 0, 11, 0, 0, 0, 255, 255, 255, 255, 255, 255, 255, 255, 255, 255, 255, 255, 255, 255, 255, 255, 255, 255, 255, 255, 255, 255, 255, 255, 255, 255, 255, 255, 255, 255, 255, 255, 255, 255, 255, 255, 255, 255, 255, 255, 255, 255, 255, 255, 255, 255, 255, 255, 3, 0, 0, 0, 0, 0, 0, 0, 8, 0, 0, 0, 11, 0, 0, 0, 7, 0, 0, 0, 6, 0, 0, 0, 255, 255, 255, 255, 255, 255, 255, 255, 255, 255, 255, 255, 255, 255, 255, 255, 255, 255, 255, 255, 255, 255, 255, 255, 255, 255, 255, 255, 255, 255, 255, 255, 255, 255, 255, 255, 0, 0, 0, 0, 1, 0, 0, 0, 9, 0, 0, 0, 11, 0, 0, 0, 7, 0, 0, 0, 6, 0, 0, 0, 255, 255, 255, 255, 255, 255, 255, 255, 255, 255, 255, 255, 255, 255, 255, 255, 255, 255, 255, 255, 255, 255, 255, 255, 255, 255, 255, 255, 255, 255, 255, 255, 255, 255, 255, 255, 8, 0, 0, 0, 1, 0, 0, 0, 9, 0, 0, 0, 8, 0, 0, 0, 3, 0, 0, 0, 1, 0, 0, 0, 11, 0, 0, 0, 7, 0, 0, 0, 6, 0, 0, 0, 255, 255, 255, 255, 255, 255, 255, 255, 255, 255, 255, 255, 255, 255, 255, 255, 255, 255, 255, 255, 255, 255, 255, 255, 10, 0, 0, 0, 1, 0, 0, 0, 2, 0, 0, 0, 6, 0, 0, 0, 11, 0, 0, 0, 7, 0, 0, 0, 255, 255, 255, 255, 255, 255, 255, 255, 255, 255, 255, 255, 255, 255, 255, 255, 255, 255, 255, 255, 255, 255, 255, 255, 255, 255, 255, 255, 255, 255, 255, 255, 255, 255, 255, 255, 1, 0, 0, 0, 2, 0, 0, 0, 10, 0, 0, 0, 3, 0, 0, 0, 0, 0, 0, 0, 8, 0, 0, 0, 6, 0, 0, 0, 11, 0, 0, 0, 7, 0, 0, 0, 255, 255, 255, 255, 255, 255, 255, 255, 255, 255, 255, 255, 255, 255, 255, 255, 255, 255, 255, 255, 255, 255, 255, 255, 2, 0, 0, 0, 9, 0, 0, 0, 0, 0, 0, 0, 2, 0, 0, 0, 10, 0, 0, 0, 9, 0, 0, 0, 6, 0, 0, 0, 11, 0, 0, 0, 7, 0, 0, 0, 255, 255, 255, 255, 255, 255, 255, 255, 255, 255, 255, 255, 255, 255, 255, 255, 255, 255, 255, 255, 255, 255, 255, 255, 6, 0, 0, 0, 11, 0, 0, 0, 7, 0, 0, 0, 2, 0, 0, 0, 10, 0, 0, 0, 3, 0, 0, 0, 10, 0, 0, 0, 8, 0, 0, 0, 3, 0, 0, 0, 10, 0, 0, 0, 9, 0, 0, 0, 8, 0, 0, 0, 255, 255, 255, 255, 255, 255, 255, 255, 255, 255, 255, 255, 7, 0, 0, 0, 2, 0, 0, 0, 3, 0, 0, 0, 6, 0, 0, 0, 2, 0, 0, 0, 7, 0, 0, 0, 255, 255, 255, 255, 255, 255, 255, 255, 255, 255, 255, 255, 255, 255, 255, 255, 255, 255, 255, 255, 255, 255, 255, 255, 255, 255, 255, 255, 255, 255, 255, 255, 255, 255, 255, 255, 7, 0, 0, 0, 0, 0, 0, 0, 8, 0, 0, 0, 7, 0, 0, 0, 6, 0, 0, 0, 0, 0, 0, 0, 6, 0, 0, 0, 2, 0, 0, 0, 0, 0, 0, 0, 255, 255, 255, 255, 255, 255, 255, 255, 255, 255, 255, 255, 255, 255, 255, 255, 255, 255, 255, 255, 255, 255, 255, 255, 2, 0, 0, 0, 7, 0, 0, 0, 6, 0, 0, 0, 2, 0, 0, 0, 3, 0, 0, 0, 7, 0, 0, 0, 0, 0, 0, 0, 1, 0, 0, 0, 9, 0, 0, 0, 255, 255, 255, 255, 255, 255, 255, 255, 255, 255, 255, 255, 255, 255, 255, 255, 255, 255, 255, 255, 255, 255, 255, 255, 1, 0, 0, 0, 6, 0, 0, 0, 2, 0, 0, 0, 1, 0, 0, 0, 8, 0, 0, 0, 6, 0, 0, 0, 1, 0, 0, 0, 9, 0, 0, 0, 8, 0, 0, 0, 8, 0, 0, 0, 7, 0, 0, 0, 6, 0, 0, 0, 255, 255, 255, 255, 255, 255, 255, 255, 255, 255, 255, 255, 10, 0, 0, 0, 7, 0, 0, 0, 6, 0, 0, 0, 10, 0, 0, 0, 1, 0, 0, 0, 7, 0, 0, 0, 1, 0, 0, 0, 3, 0, 0, 0, 7, 0, 0, 0, 255, 255, 255, 255, 255, 255, 255, 255, 255, 255, 255, 255, 255, 255, 255, 255, 255, 255, 255, 255, 255, 255, 255, 255, 10, 0, 0, 0, 7, 0, 0, 0, 6, 0, 0, 0, 1, 0, 0, 0, 7, 0, 0, 0, 10, 0, 0, 0, 1, 0, 0, 0, 8, 0, 0, 0, 7, 0, 0, 0, 1, 0, 0, 0, 0, 0, 0, 0, 8, 0, 0, 0, 255, 255, 255, 255, 255, 255, 255, 255, 255, 255, 255, 255, 0, 0, 0, 0, 3, 0, 0, 0, 7, 0, 0, 0, 0, 0, 0, 0, 7, 0, 0, 0, 10, 0, 0, 0, 0, 0, 0, 0, 10, 0, 0, 0, 9, 0, 0, 0, 6, 0, 0, 0, 10, 0, 0, 0, 7, 0, 0, 0, 255, 255, 255, 255, 255, 255, 255, 255, 255, 255, 255, 255, 7, 0, 0, 0, 6, 0, 0, 0, 10, 0, 0, 0, 7, 0, 0, 0, 10, 0, 0, 0, 8, 0, 0, 0, 8, 0, 0, 0, 10, 0, 0, 0, 9, 0, 0, 0, 255, 255, 255, 255, 255, 255, 255, 255, 255, 255, 255, 255, 255, 255, 255, 255, 255, 255, 255, 255, 255, 255, 255, 255, 6, 0, 0, 0, 8, 0, 0, 0, 4, 0, 0, 0, 11, 0, 0, 0, 8, 0, 0, 0, 6, 0, 0, 0, 255, 255, 255, 255, 255, 255, 255, 255, 255, 255, 255, 255, 255, 255, 255, 255, 255, 255, 255, 255, 255, 255, 255, 255, 255, 255, 255, 255, 255, 255, 255, 255, 255, 255, 255, 255, 3, 0, 0, 0, 6, 0, 0, 0, 11, 0, 0, 0, 3, 0, 0, 0, 0, 0, 0, 0, 6, 0, 0, 0, 0, 0, 0, 0, 4, 0, 0, 0, 6, 0, 0, 0, 255, 255, 255, 255, 255, 255, 255, 255, 255, 255, 255, 255, 255, 255, 255, 255, 255, 255, 255, 255, 255, 255, 255, 255, 8, 0, 0, 0, 6, 0, 0, 0, 11, 0, 0, 0, 8, 0, 0, 0, 4, 0, 0, 0, 6, 0, 0, 0, 9, 0, 0, 0, 0, 0, 0, 0, 1, 0, 0, 0, 255, 255, 255, 255, 255, 255, 255, 255, 255, 255, 255, 255, 255, 255, 255, 255, 255, 255, 255, 255, 255, 255, 255, 255, 9, 0, 0, 0, 4, 0, 0, 0, 6, 0, 0, 0, 9, 0, 0, 0, 6, 0, 0, 0, 3, 0, 0, 0, 9, 0, 0, 0, 3, 0, 0, 0, 1, 0, 0, 0, 11, 0, 0, 0, 3, 0, 0, 0, 6, 0, 0, 0, 255, 255, 255, 255, 255, 255, 255, 255, 255, 255, 255, 255, 6, 0, 0, 0, 8, 0, 0, 0, 4, 0, 0, 0, 6, 0, 0, 0, 11, 0, 0, 0, 8, 0, 0, 0, 2, 0, 0, 0, 10, 0, 0, 0, 1, 0, 0, 0, 255, 255, 255, 255, 255, 255, 255, 255, 255, 255, 255, 255, 255, 255, 255, 255, 255, 255, 255, 255, 255, 255, 255, 255, 1, 0, 0, 0, 2, 0, 0, 0, 10, 0, 0, 0, 3, 0, 0, 0, 0, 0, 0, 0, 11, 0, 0, 0, 0, 0, 0, 0, 6, 0, 0, 0, 11, 0, 0, 0, 0, 0, 0, 0, 4, 0, 0, 0, 6, 0, 0, 0, 255, 255, 255, 255, 255, 255, 255, 255, 255, 255, 255, 255, 4, 0, 0, 0, 11, 0, 0, 0, 8, 0, 0, 0, 4, 0, 0, 0, 6, 0, 0, 0, 11, 0, 0, 0, 0, 0, 0, 0, 2, 0, 0, 0, 9, 0, 0, 0, 2, 0, 0, 0, 10, 0, 0, 0, 9, 0, 0, 0, 255, 255, 255, 255, 255, 255, 255, 255, 255, 255, 255, 255, 10, 0, 0, 0, 9, 0, 0, 0, 3, 0, 0, 0, 10, 0, 0, 0, 3, 0, 0, 0, 2, 0, 0, 0, 9, 0, 0, 0, 4, 0, 0, 0, 3, 0, 0, 0, 11, 0, 0, 0, 3, 0, 0, 0, 6, 0, 0, 0, 4, 0, 0, 0, 6, 0, 0, 0, 3, 0, 0, 0, 8, 0, 0, 0, 2, 0, 0, 0, 3, 0, 0, 0, 8, 0, 0, 0, 4, 0, 0, 0, 2, 0, 0, 0, 4, 0, 0, 0, 6, 0, 0, 0, 2, 0, 0, 0, 255, 255, 255, 255, 255, 255, 255, 255, 255, 255, 255, 255, 255, 255, 255, 255, 255, 255, 255, 255, 255, 255, 255, 255, 0, 0, 0, 0, 4, 0, 0, 0, 2, 0, 0, 0, 4, 0, 0, 0, 6, 0, 0, 0, 2, 0, 0, 0, 255, 255, 255, 255, 255, 255, 255, 255, 255, 255, 255, 255, 255, 255, 255, 255, 255, 255, 255, 255, 255, 255, 255, 255, 255, 255, 255, 255, 255, 255, 255, 255, 255, 255, 255, 255, 1, 0, 0, 0, 9, 0, 0, 0, 0, 0, 0, 0, 2, 0, 0, 0, 3, 0, 0, 0, 4, 0, 0, 0, 2, 0, 0, 0, 4, 0, 0, 0, 6, 0, 0, 0, 4, 0, 0, 0, 3, 0, 0, 0, 8, 0, 0, 0, 255, 255, 255, 255, 255, 255, 255, 255, 255, 255, 255, 255, 1, 0, 0, 0, 9, 0, 0, 0, 4, 0, 0, 0, 1, 0, 0, 0, 4, 0, 0, 0, 2, 0, 0, 0, 2, 0, 0, 0, 4, 0, 0, 0, 6, 0, 0, 0, 255, 255, 255, 255, 255, 255, 255, 255, 255, 255, 255, 255, 255, 255, 255, 255, 255, 255, 255, 255, 255, 255, 255, 255, 8, 0, 0, 0, 1, 0, 0, 0, 3, 0, 0, 0, 8, 0, 0, 0, 6, 0, 0, 0, 1, 0, 0, 0, 8, 0, 0, 0, 4, 0, 0, 0, 6, 0, 0, 0, 6, 0, 0, 0, 10, 0, 0, 0, 1, 0, 0, 0, 255, 255, 255, 255, 255, 255, 255, 255, 255, 255, 255, 255, 10, 0, 0, 0, 1, 0, 0, 0, 0, 0, 0, 0, 10, 0, 0, 0, 0, 0, 0, 0, 6, 0, 0, 0, 6, 0, 0, 0, 0, 0, 0, 0, 4, 0, 0, 0, 255, 255, 255, 255, 255, 255, 255, 255, 255, 255, 255, 255, 255, 255, 255, 255, 255, 255, 255, 255, 255, 255, 255, 255, 4, 0, 0, 0, 6, 0, 0, 0, 3, 0, 0, 0, 4, 0, 0, 0, 3, 0, 0, 0, 8, 0, 0, 0, 6, 0, 0, 0, 10, 0, 0, 0, 3, 0, 0, 0, 0, 0, 0, 0, 3, 0, 0, 0, 9, 0, 0, 0, 10, 0, 0, 0, 9, 0, 0, 0, 3, 0, 0, 0, 10, 0, 0, 0, 9, 0, 0, 0, 4, 0, 0, 0, 6, 0, 0, 0, 10, 0, 0, 0, 4, 0, 0, 0, 255, 255, 255, 255, 255, 255, 255, 255, 255, 255, 255, 255, 255, 255, 255, 255, 255, 255, 255, 255, 255, 255, 255, 255, 255, 255, 255, 255, 255, 255, 255, 255, 255, 255, 255, 255, 4, 0, 0, 0, 9, 0, 0, 0, 5, 0, 0, 0, 7, 0, 0, 0, 6, 0, 0, 0, 11, 0, 0, 0, 255, 255, 255, 255, 255, 255, 255, 255, 255, 255, 255, 255, 255, 255, 255, 255, 255, 255, 255, 255, 255, 255, 255, 255, 255, 255, 255, 255, 255, 255, 255, 255, 255, 255, 255, 255, 0, 0, 0, 0, 8, 0, 0, 0, 3, 0, 0, 0, 4, 0, 0, 0, 9, 0, 0, 0, 5, 0, 0, 0, 11, 0, 0, 0, 7, 0, 0, 0, 6, 0, 0, 0, 255, 255, 255, 255, 255, 255, 255, 255, 255, 255, 255, 255, 255, 255, 255, 255, 255, 255, 255, 255, 255, 255, 255, 255, 5, 0, 0, 0, 0, 0, 0, 0, 1, 0, 0, 0, 5, 0, 0, 0, 4, 0, 0, 0, 0, 0, 0, 0, 7, 0, 0, 0, 6, 0, 0, 0, 11, 0, 0, 0, 255, 255, 255, 255, 255, 255, 255, 255, 255, 255, 255, 255, 255, 255, 255, 255, 255, 255, 255, 255, 255, 255, 255, 255, 11, 0, 0, 0, 7, 0, 0, 0, 6, 0, 0, 0, 8, 0, 0, 0, 3, 0, 0, 0, 4, 0, 0, 0, 3, 0, 0, 0, 5, 0, 0, 0, 4, 0, 0, 0, 3, 0, 0, 0, 1, 0, 0, 0, 5, 0, 0, 0, 255, 255, 255, 255, 255, 255, 255, 255, 255, 255, 255, 255, 9, 0, 0, 0, 5, 0, 0, 0, 4, 0, 0, 0, 10, 0, 0, 0, 1, 0, 0, 0, 2, 0, 0, 0, 7, 0, 0, 0, 6, 0, 0, 0, 11, 0, 0, 0, 255, 255, 255, 255, 255, 255, 255, 255, 255, 255, 255, 255, 255, 255, 255, 255, 255, 255, 255, 255, 255, 255, 255, 255, 6, 0, 0, 0, 11, 0, 0, 0, 7, 0, 0, 0, 1, 0, 0, 0, 2, 0, 0, 0, 10, 0, 0, 0, 0, 0, 0, 0, 8, 0, 0, 0, 3, 0, 0, 0, 4, 0, 0, 0, 9, 0, 0, 0, 5, 0, 0, 0, 255, 255, 255, 255, 255, 255, 255, 255, 255, 255, 255, 255, 7, 0, 0, 0, 6, 0, 0, 0, 11, 0, 0, 0, 5, 0, 0, 0, 4, 0, 0, 0, 10, 0, 0, 0, 4, 0, 0, 0, 2, 0, 0, 0, 10, 0, 0, 0, 4, 0, 0, 0, 0, 0, 0, 0, 2, 0, 0, 0, 255, 255, 255, 255, 255, 255, 255, 255, 255, 255, 255, 255, 3, 0, 0, 0, 4, 0, 0, 0, 8, 0, 0, 0, 3, 0, 0, 0, 5, 0, 0, 0, 4, 0, 0, 0, 3, 0, 0, 0, 2, 0, 0, 0, 5, 0, 0, 0, 10, 0, 0, 0, 5, 0, 0, 0, 2, 0, 0, 0, 11, 0, 0, 0, 7, 0, 0, 0, 6, 0, 0, 0, 7, 0, 0, 0, 2, 0, 0, 0, 3, 0, 0, 0, 7, 0, 0, 0, 6, 0, 0, 0, 2, 0, 0, 0, 5, 0, 0, 0, 4, 0, 0, 0, 9, 0, 0, 0, 255, 255, 255, 255, 255, 255, 255, 255, 255, 255, 255, 255, 255, 255, 255, 255, 255, 255, 255, 255, 255, 255, 255, 255, 9, 0, 0, 0, 5, 0, 0, 0, 4, 0, 0, 0, 0, 0, 0, 0, 8, 0, 0, 0, 6, 0, 0, 0, 0, 0, 0, 0, 6, 0, 0, 0, 2, 0, 0, 0, 6, 0, 0, 0, 8, 0, 0, 0, 7, 0, 0, 0, 255, 255, 255, 255, 255, 255, 255, 255, 255, 255, 255, 255, 3, 0, 0, 0, 6, 0, 0, 0, 2, 0, 0, 0, 3, 0, 0, 0, 7, 0, 0, 0, 6, 0, 0, 0, 1, 0, 0, 0, 5, 0, 0, 0, 0, 0, 0, 0, 5, 0, 0, 0, 4, 0, 0, 0, 0, 0, 0, 0, 255, 255, 255, 255, 255, 255, 255, 255, 255, 255, 255, 255, 6, 0, 0, 0, 2, 0, 0, 0, 8, 0, 0, 0, 6, 0, 0, 0, 8, 0, 0, 0, 7, 0, 0, 0, 2, 0, 0, 0, 1, 0, 0, 0, 8, 0, 0, 0, 4, 0, 0, 0, 8, 0, 0, 0, 5, 0, 0, 0, 1, 0, 0, 0, 5, 0, 0, 0, 8, 0, 0, 0, 9, 0, 0, 0, 5, 0, 0, 0, 4, 0, 0, 0, 10, 0, 0, 0, 1, 0, 0, 0, 6, 0, 0, 0, 1, 0, 0, 0, 7, 0, 0, 0, 6, 0, 0, 0, 1, 0, 0, 0, 3, 0, 0, 0, 7, 0, 0, 0, 255, 255, 255, 255, 255, 255, 255, 255, 255, 255, 255, 255, 1, 0, 0, 0, 6, 0, 0, 0, 10, 0, 0, 0, 1, 0, 0, 0, 7, 0, 0, 0, 6, 0, 0, 0, 1, 0, 0, 0, 0, 0, 0, 0, 7, 0, 0, 0, 8, 0, 0, 0, 7, 0, 0, 0, 0, 0, 0, 0, 9, 0, 0, 0, 5, 0, 0, 0, 4, 0, 0, 0, 4, 0, 0, 0, 0, 0, 0, 0, 10, 0, 0, 0, 4, 0, 0, 0, 10, 0, 0, 0, 5, 0, 0, 0, 0, 0, 0, 0, 3, 0, 0, 0, 10, 0, 0, 0, 6, 0, 0, 0, 10, 0, 0, 0, 7, 0, 0, 0, 3, 0, 0, 0, 7, 0, 0, 0, 10, 0, 0, 0, 7, 0, 0, 0, 6, 0, 0, 0, 10, 0, 0, 0, 7, 0, 0, 0, 10, 0, 0, 0, 8, 0, 0, 0, 5, 0, 0, 0, 4, 0, 0, 0, 10, 0, 0, 0, 4, 0, 0, 0, 8, 0, 0, 0, 10, 0, 0, 0, 255, 255, 255, 255, 255, 255, 255, 255, 255, 255, 255, 255, 6, 0, 0, 0, 9, 0, 0, 0, 5, 0, 0, 0, 6, 0, 0, 0, 11, 0, 0, 0, 9, 0, 0, 0, 11, 0, 0, 0, 8, 0, 0, 0, 9, 0, 0, 0, 255, 255, 255, 255, 255, 255, 255, 255, 255, 255, 255, 255, 255, 255, 255, 255, 255, 255, 255, 255, 255, 255, 255, 255, 3, 0, 0, 0, 6, 0, 0, 0, 11, 0, 0, 0, 0, 0, 0, 0, 6, 0, 0, 0, 3, 0, 0, 0, 0, 0, 0, 0, 5, 0, 0, 0, 6, 0, 0, 0, 0, 0, 0, 0, 9, 0, 0, 0, 5, 0, 0, 0, 255, 255, 255, 255, 255, 255, 255, 255, 255, 255, 255, 255, 0, 0, 0, 0, 11, 0, 0, 0, 8, 0, 0, 0, 0, 0, 0, 0, 5, 0, 0, 0, 11, 0, 0, 0, 0, 0, 0, 0, 1, 0, 0, 0, 5, 0, 0, 0, 5, 0, 0, 0, 6, 0, 0, 0, 11, 0, 0, 0, 255, 255, 255, 255, 255, 255, 255, 255, 255, 255, 255, 255, 6, 0, 0, 0, 11, 0, 0, 0, 3, 0, 0, 0, 6, 0, 0, 0, 3, 0, 0, 0, 5, 0, 0, 0, 5, 0, 0, 0, 3, 0, 0, 0, 1, 0, 0, 0, 255, 255, 255, 255, 255, 255, 255, 255, 255, 255, 255, 255, 255, 255, 255, 255, 255, 255, 255, 255, 255, 255, 255, 255, 1, 0, 0, 0, 2, 0, 0, 0, 10, 0, 0, 0, 9, 0, 0, 0, 5, 0, 0, 0, 11, 0, 0, 0, 9, 0, 0, 0, 11, 0, 0, 0, 8, 0, 0, 0, 11, 0, 0, 0, 5, 0, 0, 0, 6, 0, 0, 0, 255, 255, 255, 255, 255, 255, 255, 255, 255, 255, 255, 255, 0, 0, 0, 0, 11, 0, 0, 0, 3, 0, 0, 0, 0, 0, 0, 0, 6, 0, 0, 0, 11, 0, 0, 0, 0, 0, 0, 0, 9, 0, 0, 0, 6, 0, 0, 0, 5, 0, 0, 0, 6, 0, 0, 0, 9, 0, 0, 0, 1, 0, 0, 0, 2, 0, 0, 0, 10, 0, 0, 0, 11, 0, 0, 0, 8, 0, 0, 0, 5, 0, 0, 0, 11, 0, 0, 0, 5, 0, 0, 0, 6, 0, 0, 0, 8, 0, 0, 0, 0, 0, 0, 0, 5, 0, 0, 0, 10, 0, 0, 0, 5, 0, 0, 0, 2, 0, 0, 0, 0, 0, 0, 0, 2, 0, 0, 0, 5, 0, 0, 0, 6, 0, 0, 0, 11, 0, 0, 0, 3, 0, 0, 0, 6, 0, 0, 0, 3, 0, 0, 0, 5, 0, 0, 0, 2, 0, 0, 0, 10, 0, 0, 0, 3, 0, 0, 0, 10, 0, 0, 0, 5, 0, 0, 0, 3, 0, 0, 0, 255, 255, 255, 255, 255, 255, 255, 255, 255, 255, 255, 255, 5, 0, 0, 0, 8, 0, 0, 0, 9, 0, 0, 0, 5, 0, 0, 0, 2, 0, 0, 0, 8, 0, 0, 0, 5, 0, 0, 0, 6, 0, 0, 0, 2, 0, 0, 0, 3, 0, 0, 0, 8, 0, 0, 0, 2, 0, 0, 0, 255, 255, 255, 255, 255, 255, 255, 255, 255, 255, 255, 255, 9, 0, 0, 0, 5, 0, 0, 0, 6, 0, 0, 0, 9, 0, 0, 0, 6, 0, 0, 0, 0, 0, 0, 0, 0, 0, 0, 0, 6, 0, 0, 0, 2, 0, 0, 0, 255, 255, 255, 255, 255, 255, 255, 255, 255, 255, 255, 255, 255, 255, 255, 255, 255, 255, 255, 255, 255, 255, 255, 255, 1, 0, 0, 0, 5, 0, 0, 0, 8, 0, 0, 0, 1, 0, 0, 0, 8, 0, 0, 0, 0, 0, 0, 0, 5, 0, 0, 0, 6, 0, 0, 0, 8, 0, 0, 0, 3, 0, 0, 0, 8, 0, 0, 0, 2, 0, 0, 0, 6, 0, 0, 0, 2, 0, 0, 0, 8, 0, 0, 0, 1, 0, 0, 0, 5, 0, 0, 0, 6, 0, 0, 0, 2, 0, 0, 0, 1, 0, 0, 0, 6, 0, 0, 0, 255, 255, 255, 255, 255, 255, 255, 255, 255, 255, 255, 255, 255, 255, 255, 255, 255, 255, 255, 255, 255, 255, 255, 255, 255, 255, 255, 255, 255, 255, 255, 255, 255, 255, 255, 255, 1, 0, 0, 0, 3, 0, 0, 0, 6, 0, 0, 0, 1, 0, 0, 0, 6, 0, 0, 0, 10, 0, 0, 0, 3, 0, 0, 0, 8, 0, 0, 0, 6, 0, 0, 0, 5, 0, 0, 0, 6, 0, 0, 0, 9, 0, 0, 0, 8, 0, 0, 0, 9, 0, 0, 0, 6, 0, 0, 0, 10, 0, 0, 0, 1, 0, 0, 0, 0, 0, 0, 0, 10, 0, 0, 0, 0, 0, 0, 0, 6, 0, 0, 0, 9, 0, 0, 0, 5, 0, 0, 0, 0, 0, 0, 0, 5, 0, 0, 0, 6, 0, 0, 0, 0, 0, 0, 0, 255, 255, 255, 255, 255, 255, 255, 255, 255, 255, 255, 255, 0, 0, 0, 0, 3, 0, 0, 0, 8, 0, 0, 0, 5, 0, 0, 0, 6, 0, 0, 0, 10, 0, 0, 0, 255, 255, 255, 255, 255, 255, 255, 255, 255, 255, 255, 255, 255, 255, 255, 255, 255, 255, 255, 255, 255, 255, 255, 255, 255, 255, 255, 255, 255, 255, 255, 255, 255, 255, 255, 255, 10, 0, 0, 0, 5, 0, 0, 0, 6, 0, 0, 0, 255, 255, 255, 255, 255, 255, 255, 255, 255, 255, 255, 255, 255, 255, 255, 255, 255, 255, 255, 255, 255, 255, 255, 255, 255, 255, 255, 255, 255, 255, 255, 255, 255, 255, 255, 255, 255, 255, 255, 255, 255, 255, 255, 255, 255, 255, 255, 255, 11, 0, 0, 0, 5, 0, 0, 0, 10, 0, 0, 0, 7, 0, 0, 0, 5, 0, 0, 0, 11, 0, 0, 0, 255, 255, 255, 255, 255, 255, 255, 255, 255, 255, 255, 255, 255, 255, 255, 255, 255, 255, 255, 255, 255, 255, 255, 255, 255, 255, 255, 255, 255, 255, 255, 255, 255, 255, 255, 255, 11, 0, 0, 0, 5, 0, 0, 0, 10, 0, 0, 0, 11, 0, 0, 0, 7, 0, 0, 0, 5, 0, 0, 0, 8, 0, 0, 0, 3, 0, 0, 0, 0, 0, 0, 0, 255, 255, 255, 255, 255, 255, 255, 255, 255, 255, 255, 255, 255, 255, 255, 255, 255, 255, 255, 255, 255, 255, 255, 255, 5, 0, 0, 0, 11, 0, 0, 0, 7, 0, 0, 0, 5, 0, 0, 0, 10, 0, 0, 0, 11, 0, 0, 0, 1, 0, 0, 0, 9, 0, 0, 0, 0, 0, 0, 0, 255, 255, 255, 255, 255, 255, 255, 255, 255, 255, 255, 255, 255, 255, 255, 255, 255, 255, 255, 255, 255, 255, 255, 255, 10, 0, 0, 0, 7, 0, 0, 0, 5, 0, 0, 0, 10, 0, 0, 0, 11, 0, 0, 0, 7, 0, 0, 0, 9, 0, 0, 0, 8, 0, 0, 0, 1, 0, 0, 0, 8, 0, 0, 0, 3, 0, 0, 0, 1, 0, 0, 0, 255, 255, 255, 255, 255, 255, 255, 255, 255, 255, 255, 255, 11, 0, 0, 0, 1, 0, 0, 0, 2, 0, 0, 0, 11, 0, 0, 0, 7, 0, 0, 0, 1, 0, 0, 0, 7, 0, 0, 0, 5, 0, 0, 0, 1, 0, 0, 0, 255, 255, 255, 255, 255, 255, 255, 255, 255, 255, 255, 255, 255, 255, 255, 255, 255, 255, 255, 255, 255, 255, 255, 255, 0, 0, 0, 0, 8, 0, 0, 0, 3, 0, 0, 0, 1, 0, 0, 0, 2, 0, 0, 0, 7, 0, 0, 0, 1, 0, 0, 0, 7, 0, 0, 0, 5, 0, 0, 0, 7, 0, 0, 0, 2, 0, 0, 0, 11, 0, 0, 0, 255, 255, 255, 255, 255, 255, 255, 255, 255, 255, 255, 255, 9, 0, 0, 0, 7, 0, 0, 0, 5, 0, 0, 0, 9, 0, 0, 0, 2, 0, 0, 0, 7, 0, 0, 0, 9, 0, 0, 0, 0, 0, 0, 0, 2, 0, 0, 0, 2, 0, 0, 0, 11, 0, 0, 0, 7, 0, 0, 0, 255, 255, 255, 255, 255, 255, 255, 255, 255, 255, 255, 255, 7, 0, 0, 0, 5, 0, 0, 0, 2, 0, 0, 0, 7, 0, 0, 0, 2, 0, 0, 0, 11, 0, 0, 0, 5, 0, 0, 0, 9, 0, 0, 0, 2, 0, 0, 0, 3, 0, 0, 0, 2, 0, 0, 0, 8, 0, 0, 0, 9, 0, 0, 0, 8, 0, 0, 0, 2, 0, 0, 0, 2, 0, 0, 0, 5, 0, 0, 0, 10, 0, 0, 0, 2, 0, 0, 0, 3, 0, 0, 0, 5, 0, 0, 0, 3, 0, 0, 0, 7, 0, 0, 0, 5, 0, 0, 0, 255, 255, 255, 255, 255, 255, 255, 255, 255, 255, 255, 255, 255, 255, 255, 255, 255, 255, 255, 255, 255, 255, 255, 255, 8, 0, 0, 0, 2, 0, 0, 0, 0, 0, 0, 0, 8, 0, 0, 0, 5, 0, 0, 0, 2, 0, 0, 0, 8, 0, 0, 0, 7, 0, 0, 0, 5, 0, 0, 0, 10, 0, 0, 0, 2, 0, 0, 0, 5, 0, 0, 0, 255, 255, 255, 255, 255, 255, 255, 255, 255, 255, 255, 255, 9, 0, 0, 0, 0, 0, 0, 0, 1, 0, 0, 0, 5, 0, 0, 0, 10, 0, 0, 0, 3, 0, 0, 0, 5, 0, 0, 0, 3, 0, 0, 0, 7, 0, 0, 0, 3, 0, 0, 0, 10, 0, 0, 0, 2, 0, 0, 0, 255, 255, 255, 255, 255, 255, 255, 255, 255, 255, 255, 255, 9, 0, 0, 0, 8, 0, 0, 0, 2, 0, 0, 0, 9, 0, 0, 0, 2, 0, 0, 0, 1, 0, 0, 0, 8, 0, 0, 0, 7, 0, 0, 0, 2, 0, 0, 0, 10, 0, 0, 0, 2, 0, 0, 0, 5, 0, 0, 0, 7, 0, 0, 0, 5, 0, 0, 0, 2, 0, 0, 0, 1, 0, 0, 0, 3, 0, 0, 0, 5, 0, 0, 0, 3, 0, 0, 0, 7, 0, 0, 0, 5, 0, 0, 0, 255, 255, 255, 255, 255, 255, 255, 255, 255, 255, 255, 255, 255, 255, 255, 255, 255, 255, 255, 255, 255, 255, 255, 255, 255, 255, 255, 255, 255, 255, 255, 255, 255, 255, 255, 255, 0, 0, 0, 0, 8, 0, 0, 0, 7, 0, 0, 0, 0, 0, 0, 0, 7, 0, 0, 0, 1, 0, 0, 0, 1, 0, 0, 0, 7, 0, 0, 0, 5, 0, 0, 0, 255, 255, 255, 255, 255, 255, 255, 255, 255, 255, 255, 255, 255, 255, 255, 255, 255, 255, 255, 255, 255, 255, 255, 255, 9, 0, 0, 0, 0, 0, 0, 0, 3, 0, 0, 0, 9, 0, 0, 0, 3, 0, 0, 0, 5, 0, 0, 0, 5, 0, 0, 0, 3, 0, 0, 0, 7, 0, 0, 0, 255, 255, 255, 255, 255, 255, 255, 255, 255, 255, 255, 255, 255, 255, 255, 255, 255, 255, 255, 255, 255, 255, 255, 255, 9, 0, 0, 0, 8, 0, 0, 0, 7, 0, 0, 0, 5, 0, 0, 0, 9, 0, 0, 0, 7, 0, 0, 0, 255, 255, 255, 255, 255, 255, 255, 255, 255, 255, 255, 255, 255, 255, 255, 255, 255, 255, 255, 255, 255, 255, 255, 255, 255, 255, 255, 255, 255, 255, 255, 255, 255, 255, 255, 255, 5, 0, 0, 0, 8, 0, 0, 0, 4, 0, 0, 0, 5, 0, 0, 0, 10, 0, 0, 0, 8, 0, 0, 0, 10, 0, 0, 0, 11, 0, 0, 0, 8, 0, 0, 0, 255, 255, 255, 255, 255, 255, 255, 255, 255, 255, 255, 255, 255, 255, 255, 255, 255, 255, 255, 255, 255, 255, 255, 255, 5, 0, 0, 0, 0, 0, 0, 0, 4, 0, 0, 0, 5, 0, 0, 0, 11, 0, 0, 0, 0, 0, 0, 0, 5, 0, 0, 0, 10, 0, 0, 0, 11, 0, 0, 0, 11, 0, 0, 0, 3, 0, 0, 0, 0, 0, 0, 0, 255, 255, 255, 255, 255, 255, 255, 255, 255, 255, 255, 255, 0, 0, 0, 0, 1, 0, 0, 0, 9, 0, 0, 0, 8, 0, 0, 0, 4, 0, 0, 0, 10, 0, 0, 0, 8, 0, 0, 0, 10, 0, 0, 0, 11, 0, 0, 0, 10, 0, 0, 0, 4, 0, 0, 0, 5, 0, 0, 0, 255, 255, 255, 255, 255, 255, 255, 255, 255, 255, 255, 255, 10, 0, 0, 0, 11, 0, 0, 0, 4, 0, 0, 0, 10, 0, 0, 0, 4, 0, 0, 0, 5, 0, 0, 0, 11, 0, 0, 0, 3, 0, 0, 0, 4, 0, 0, 0, 9, 0, 0, 0, 4, 0, 0, 0, 1, 0, 0, 0, 3, 0, 0, 0, 1, 0, 0, 0, 4, 0, 0, 0, 2, 0, 0, 0, 5, 0, 0, 0, 1, 0, 0, 0, 2, 0, 0, 0, 8, 0, 0, 0, 5, 0, 0, 0, 2, 0, 0, 0, 11, 0, 0, 0, 8, 0, 0, 0, 4, 0, 0, 0, 5, 0, 0, 0, 8, 0, 0, 0, 255, 255, 255, 255, 255, 255, 255, 255, 255, 255, 255, 255, 0, 0, 0, 0, 4, 0, 0, 0, 11, 0, 0, 0, 0, 0, 0, 0, 11, 0, 0, 0, 3, 0, 0, 0, 4, 0, 0, 0, 5, 0, 0, 0, 11, 0, 0, 0, 2, 0, 0, 0, 11, 0, 0, 0, 1, 0, 0, 0, 5, 0, 0, 0, 1, 0, 0, 0, 11, 0, 0, 0, 0, 0, 0, 0, 2, 0, 0, 0, 5, 0, 0, 0, 0, 0, 0, 0, 5, 0, 0, 0, 9, 0, 0, 0, 2, 0, 0, 0, 11, 0, 0, 0, 5, 0, 0, 0, 4, 0, 0, 0, 5, 0, 0, 0, 8, 0, 0, 0, 11, 0, 0, 0, 8, 0, 0, 0, 5, 0, 0, 0, 9, 0, 0, 0, 4, 0, 0, 0, 5, 0, 0, 0, 2, 0, 0, 0, 11, 0, 0, 0, 3, 0, 0, 0, 255, 255, 255, 255, 255, 255, 255, 255, 255, 255, 255, 255, 255, 255, 255, 255, 255, 255, 255, 255, 255, 255, 255, 255, 255, 255, 255, 255, 255, 255, 255, 255, 255, 255, 255, 255, 2, 0, 0, 0, 5, 0, 0, 0, 10, 0, 0, 0, 3, 0, 0, 0, 5, 0, 0, 0, 2, 0, 0, 0, 3, 0, 0, 0, 4, 0, 0, 0, 5, 0, 0, 0, 3, 0, 0, 0, 8, 0, 0, 0, 4, 0, 0, 0, 255, 255, 255, 255, 255, 255, 255, 255, 255, 255, 255, 255, 5, 0, 0, 0, 10, 0, 0, 0, 2, 0, 0, 0, 5, 0, 0, 0, 2, 0, 0, 0, 4, 0, 0, 0, 4, 0, 0, 0, 2, 0, 0, 0, 0, 0, 0, 0, 255, 255, 255, 255, 255, 255, 255, 255, 255, 255, 255, 255, 255, 255, 255, 255, 255, 255, 255, 255, 255, 255, 255, 255, 3, 0, 0, 0, 10, 0, 0, 0, 2, 0, 0, 0, 3, 0, 0, 0, 5, 0, 0, 0, 10, 0, 0, 0, 3, 0, 0, 0, 8, 0, 0, 0, 5, 0, 0, 0, 4, 0, 0, 0, 5, 0, 0, 0, 8, 0, 0, 0, 0, 0, 0, 0, 1, 0, 0, 0, 9, 0, 0, 0, 5, 0, 0, 0, 10, 0, 0, 0, 2, 0, 0, 0, 5, 0, 0, 0, 2, 0, 0, 0, 4, 0, 0, 0, 1, 0, 0, 0, 9, 0, 0, 0, 2, 0, 0, 0, 9, 0, 0, 0, 4, 0, 0, 0, 2, 0, 0, 0, 255, 255, 255, 255, 255, 255, 255, 255, 255, 255, 255, 255, 8, 0, 0, 0, 4, 0, 0, 0, 5, 0, 0, 0, 8, 0, 0, 0, 5, 0, 0, 0, 3, 0, 0, 0, 3, 0, 0, 0, 5, 0, 0, 0, 1, 0, 0, 0, 255, 255, 255, 255, 255, 255, 255, 255, 255, 255, 255, 255, 255, 255, 255, 255, 255, 255, 255, 255, 255, 255, 255, 255, 0, 0, 0, 0, 4, 0, 0, 0, 5, 0, 0, 0, 1, 0, 0, 0, 0, 0, 0, 0, 5, 0, 0, 0, 255, 255, 255, 255, 255, 255, 255, 255, 255, 255, 255, 255, 255, 255, 255, 255, 255, 255, 255, 255, 255, 255, 255, 255, 255, 255, 255, 255, 255, 255, 255, 255, 255, 255, 255, 255, 8, 0, 0, 0, 4, 0, 0, 0, 5, 0, 0, 0, 8, 0, 0, 0, 5, 0, 0, 0, 3, 0, 0, 0, 9, 0, 0, 0, 0, 0, 0, 0, 5, 0, 0, 0, 0, 0, 0, 0, 3, 0, 0, 0, 5, 0, 0, 0, 255, 255, 255, 255, 255, 255, 255, 255, 255, 255, 255, 255, 9, 0, 0, 0, 4, 0, 0, 0, 5, 0, 0, 0, 255, 255, 255, 255, 255, 255, 255, 255, 255, 255, 255, 255, 255, 255, 255, 255, 255, 255, 255, 255, 255, 255, 255, 255, 255, 255, 255, 255, 255, 255, 255, 255, 255, 255, 255, 255, 255, 255, 255, 255, 255, 255, 255, 255, 255, 255, 255, 255, 4, 0, 0, 0, 11, 0, 0, 0, 7, 0, 0, 0, 4, 0, 0, 0, 9, 0, 0, 0, 11, 0, 0, 0, 9, 0, 0, 0, 10, 0, 0, 0, 11, 0, 0, 0, 255, 255, 255, 255, 255, 255, 255, 255, 255, 255, 255, 255, 255, 255, 255, 255, 255, 255, 255, 255, 255, 255, 255, 255, 0, 0, 0, 0, 8, 0, 0, 0, 3, 0, 0, 0, 4, 0, 0, 0, 9, 0, 0, 0, 7, 0, 0, 0, 9, 0, 0, 0, 11, 0, 0, 0, 7, 0, 0, 0, 9, 0, 0, 0, 10, 0, 0, 0, 11, 0, 0, 0, 255, 255, 255, 255, 255, 255, 255, 255, 255, 255, 255, 255, 1, 0, 0, 0, 10, 0, 0, 0, 11, 0, 0, 0, 1, 0, 0, 0, 11, 0, 0, 0, 4, 0, 0, 0, 1, 0, 0, 0, 4, 0, 0, 0, 0, 0, 0, 0, 7, 0, 0, 0, 4, 0, 0, 0, 11, 0, 0, 0, 255, 255, 255, 255, 255, 255, 255, 255, 255, 255, 255, 255, 3, 0, 0, 0, 1, 0, 0, 0, 4, 0, 0, 0, 3, 0, 0, 0, 4, 0, 0, 0, 8, 0, 0, 0, 1, 0, 0, 0, 10, 0, 0, 0, 4, 0, 0, 0, 7, 0, 0, 0, 4, 0, 0, 0, 11, 0, 0, 0, 10, 0, 0, 0, 11, 0, 0, 0, 4, 0, 0, 0, 4, 0, 0, 0, 11, 0, 0, 0, 7, 0, 0, 0, 9, 0, 0, 0, 11, 0, 0, 0, 4, 0, 0, 0, 9, 0, 0, 0, 2, 0, 0, 0, 11, 0, 0, 0, 9, 0, 0, 0, 1, 0, 0, 0, 2, 0, 0, 0, 255, 255, 255, 255, 255, 255, 255, 255, 255, 255, 255, 255, 9, 0, 0, 0, 7, 0, 0, 0, 4, 0, 0, 0, 9, 0, 0, 0, 11, 0, 0, 0, 7, 0, 0, 0, 9, 0, 0, 0, 1, 0, 0, 0, 11, 0, 0, 0, 2, 0, 0, 0, 11, 0, 0, 0, 1, 0, 0, 0, 0, 0, 0, 0, 8, 0, 0, 0, 3, 0, 0, 0, 11, 0, 0, 0, 7, 0, 0, 0, 4, 0, 0, 0, 11, 0, 0, 0, 4, 0, 0, 0, 2, 0, 0, 0, 2, 0, 0, 0, 4, 0, 0, 0, 0, 0, 0, 0, 255, 255, 255, 255, 255, 255, 255, 255, 255, 255, 255, 255, 255, 255, 255, 255, 255, 255, 255, 255, 255, 255, 255, 255, 11, 0, 0, 0, 7, 0, 0, 0, 4, 0, 0, 0, 11, 0, 0, 0, 4, 0, 0, 0, 2, 0, 0, 0, 8, 0, 0, 0, 3, 0, 0, 0, 4, 0, 0, 0, 3, 0, 0, 0, 2, 0, 0, 0, 4, 0, 0, 0, 255, 255, 255, 255, 255, 255, 255, 255, 255, 255, 255, 255, 2, 0, 0, 0, 9, 0, 0, 0, 10, 0, 0, 0, 2, 0, 0, 0, 7, 0, 0, 0, 9, 0, 0, 0, 2, 0, 0, 0, 3, 0, 0, 0, 7, 0, 0, 0, 7, 0, 0, 0, 4, 0, 0, 0, 9, 0, 0, 0, 255, 255, 255, 255, 255, 255, 255, 255, 255, 255, 255, 255, 9, 0, 0, 0, 10, 0, 0, 0, 7, 0, 0, 0, 9, 0, 0, 0, 7, 0, 0, 0, 4, 0, 0, 0, 10, 0, 0, 0, 2, 0, 0, 0, 7, 0, 0, 0, 8, 0, 0, 0, 7, 0, 0, 0, 0, 0, 0, 0, 2, 0, 0, 0, 0, 0, 0, 0, 7, 0, 0, 0, 3, 0, 0, 0, 7, 0, 0, 0, 10, 0, 0, 0, 3, 0, 0, 0, 10, 0, 0, 0, 2, 0, 0, 0, 7, 0, 0, 0, 4, 0, 0, 0, 10, 0, 0, 0, 1, 0, 0, 0, 10, 0, 0, 0, 0, 0, 0, 0, 4, 0, 0, 0, 0, 0, 0, 0, 10, 0, 0, 0, 1, 0, 0, 0, 10, 0, 0, 0, 2, 0, 0, 0, 8, 0, 0, 0, 7, 0, 0, 0, 4, 0, 0, 0, 255, 255, 255, 255, 255, 255, 255, 255, 255, 255, 255, 255, 255, 255, 255, 255, 255, 255, 255, 255, 255, 255, 255, 255, 255, 255, 255, 255, 255, 255, 255, 255, 255, 255, 255, 255, 4, 0, 0, 0, 9, 0, 0, 0, 1, 0, 0, 0, 4, 0, 0, 0, 1, 0, 0, 0, 7, 0, 0, 0, 7, 0, 0, 0, 1, 0, 0, 0, 3, 0, 0, 0, 255, 255, 255, 255, 255, 255, 255, 255, 255, 255, 255, 255, 255, 255, 255, 255, 255, 255, 255, 255, 255, 255, 255, 255, 4, 0, 0, 0, 9, 0, 0, 0, 1, 0, 0, 0, 4, 0, 0, 0, 1, 0, 0, 0, 7, 0, 0, 0, 0, 0, 0, 0, 8, 0, 0, 0, 1, 0, 0, 0, 8, 0, 0, 0, 7, 0, 0, 0, 1, 0, 0, 0, 255, 255, 255, 255, 255, 255, 255, 255, 255, 255, 255, 255, 4, 0, 0, 0, 0, 0, 0, 0, 3, 0, 0, 0, 7, 0, 0, 0, 4, 0, 0, 0, 3, 0, 0, 0, 255, 255, 255, 255, 255, 255, 255, 255, 255, 255, 255, 255, 255, 255, 255, 255, 255, 255, 255, 255, 255, 255, 255, 255, 255, 255, 255, 255, 255, 255, 255, 255, 255, 255, 255, 255, 4, 0, 0, 0, 8, 0, 0, 0, 7, 0, 0, 0, 255, 255, 255, 255, 255, 255, 255, 255, 255, 255, 255, 255, 255, 255, 255, 255, 255, 255, 255, 255, 255, 255, 255, 255, 255, 255, 255, 255, 255, 255, 255, 255, 255, 255, 255, 255, 255, 255, 255, 255, 255, 255, 255, 255, 255, 255, 255, 255, 9, 0, 0, 0, 10, 0, 0, 0, 8, 0, 0, 0, 10, 0, 0, 0, 11, 0, 0, 0, 8, 0, 0, 0, 255, 255, 255, 255, 255, 255, 255, 255, 255, 255, 255, 255, 255, 255, 255, 255, 255, 255, 255, 255, 255, 255, 255, 255, 255, 255, 255, 255, 255, 255, 255, 255, 255, 255, 255, 255, 3, 0, 0, 0, 0, 0, 0, 0, 9, 0, 0, 0, 3, 0, 0, 0, 9, 0, 0, 0, 11, 0, 0, 0, 11, 0, 0, 0, 9, 0, 0, 0, 10, 0, 0, 0, 255, 255, 255, 255, 255, 255, 255, 255, 255, 255, 255, 255, 255, 255, 255, 255, 255, 255, 255, 255, 255, 255, 255, 255, 0, 0, 0, 0, 1, 0, 0, 0, 10, 0, 0, 0, 0, 0, 0, 0, 10, 0, 0, 0, 8, 0, 0, 0, 8, 0, 0, 0, 10, 0, 0, 0, 11, 0, 0, 0, 255, 255, 255, 255, 255, 255, 255, 255, 255, 255, 255, 255, 255, 255, 255, 255, 255, 255, 255, 255, 255, 255, 255, 255, 3, 0, 0, 0, 1, 0, 0, 0, 10, 0, 0, 0, 11, 0, 0, 0, 3, 0, 0, 0, 10, 0, 0, 0, 255, 255, 255, 255, 255, 255, 255, 255, 255, 255, 255, 255, 255, 255, 255, 255, 255, 255, 255, 255, 255, 255, 255, 255, 255, 255, 255, 255, 255, 255, 255, 255, 255, 255, 255, 255, 1, 0, 0, 0, 2, 0, 0, 0, 11, 0, 0, 0, 1, 0, 0, 0, 11, 0, 0, 0, 9, 0, 0, 0, 9, 0, 0, 0, 11, 0, 0, 0, 8, 0, 0, 0, 255, 255, 255, 255, 255, 255, 255, 255, 255, 255, 255, 255, 255, 255, 255, 255, 255, 255, 255, 255, 255, 255, 255, 255, 3, 0, 0, 0, 0, 0, 0, 0, 9, 0, 0, 0, 3, 0, 0, 0, 9, 0, 0, 0, 11, 0, 0, 0, 1, 0, 0, 0, 2, 0, 0, 0, 9, 0, 0, 0, 2, 0, 0, 0, 11, 0, 0, 0, 9, 0, 0, 0, 255, 255, 255, 255, 255, 255, 255, 255, 255, 255, 255, 255, 0, 0, 0, 0, 2, 0, 0, 0, 11, 0, 0, 0, 8, 0, 0, 0, 0, 0, 0, 0, 11, 0, 0, 0, 255, 255, 255, 255, 255, 255, 255, 255, 255, 255, 255, 255, 255, 255, 255, 255, 255, 255, 255, 255, 255, 255, 255, 255, 255, 255, 255, 255, 255, 255, 255, 255, 255, 255, 255, 255, 3, 0, 0, 0, 2, 0, 0, 0, 11, 0, 0, 0, 255, 255, 255, 255, 255, 255, 255, 255, 255, 255, 255, 255, 255, 255, 255, 255, 255, 255, 255, 255, 255, 255, 255, 255, 255, 255, 255, 255, 255, 255, 255, 255, 255, 255, 255, 255, 255, 255, 255, 255, 255, 255, 255, 255, 255, 255, 255, 255, 2, 0, 0, 0, 3, 0, 0, 0, 8, 0, 0, 0, 2, 0, 0, 0, 8, 0, 0, 0, 10, 0, 0, 0, 10, 0, 0, 0, 8, 0, 0, 0, 9, 0, 0, 0, 255, 255, 255, 255, 255, 255, 255, 255, 255, 255, 255, 255, 255, 255, 255, 255, 255, 255, 255, 255, 255, 255, 255, 255, 9, 0, 0, 0, 10, 0, 0, 0, 2, 0, 0, 0, 0, 0, 0, 0, 9, 0, 0, 0, 2, 0, 0, 0, 255, 255, 255, 255, 255, 255, 255, 255, 255, 255, 255, 255, 255, 255, 255, 255, 255, 255, 255, 255, 255, 255, 255, 255, 255, 255, 255, 255, 255, 255, 255, 255, 255, 255, 255, 255, 2, 0, 0, 0, 3, 0, 0, 0, 8, 0, 0, 0, 2, 0, 0, 0, 8, 0, 0, 0, 10, 0, 0, 0, 0, 0, 0, 0, 1, 0, 0, 0, 8, 0, 0, 0, 1, 0, 0, 0, 10, 0, 0, 0, 8, 0, 0, 0, 255, 255, 255, 255, 255, 255, 255, 255, 255, 255, 255, 255, 1, 0, 0, 0, 10, 0, 0, 0, 2, 0, 0, 0, 255, 255, 255, 255, 255, 255, 255, 255, 255, 255, 255, 255, 255, 255, 255, 255, 255, 255, 255, 255, 255, 255, 255, 255, 255, 255, 255, 255, 255, 255, 255, 255, 255, 255, 255, 255, 255, 255, 255, 255, 255, 255, 255, 255, 255, 255, 255, 255, 1, 0, 0, 0, 3, 0, 0, 0, 8, 0, 0, 0, 9, 0, 0, 0, 1, 0, 0, 0, 8, 0, 0, 0, 255, 255, 255, 255, 255, 255, 255, 255, 255, 255, 255, 255, 255, 255, 255, 255, 255, 255, 255, 255, 255, 255, 255, 255, 255, 255, 255, 255, 255, 255, 255, 255, 255, 255, 255, 255, 0, 0, 0, 0, 9, 0, 0, 0, 1, 0, 0, 0, 255, 255, 255, 255, 255, 255, 255, 255, 255, 255, 255, 255, 255, 255, 255, 255, 255, 255, 255, 255, 255, 255, 255, 255, 255, 255, 255, 255, 255, 255, 255, 255, 255, 255, 255, 255, 255, 255, 255, 255, 255, 255, 255, 255, 255, 255, 255, 255, 0, 0, 0, 0, 3, 0, 0, 0, 8, 0, 0, 0, 255, 255, 255, 255, 255, 255, 255, 255, 255, 255, 255, 255, 255, 255, 255, 255, 255, 255, 255, 255, 255, 255, 255, 255, 255, 255, 255, 255, 255, 255, 255, 255, 255, 255, 255, 255, 255, 255, 255, 255, 255, 255, 255, 255, 255, 255, 255, 255, 255, 255, 255, 255, 255, 255, 255, 255, 255, 255, 255, 255, 255, 255, 255, 255, 255, 255, 255, 255, 255, 255, 255, 255, 255, 255, 255, 255, 255, 255, 255, 255, 255, 255, 255, 255, 255, 255, 255, 255, 255, 255, 255, 255, 255, 255, 255, 255, 255, 255, 255, 255, 255, 255, 255, 255, 255, 255, 255, 255};
// _ZZN3cub18CUB_300001_SM_10006detail10merge_sort30DeviceMergeSortBlockSortKernelINS2_10policy_hubIN6thrust24THRUST_300001_SM_1000_NS10device_ptrI4codeEEE9Policy600ES9_PNS0_8NullTypeES9_SD_jN4cuda3std3__44lessIS8_EES8_SC_EEvbT0_T1_T2_T3_T4_PT6_PT7_T5_NS1_7vsmem_tEE19static_temp_storage has been demoted
// _ZZN3cub18CUB_300001_SM_10006detail10merge_sort26DeviceMergeSortMergeKernelINS2_10policy_hubIN6thrust24THRUST_300001_SM_1000_NS10device_ptrI4codeEEE9Policy600ES9_PNS0_8NullTypeES9_SD_jN4cuda3std3__44lessIS8_EES8_SC_EEvbT2_T3_T4_PT6_PT7_T5_PSL_SL_NS1_7vsmem_tEE19static_temp_storage has been demoted
// _ZZN3cub18CUB_300001_SM_10006detail10merge_sort30DeviceMergeSortBlockSortKernelINS2_10policy_hubIN6thrust24THRUST_300001_SM_1000_NS10device_ptrI4codeEEE9Policy600ES9_PNS0_8NullTypeES9_SD_mN4cuda3std3__44lessIS8_EES8_SC_EEvbT0_T1_T2_T3_T4_PT6_PT7_T5_NS1_7vsmem_tEE19static_temp_storage has been demoted
// _ZZN3cub18CUB_300001_SM_10006detail10merge_sort26DeviceMergeSortMergeKernelINS2_10policy_hubIN6thrust24THRUST_300001_SM_1000_NS10device_ptrI4codeEEE9Policy600ES9_PNS0_8NullTypeES9_SD_mN4cuda3std3__44lessIS8_EES8_SC_EEvbT2_T3_T4_PT6_PT7_T5_PSL_SL_NS1_7vsmem_tEE19static_temp_storage has been demoted
// _ZZN3cub18CUB_300001_SM_10006detail4scan16DeviceScanKernelINS2_10policy_hubIiiijN4cuda3std3__44plusIvEEE10Policy1000EN6thrust24THRUST_300001_SM_1000_NS10device_ptrIiEESF_NS0_13ScanTileStateIiLb1EEES9_NS0_8NullTypeEjiLb0ESI_EEvT0_T1_T2_iT3_T4_T5_E12temp_storage has been demoted
// _ZZN3cub18CUB_300001_SM_10006detail4scan16DeviceScanKernelINS2_10policy_hubIiiimN4cuda3std3__44plusIvEEE10Policy1000EN6thrust24THRUST_300001_SM_1000_NS10device_ptrIiEESF_NS0_13ScanTileStateIiLb1EEES9_NS0_8NullTypeEmiLb0ESI_EEvT0_T1_T2_iT3_T4_T5_E12temp_storage has been demoted
.global .align 1 .b8 _ZN27_INTERNAL_e1dd1b14_4_k_cu_D4cuda3std3__45__cpo5beginE[1];
.global .align 1 .b8 _ZN27_INTERNAL_e1dd1b14_4_k_cu_D4cuda3std3__45__cpo3endE[1];
.global .align 1 .b8 _ZN27_INTERNAL_e1dd1b14_4_k_cu_D4cuda3std3__45__cpo6cbeginE[1];
.global .align 1 .b8 _ZN27_INTERNAL_e1dd1b14_4_k_cu_D4cuda3std3__45__cpo4cendE[1];
.global .align 1 .b8 _ZN27_INTERNAL_e1dd1b14_4_k_cu_D4cuda3std3__45__cpo6rbeginE[1];
.global .align 1 .b8 _ZN27_INTERNAL_e1dd1b14_4_k_cu_D4cuda3std3__45__cpo4rendE[1];
.global .align 1 .b8 _ZN27_INTERNAL_e1dd1b14_4_k_cu_D4cuda3std3__45__cpo7crbeginE[1];
.global .align 1 .b8 _ZN27_INTERNAL_e1dd1b14_4_k_cu_D4cuda3std3__45__cpo5crendE[1];
.global .align 1 .b8 _ZN27_INTERNAL_e1dd1b14_4_k_cu_D4cuda3std3__429_GLOBAL__N__e1dd1b14_4_k_cu_D6ignoreE[1];
.global .align 1 .b8 _ZN27_INTERNAL_e1dd1b14_4_k_cu_D4cuda3std3__419piecewise_constructE[1];
.global .align 1 .b8 _ZN27_INTERNAL_e1dd1b14_4_k_cu_D4cuda3std3__48in_placeE[1];
.global .align 1 .b8 _ZN27_INTERNAL_e1dd1b14_4_k_cu_D4cuda3std3__420unreachable_sentinelE[1];
.global .align 1 .b8 _ZN27_INTERNAL_e1dd1b14_4_k_cu_D4cuda3std3__47nulloptE[1];
.global .align 1 .b8 _ZN27_INTERNAL_e1dd1b14_4_k_cu_D4cuda3std3__48unexpectE[1];
.global .align 1 .b8 _ZN27_INTERNAL_e1dd1b14_4_k_cu_D4cuda3std6ranges3__45__cpo4swapE[1];
.global .align 1 .b8 _ZN27_INTERNAL_e1dd1b14_4_k_cu_D4cuda3std6ranges3__45__cpo9iter_moveE[1];
.global .align 1 .b8 _ZN27_INTERNAL_e1dd1b14_4_k_cu_D4cuda3std6ranges3__45__cpo5beginE[1];
.global .align 1 .b8 _ZN27_INTERNAL_e1dd1b14_4_k_cu_D4cuda3std6ranges3__45__cpo3endE[1];
.global .align 1 .b8 _ZN27_INTERNAL_e1dd1b14_4_k_cu_D4cuda3std6ranges3__45__cpo6cbeginE[1];
.global .align 1 .b8 _ZN27_INTERNAL_e1dd1b14_4_k_cu_D4cuda3std6ranges3__45__cpo4cendE[1];
.global .align 1 .b8 _ZN27_INTERNAL_e1dd1b14_4_k_cu_D4cuda3std6ranges3__45__cpo7advanceE[1];
.global .align 1 .b8 _ZN27_INTERNAL_e1dd1b14_4_k_cu_D4cuda3std6ranges3__45__cpo9iter_swapE[1];
.global .align 1 .b8 _ZN27_INTERNAL_e1dd1b14_4_k_cu_D4cuda3std6ranges3__45__cpo4nextE[1];
.global .align 1 .b8 _ZN27_INTERNAL_e1dd1b14_4_k_cu_D4cuda3std6ranges3__45__cpo4prevE[1];
.global .align 1 .b8 _ZN27_INTERNAL_e1dd1b14_4_k_cu_D4cuda3std6ranges3__45__cpo4dataE[1];
.global .align 1 .b8 _ZN27_INTERNAL_e1dd1b14_4_k_cu_D4cuda3std6ranges3__45__cpo5cdataE[1];
.global .align 1 .b8 _ZN27_INTERNAL_e1dd1b14_4_k_cu_D4cuda3std6ranges3__45__cpo4sizeE[1];
.global .align 1 .b8 _ZN27_INTERNAL_e1dd1b14_4_k_cu_D4cuda3std6ranges3__45__cpo5ssizeE[1];
.global .align 1 .b8 _ZN27_INTERNAL_e1dd1b14_4_k_cu_D4cuda3std6ranges3__45__cpo8distanceE[1];
.global .align 1 .b8 _ZN27_INTERNAL_e1dd1b14_4_k_cu_D6thrust24THRUST_300001_SM_1000_NS8cuda_cub3parE[1];
.global .align 1 .b8 _ZN27_INTERNAL_e1dd1b14_4_k_cu_D6thrust24THRUST_300001_SM_1000_NS8cuda_cub10par_nosyncE[1];
.global .align 1 .b8 _ZN27_INTERNAL_e1dd1b14_4_k_cu_D6thrust24THRUST_300001_SM_1000_NS6system6detail10sequential3seqE[1];
.global .align 1 .b8 _ZN27_INTERNAL_e1dd1b14_4_k_cu_D6thrust24THRUST_300001_SM_1000_NS6system3cpp3parE[1];
.global .align 1 .b8 _ZN27_INTERNAL_e1dd1b14_4_k_cu_D6thrust24THRUST_300001_SM_1000_NS12placeholders2_1E[1];
.global .align 1 .b8 _ZN27_INTERNAL_e1dd1b14_4_k_cu_D6thrust24THRUST_300001_SM_1000_NS12placeholders2_2E[1];
.global .align 1 .b8 _ZN27_INTERNAL_e1dd1b14_4_k_cu_D6thrust24THRUST_300001_SM_1000_NS12placeholders2_3E[1];
.global .align 1 .b8 _ZN27_INTERNAL_e1dd1b14_4_k_cu_D6thrust24THRUST_300001_SM_1000_NS12placeholders2_4E[1];
.global .align 1 .b8 _ZN27_INTERNAL_e1dd1b14_4_k_cu_D6thrust24THRUST_300001_SM_1000_NS12placeholders2_5E[1];
.global .align 1 .b8 _ZN27_INTERNAL_e1dd1b14_4_k_cu_D6thrust24THRUST_300001_SM_1000_NS12placeholders2_6E[1];
.global .align 1 .b8 _ZN27_INTERNAL_e1dd1b14_4_k_cu_D6thrust24THRUST_300001_SM_1000_NS12placeholders2_7E[1];
.global .align 1 .b8 _ZN27_INTERNAL_e1dd1b14_4_k_cu_D6thrust24THRUST_300001_SM_1000_NS12placeholders2_8E[1];
.global .align 1 .b8 _ZN27_INTERNAL_e1dd1b14_4_k_cu_D6thrust24THRUST_300001_SM_1000_NS12placeholders2_9E[1];
.global .align 1 .b8 _ZN27_INTERNAL_e1dd1b14_4_k_cu_D6thrust24THRUST_300001_SM_1000_NS12placeholders3_10E[1];
.global .align 1 .b8 _ZN27_INTERNAL_e1dd1b14_4_k_cu_D6thrust24THRUST_300001_SM_1000_NS3seqE[1];
.global .align 1 .b8 _ZN27_INTERNAL_e1dd1b14_4_k_cu_D6thrust24THRUST_300001_SM_1000_NS6deviceE[1];
.global .align 1 .b8 $str[8] = {37, 100, 32, 37, 108, 102, 10};
.global .align 1 .b8 $str$1[37] = {118, 48, 32, 62, 32, 48, 32, 38, 38, 32, 118, 49, 32, 60, 32, 48, 32, 124, 124, 32, 118, 48, 32, 60, 32, 48, 32, 38, 38, 32, 118, 49, 32, 62, 32, 48};
.global .align 1 .b8 $str$2[27] = {47, 116, 109, 112, 47, 115, 97, 115, 115, 95, 99, 117, 95, 105, 54, 57, 118, 103, 106, 95, 56, 47, 107, 46, 99, 117};
.global .align 1 .b8 $str$3[19] = {48, 32, 60, 61, 32, 107, 48, 32, 38, 38, 32, 107, 48, 32, 60, 61, 32, 49};
.global .align 1 .b8 $str$4[19] = {48, 32, 60, 61, 32, 107, 49, 32, 38, 38, 32, 107, 49, 32, 60, 61, 32, 49};

.visible .entry _Z10init_codesP4codeiP5pointid(
	.param .u64 .ptr .align 1 _Z10init_codesP4codeiP5pointid_param_0,
	.param .u32 _Z10init_codesP4codeiP5pointid_param_1,
	.param .u64 .ptr .align 1 _Z10init_codesP4codeiP5pointid_param_2,
	.param .u32 _Z10init_codesP4codeiP5pointid_param_3,
	.param .f64 _Z10init_codesP4codeiP5pointid_param_4
)
{
	.reg .pred 	%p<30>;
	.reg .b32 	%r<171>;
	.reg .b64 	%rd<9>;
	.reg .b64 	%fd<124>;

	ld.param.u64 	%rd3, [_Z10init_codesP4codeiP5pointid_param_0];
	ld.param.u32 	%r57, [_Z10init_codesP4codeiP5pointid_param_1];
	ld.param.u64 	%rd4, [_Z10init_codesP4codeiP5pointid_param_2];
	ld.param.u32 	%r56, [_Z10init_codesP4codeiP5pointid_param_3];
	ld.param.f64 	%fd111, [_Z10init_codesP4codeiP5pointid_param_4];
	mov.u32 	%r58, %ctaid.x;
	mov.u32 	%r59, %ntid.x;
	mov.u32 	%r60, %tid.x;
	mad.lo.s32 	%r1, %r58, %r59, %r60;
	setp.ge.s32 	%p1, %r1, %r57;
	@%p1 bra 	$L__BB0_69;
	cvta.to.global.u64 	%rd5, %rd3;
	cvta.to.global.u64 	%rd6, %rd4;
	mul.wide.s32 	%rd7, %r1, 20;
	add.s64 	%rd1, %rd5, %rd7;
	mov.b32 	%r61, 7;
	st.global.u32 	[%rd1], %r61;
	mov.b32 	%r62, -8;
	st.global.u32 	[%rd1+4], %r62;
	st.global.u32 	[%rd1+16], %r1;
	st.global.u32 	[%rd1+12], %r56;
	mul.wide.s32 	%rd8, %r1, 24;
	add.s64 	%rd2, %rd6, %rd8;
	mov.b32 	%r63, 0;
	st.global.u32 	[%rd1+8], %r63;
	setp.lt.s32 	%p2, %r56, 1;
	@%p2 bra 	$L__BB0_69;
	add.s32 	%r65, %r56, -1;
	and.b32  	%r2, %r56, 3;
	setp.lt.u32 	%p3, %r65, 3;
	mov.f64 	%fd96, 0d0000000000000000;
	mov.b32 	%r146, 0;
	mov.u32 	%r168, %r146;
	mov.f64 	%fd97, %fd96;
	mov.f64 	%fd98, %fd96;
	@%p3 bra 	$L__BB0_41;
	and.b32  	%r168, %r56, 2147483644;
	mad.lo.s32 	%r145, %r56, 3, -6;
	neg.s32 	%r144, %r168;
	mov.f64 	%fd96, 0d0000000000000000;
	mov.b32 	%r146, 0;
$L__BB0_4:
	.pragma "nounroll";
	ld.global.f64 	%fd74, [%rd2];
	setp.leu.f64 	%p4, %fd74, %fd96;
	@%p4 bra 	$L__BB0_6;
	add.s32 	%r67, %r145, 3;
	mov.b32 	%r68, 4;
	shl.b32 	%r69, %r68, %r67;
	or.b32  	%r146, %r146, %r69;
	st.global.u32 	[%rd1+8], %r146;
	fma.rn.f64 	%fd99, %fd111, 0d3FD0000000000000, %fd96;
	bra.uni 	$L__BB0_7;
$L__BB0_6:
	fma.rn.f64 	%fd99, %fd111, 0dBFD0000000000000, %fd96;
$L__BB0_7:
	ld.global.f64 	%fd75, [%rd2+8];
	setp.leu.f64 	%p5, %fd75, %fd97;
	@%p5 bra 	$L__BB0_9;
	add.s32 	%r70, %r145, 3;
	mov.b32 	%r71, 2;
	shl.b32 	%r72, %r71, %r70;
	or.b32  	%r146, %r146, %r72;
	st.global.u32 	[%rd1+8], %r146;
	fma.rn.f64 	%fd100, %fd111, 0d3FD0000000000000, %fd97;
	bra.uni 	$L__BB0_10;
$L__BB0_9:
	fma.rn.f64 	%fd100, %fd111, 0dBFD0000000000000, %fd97;
$L__BB0_10:
	ld.global.f64 	%fd76, [%rd2+16];
	setp.leu.f64 	%p6, %fd76, %fd98;
	@%p6 bra 	$L__BB0_12;
	add.s32 	%r73, %r145, 3;
	mov.b32 	%r74, 1;
	shl.b32 	%r75, %r74, %r73;
	or.b32  	%r146, %r146, %r75;
	st.global.u32 	[%rd1+8], %r146;
	fma.rn.f64 	%fd101, %fd111, 0d3FD0000000000000, %fd98;
	bra.uni 	$L__BB0_13;
$L__BB0_12:
	fma.rn.f64 	%fd101, %fd111, 0dBFD0000000000000, %fd98;
$L__BB0_13:
	mul.f64 	%fd14, %fd111, 0d3FE0000000000000;
	ld.global.f64 	%fd77, [%rd2];
	setp.gt.f64 	%p7, %fd77, %fd99;
	@%p7 bra 	$L__BB0_15;
	fma.rn.f64 	%fd102, %fd14, 0dBFD0000000000000, %fd99;
	bra.uni 	$L__BB0_16;
$L__BB0_15:
	mov.b32 	%r76, 4;
	shl.b32 	%r77, %r76, %r145;
	or.b32  	%r146, %r146, %r77;
	st.global.u32 	[%rd1+8], %r146;
	fma.rn.f64 	%fd102, %fd14, 0d3FD0000000000000, %fd99;
$L__BB0_16:
	ld.global.f64 	%fd78, [%rd2+8];
	setp.gt.f64 	%p8, %fd78, %fd100;
	@%p8 bra 	$L__BB0_18;
	fma.rn.f64 	%fd103, %fd14, 0dBFD0000000000000, %fd100;
	bra.uni 	$L__BB0_19;
$L__BB0_18:
	mov.b32 	%r78, 2;
	shl.b32 	%r79, %r78, %r145;
	or.b32  	%r146, %r146, %r79;
	st.global.u32 	[%rd1+8], %r146;
	fma.rn.f64 	%fd103, %fd14, 0d3FD0000000000000, %fd100;
$L__BB0_19:
	ld.global.f64 	%fd79, [%rd2+16];
	setp.gt.f64 	%p9, %fd79, %fd101;
	@%p9 bra 	$L__BB0_21;
	fma.rn.f64 	%fd104, %fd14, 0dBFD0000000000000, %fd101;
	bra.uni 	$L__BB0_22;
$L__BB0_21:
	mov.b32 	%r80, 1;
	shl.b32 	%r81, %r80, %r145;
	or.b32  	%r146, %r146, %r81;
	st.global.u32 	[%rd1+8], %r146;
	fma.rn.f64 	%fd104, %fd14, 0d3FD0000000000000, %fd101;
$L__BB0_22:
	mul.f64 	%fd24, %fd14, 0d3FE0000000000000;
	ld.global.f64 	%fd80, [%rd2];
	setp.gt.f64 	%p10, %fd80, %fd102;
	@%p10 bra 	$L__BB0_24;
	fma.rn.f64 	%fd105, %fd24, 0dBFD0000000000000, %fd102;
	bra.uni 	$L__BB0_25;
$L__BB0_24:
	add.s32 	%r82, %r145, -3;
	mov.b32 	%r83, 4;
	shl.b32 	%r84, %r83, %r82;
	or.b32  	%r146, %r146, %r84;
	st.global.u32 	[%rd1+8], %r146;
	fma.rn.f64 	%fd105, %fd24, 0d3FD0000000000000, %fd102;
$L__BB0_25:
	ld.global.f64 	%fd81, [%rd2+8];
	setp.gt.f64 	%p11, %fd81, %fd103;
	@%p11 bra 	$L__BB0_27;
	fma.rn.f64 	%fd106, %fd24, 0dBFD0000000000000, %fd103;
	bra.uni 	$L__BB0_28;
$L__BB0_27:
	add.s32 	%r85, %r145, -3;
	mov.b32 	%r86, 2;
	shl.b32 	%r87, %r86, %r85;
	or.b32  	%r146, %r146, %r87;
	st.global.u32 	[%rd1+8], %r146;
	fma.rn.f64 	%fd106, %fd24, 0d3FD0000000000000, %fd103;
$L__BB0_28:
	ld.global.f64 	%fd82, [%rd2+16];
	setp.gt.f64 	%p12, %fd82, %fd104;
	@%p12 bra 	$L__BB0_30;
	fma.rn.f64 	%fd107, %fd24, 0dBFD0000000000000, %fd104;
	bra.uni 	$L__BB0_31;
$L__BB0_30:
	add.s32 	%r88, %r145, -3;
	mov.b32 	%r89, 1;
	shl.b32 	%r90, %r89, %r88;
	or.b32  	%r146, %r146, %r90;
	st.global.u32 	[%rd1+8], %r146;
	fma.rn.f64 	%fd107, %fd24, 0d3FD0000000000000, %fd104;
$L__BB0_31:
	mul.f64 	%fd34, %fd24, 0d3FE0000000000000;
	ld.global.f64 	%fd83, [%rd2];
	setp.gt.f64 	%p13, %fd83, %fd105;
	@%p13 bra 	$L__BB0_33;
	fma.rn.f64 	%fd96, %fd34, 0dBFD0000000000000, %fd105;
	bra.uni 	$L__BB0_34;
$L__BB0_33:
	add.s32 	%r91, %r145, -6;
	mov.b32 	%r92, 4;
	shl.b32 	%r93, %r92, %r91;
	or.b32  	%r146, %r146, %r93;
	st.global.u32 	[%rd1+8], %r146;
	fma.rn.f64 	%fd96, %fd34, 0d3FD0000000000000, %fd105;
$L__BB0_34:
	ld.global.f64 	%fd84, [%rd2+8];
	setp.gt.f64 	%p14, %fd84, %fd106;
	@%p14 bra 	$L__BB0_36;
	fma.rn.f64 	%fd97, %fd34, 0dBFD0000000000000, %fd106;
	bra.uni 	$L__BB0_37;
$L__BB0_36:
	add.s32 	%r94, %r145, -6;
	mov.b32 	%r95, 2;
	shl.b32 	%r96, %r95, %r94;
	or.b32  	%r146, %r146, %r96;
	st.global.u32 	[%rd1+8], %r146;
	fma.rn.f64 	%fd97, %fd34, 0d3FD0000000000000, %fd106;
$L__BB0_37:
	ld.global.f64 	%fd85, [%rd2+16];
	setp.gt.f64 	%p15, %fd85, %fd107;
	@%p15 bra 	$L__BB0_39;
	fma.rn.f64 	%fd98, %fd34, 0dBFD0000000000000, %fd107;
	bra.uni 	$L__BB0_40;
$L__BB0_39:
	add.s32 	%r97, %r145, -6;
	mov.b32 	%r98, 1;
	shl.b32 	%r99, %r98, %r97;
	or.b32  	%r146, %r146, %r99;
	st.global.u32 	[%rd1+8], %r146;
	fma.rn.f64 	%fd98, %fd34, 0d3FD0000000000000, %fd107;
$L__BB0_40:
	mul.f64 	%fd111, %fd34, 0d3FE0000000000000;
	add.s32 	%r145, %r145, -12;
	add.s32 	%r144, %r144, 4;
	setp.ne.s32 	%p16, %r144, 0;
	@%p16 bra 	$L__BB0_4;
$L__BB0_41:
	setp.eq.s32 	%p17, %r2, 0;
	@%p17 bra 	$L__BB0_69;
	setp.eq.s32 	%p18, %r2, 1;
	@%p18 bra 	$L__BB0_62;
	ld.global.f64 	%fd86, [%rd2];
	setp.gt.f64 	%p19, %fd86, %fd96;
	@%p19 bra 	$L__BB0_45;
	fma.rn.f64 	%fd115, %fd111, 0dBFD0000000000000, %fd96;
	bra.uni 	$L__BB0_46;
$L__BB0_45:
	not.b32 	%r100, %r168;
	add.s32 	%r101, %r56, %r100;
	mul.lo.s32 	%r102, %r101, 3;
	mov.b32 	%r103, 4;
	shl.b32 	%r104, %r103, %r102;
	or.b32  	%r146, %r146, %r104;
	st.global.u32 	[%rd1+8], %r146;
	fma.rn.f64 	%fd115, %fd111, 0d3FD0000000000000, %fd96;
$L__BB0_46:
	ld.global.f64 	%fd87, [%rd2+8];
	setp.gt.f64 	%p20, %fd87, %fd97;
	@%p20 bra 	$L__BB0_48;
	fma.rn.f64 	%fd116, %fd111, 0dBFD0000000000000, %fd97;
	bra.uni 	$L__BB0_49;
$L__BB0_48:
	not.b32 	%r105, %r168;
	add.s32 	%r106, %r56, %r105;
	mul.lo.s32 	%r107, %r106, 3;
	mov.b32 	%r108, 2;
	shl.b32 	%r109, %r108, %r107;
	or.b32  	%r146, %r146, %r109;
	st.global.u32 	[%rd1+8], %r146;
	fma.rn.f64 	%fd116, %fd111, 0d3FD0000000000000, %fd97;
$L__BB0_49:
	ld.global.f64 	%fd88, [%rd2+16];
	setp.gt.f64 	%p21, %fd88, %fd98;
	@%p21 bra 	$L__BB0_51;
	fma.rn.f64 	%fd117, %fd111, 0dBFD0000000000000, %fd98;
	bra.uni 	$L__BB0_52;
$L__BB0_51:
	not.b32 	%r110, %r168;
	add.s32 	%r111, %r56, %r110;
	mul.lo.s32 	%r112, %r111, 3;
	mov.b32 	%r113, 1;
	shl.b32 	%r114, %r113, %r112;
	or.b32  	%r146, %r146, %r114;
	st.global.u32 	[%rd1+8], %r146;
	fma.rn.f64 	%fd117, %fd111, 0d3FD0000000000000, %fd98;
$L__BB0_52:
	mul.f64 	%fd58, %fd111, 0d3FE0000000000000;
	ld.global.f64 	%fd89, [%rd2];
	setp.gt.f64 	%p22, %fd89, %fd115;
	@%p22 bra 	$L__BB0_54;
	fma.rn.f64 	%fd96, %fd58, 0dBFD0000000000000, %fd115;
	bra.uni 	$L__BB0_55;
$L__BB0_54:
	sub.s32 	%r115, %r56, %r168;
	mad.lo.s32 	%r116, %r115, 3, -6;
	mov.b32 	%r117, 4;
	shl.b32 	%r118, %r117, %r116;
	or.b32  	%r146, %r146, %r118;
	st.global.u32 	[%rd1+8], %r146;
	fma.rn.f64 	%fd96, %fd58, 0d3FD0000000000000, %fd115;
$L__BB0_55:
	ld.global.f64 	%fd90, [%rd2+8];
	setp.gt.f64 	%p23, %fd90, %fd116;
	@%p23 bra 	$L__BB0_57;
	fma.rn.f64 	%fd97, %fd58, 0dBFD0000000000000, %fd116;
	bra.uni 	$L__BB0_58;
$L__BB0_57:
	sub.s32 	%r119, %r56, %r168;
	mad.lo.s32 	%r120, %r119, 3, -6;
	mov.b32 	%r121, 2;
	shl.b32 	%r122, %r121, %r120;
	or.b32  	%r146, %r146, %r122;
	st.global.u32 	[%rd1+8], %r146;
	fma.rn.f64 	%fd97, %fd58, 0d3FD0000000000000, %fd116;
$L__BB0_58:
	ld.global.f64 	%fd91, [%rd2+16];
	setp.gt.f64 	%p24, %fd91, %fd117;
	@%p24 bra 	$L__BB0_60;
	fma.rn.f64 	%fd98, %fd58, 0dBFD0000000000000, %fd117;
	bra.uni 	$L__BB0_61;
$L__BB0_60:
	sub.s32 	%r123, %r56, %r168;
	mad.lo.s32 	%r124, %r123, 3, -6;
	mov.b32 	%r125, 1;
	shl.b32 	%r126, %r125, %r124;
	or.b32  	%r146, %r146, %r126;
	st.global.u32 	[%rd1+8], %r146;
	fma.rn.f64 	%fd98, %fd58, 0d3FD0000000000000, %fd117;
$L__BB0_61:
	add.s32 	%r168, %r168, 2;
$L__BB0_62:
	and.b32  	%r127, %r56, 1;
	setp.eq.b32 	%p25, %r127, 1;
	not.pred 	%p26, %p25;
	@%p26 bra 	$L__BB0_69;
	ld.global.f64 	%fd92, [%rd2];
	setp.leu.f64 	%p27, %fd92, %fd96;
	@%p27 bra 	$L__BB0_65;
	not.b32 	%r128, %r168;
	add.s32 	%r129, %r56, %r128;
	mul.lo.s32 	%r130, %r129, 3;
	mov.b32 	%r131, 4;
	shl.b32 	%r132, %r131, %r130;
	or.b32  	%r146, %r146, %r132;
	st.global.u32 	[%rd1+8], %r146;
$L__BB0_65:
	ld.global.f64 	%fd93, [%rd2+8];
	setp.leu.f64 	%p28, %fd93, %fd97;
	@%p28 bra 	$L__BB0_67;
	not.b32 	%r133, %r168;
	add.s32 	%r134, %r56, %r133;
	mul.lo.s32 	%r135, %r134, 3;
	mov.b32 	%r136, 2;
	shl.b32 	%r137, %r136, %r135;
	or.b32  	%r146, %r146, %r137;
	st.global.u32 	[%rd1+8], %r146;
$L__BB0_67:
	ld.global.f64 	%fd94, [%rd2+16];
	setp.leu.f64 	%p29, %fd94, %fd98;
	@%p29 bra 	$L__BB0_69;
	not.b32 	%r138, %r168;
	add.s32 	%r139, %r56, %r138;
	mul.lo.s32 	%r140, %r139, 3;
	mov.b32 	%r141, 1;
	shl.b32 	%r142, %r141, %r140;
	or.b32  	%r143, %r146, %r142;
	st.global.u32 	[%rd1+8], %r143;
$L__BB0_69:
	ret;

}
	// .globl	_Z10init_nodesP4nodePS0_i
.visible .entry _Z10init_nodesP4nodePS0_i(
	.param .u64 .ptr .align 1 _Z10init_nodesP4nodePS0_i_param_0,
	.param .u64 .ptr .align 1 _Z10init_nodesP4nodePS0_i_param_1,
	.param .u32 _Z10init_nodesP4nodePS0_i_param_2
)
{
	.reg .pred 	%p<3>;
	.reg .b16 	%rs<2>;
	.reg .b32 	%r<10>;
	.reg .b64 	%rd<16>;

	ld.param.u64 	%rd4, [_Z10init_nodesP4nodePS0_i_param_0];
	ld.param.u64 	%rd5, [_Z10init_nodesP4nodePS0_i_param_1];
	ld.param.u32 	%r2, [_Z10init_nodesP4nodePS0_i_param_2];
	mov.u32 	%r3, %ctaid.x;
	mov.u32 	%r4, %ntid.x;
	mov.u32 	%r5, %tid.x;
	mad.lo.s32 	%r1, %r3, %r4, %r5;
	setp.ge.s32 	%p1, %r1, %r2;
	@%p1 bra 	$L__BB1_4;
	cvta.to.global.u64 	%rd7, %rd4;
	cvta.to.global.u64 	%rd8, %rd5;
	mul.wide.s32 	%rd9, %r1, 416;
	add.s64 	%rd1, %rd7, %rd9;
	add.s64 	%rd10, %rd4, %rd9;
	mul.wide.s32 	%rd11, %r1, 8;
	add.s64 	%rd12, %rd8, %rd11;
	st.global.u64 	[%rd12], %rd10;
	mov.b64 	%rd15, 0;
$L__BB1_2:
	add.s64 	%rd13, %rd1, %rd15;
	mov.b16 	%rs1, 0;
	st.global.u8 	[%rd13], %rs1;
	add.s64 	%rd3, %rd15, 1;
	setp.lt.u64 	%p2, %rd15, 407;
	mov.u64 	%rd15, %rd3;
	@%p2 bra 	$L__BB1_2;
	mov.b32 	%r6, 7;
	st.global.u32 	[%rd1+352], %r6;
	mov.b32 	%r7, -8;
	st.global.u32 	[%rd1+356], %r7;
	mov.b32 	%r8, 0;
	st.global.u32 	[%rd1+364], %r8;
	mov.b32 	%r9, -1;
	st.global.u32 	[%rd1+368], %r9;
	st.global.u32 	[%rd1+376], %r9;
	st.global.u32 	[%rd1+384], %r8;
	st.global.u32 	[%rd1+400], %r8;
	mov.b64 	%rd14, 0;
	st.global.u64 	[%rd1+408], %rd14;
$L__BB1_4:
	ret;

}
	// .globl	_Z25update_nodes_with_samplesPP4nodeS0_Pii
.visible .entry _Z25update_nodes_with_samplesPP4nodeS0_Pii(
	.param .u64 .ptr .align 1 _Z25update_nodes_with_samplesPP4nodeS0_Pii_param_0,
	.param .u64 .ptr .align 1 _Z25update_nodes_with_samplesPP4nodeS0_Pii_param_1,
	.param .u64 .ptr .align 1 _Z25update_nodes_with_samplesPP4nodeS0_Pii_param_2,
	.param .u32 _Z25update_nodes_with_samplesPP4nodeS0_Pii_param_3
)
{
	.reg .pred 	%p<2>;
	.reg .b32 	%r<9>;
	.reg .b64 	%rd<17>;

	ld.param.u64 	%rd1, [_Z25update_nodes_with_samplesPP4nodeS0_Pii_param_0];
	ld.param.u64 	%rd2, [_Z25update_nodes_with_samplesPP4nodeS0_Pii_param_1];
	ld.param.u64 	%rd3, [_Z25update_nodes_with_samplesPP4nodeS0_Pii_param_2];
	ld.param.u32 	%r2, [_Z25update_nodes_with_samplesPP4nodeS0_Pii_param_3];
	mov.u32 	%r3, %ctaid.x;
	mov.u32 	%r4, %ntid.x;
	mov.u32 	%r5, %tid.x;
	mad.lo.s32 	%r1, %r3, %r4, %r5;
	setp.ge.s32 	%p1, %r1, %r2;
	@%p1 bra 	$L__BB2_2;
	cvta.to.global.u64 	%rd4, %rd2;
	cvta.to.global.u64 	%rd5, %rd3;
	cvta.to.global.u64 	%rd6, %rd1;
	mul.wide.s32 	%rd7, %r1, 416;
	add.s64 	%rd8, %rd4, %rd7;
	ld.global.u32 	%r6, [%rd8+360];
	ld.global.u32 	%r7, [%rd8+352];
	and.b32  	%r8, %r7, %r6;
	add.s64 	%rd9, %rd2, %rd7;
	mul.wide.s32 	%rd10, %r1, 4;
	add.s64 	%rd11, %rd5, %rd10;
	ld.global.s32 	%rd12, [%rd11];
	cvt.s64.s32 	%rd13, %r8;
	add.s64 	%rd14, %rd12, %rd13;
	shl.b64 	%rd15, %rd14, 3;
	add.s64 	%rd16, %rd6, %rd15;
	st.global.u64 	[%rd16+-64], %rd9;
$L__BB2_2:
	ret;

}
	// .globl	_Z28update_nodes_without_samplesPP4nodeS0_Piii
.visible .entry _Z28update_nodes_without_samplesPP4nodeS0_Piii(
	.param .u64 .ptr .align 1 _Z28update_nodes_without_samplesPP4nodeS0_Piii_param_0,
	.param .u64 .ptr .align 1 _Z28update_nodes_without_samplesPP4nodeS0_Piii_param_1,
	.param .u64 .ptr .align 1 _Z28update_nodes_without_samplesPP4nodeS0_Piii_param_2,
	.param .u32 _Z28update_nodes_without_samplesPP4nodeS0_Piii_param_3,
	.param .u32 _Z28update_nodes_without_samplesPP4nodeS0_Piii_param_4
)
{
	.reg .pred 	%p<60>;
	.reg .b32 	%r<317>;
	.reg .b64 	%rd<24>;
	.reg .b64 	%fd<109>;

	ld.param.u64 	%rd7, [_Z28update_nodes_without_samplesPP4nodeS0_Piii_param_0];
	ld.param.u64 	%rd6, [_Z28update_nodes_without_samplesPP4nodeS0_Piii_param_1];
	ld.param.u64 	%rd8, [_Z28update_nodes_without_samplesPP4nodeS0_Piii_param_2];
	ld.param.u32 	%r65, [_Z28update_nodes_without_samplesPP4nodeS0_Piii_param_3];
	ld.param.u32 	%r66, [_Z28update_nodes_without_samplesPP4nodeS0_Piii_param_4];
	cvta.to.global.u64 	%rd1, %rd7;
	cvta.to.global.u64 	%rd2, %rd8;
	mov.u32 	%r67, %ctaid.x;
	mov.u32 	%r68, %ntid.x;
	mov.u32 	%r69, %tid.x;
	mad.lo.s32 	%r1, %r67, %r68, %r69;
	setp.ge.s32 	%p1, %r1, %r66;
	@%p1 bra 	$L__BB3_8;
	setp.lt.s32 	%p2, %r1, 1;
	@%p2 bra 	$L__BB3_3;
	mul.wide.u32 	%rd9, %r1, 4;
	add.s64 	%rd10, %rd2, %rd9;
	ld.global.u32 	%r70, [%rd10];
	add.s32 	%r71, %r1, -1;
	mul.wide.u32 	%rd11, %r71, 4;
	add.s64 	%rd12, %rd2, %rd11;
	ld.global.u32 	%r72, [%rd12];
	setp.eq.s32 	%p3, %r70, %r72;
	@%p3 bra 	$L__BB3_8;
$L__BB3_3:
	cvta.to.global.u64 	%rd13, %rd6;
	mul.wide.s32 	%rd14, %r1, 416;
	add.s64 	%rd15, %rd13, %rd14;
	ld.global.u32 	%r73, [%rd15+360];
	ld.global.u32 	%r74, [%rd15+356];
	and.b32  	%r75, %r73, %r74;
	and.b32  	%r2, %r75, -8;
	mul.wide.s32 	%rd16, %r1, 4;
	add.s64 	%rd3, %rd2, %rd16;
	mov.b32 	%r76, 1;
	shl.b32 	%r77, %r76, %r65;
	cvt.rn.f64.s32 	%fd1, %r77;
	rcp.rn.f64 	%fd2, %fd1;
	setp.gt.s32 	%p4, %r65, 0;
	@%p4 bra 	$L__BB3_9;
	mov.b32 	%r316, 0;
$L__BB3_5:
	ld.global.u32 	%r79, [%rd3];
	add.s32 	%r80, %r316, %r79;
	add.s32 	%r81, %r80, -8;
	mul.wide.s32 	%rd17, %r81, 8;
	add.s64 	%rd18, %rd1, %rd17;
	ld.global.u64 	%rd19, [%rd18];
	cvta.to.global.u64 	%rd5, %rd19;
	ld.global.u32 	%r82, [%rd5+372];
	setp.ne.s32 	%p5, %r82, 0;
	@%p5 bra 	$L__BB3_7;
	st.global.u32 	[%rd5+384], %r65;
	st.global.f64 	[%rd5], %fd2;
	add.s32 	%r83, %r316, %r2;
	st.global.u32 	[%rd5+360], %r83;
	st.global.u32 	[%rd5+364], %r65;
	mov.b64 	%rd20, 0;
	st.global.u64 	[%rd5+8], %rd20;
	st.global.u64 	[%rd5+16], %rd20;
	st.global.u64 	[%rd5+24], %rd20;
$L__BB3_7:
	add.s32 	%r316, %r316, 1;
	setp.ne.s32 	%p6, %r316, 8;
	@%p6 bra 	$L__BB3_5;
$L__BB3_8:
	ret;
$L__BB3_9:
	mul.f64 	%fd3, %fd2, %fd1;
	and.b32  	%r3, %r65, 3;
	and.b32  	%r4, %r65, 2147483644;
	mad.lo.s32 	%r5, %r65, 3, -6;
	neg.s32 	%r6, %r4;
	mov.b32 	%r290, 0;
$L__BB3_10:
	ld.global.u32 	%r85, [%rd3];
	add.s32 	%r86, %r290, %r85;
	add.s32 	%r87, %r86, -8;
	mul.wide.s32 	%rd21, %r87, 8;
	add.s64 	%rd22, %rd1, %rd21;
	ld.global.u64 	%rd23, [%rd22];
	cvta.to.global.u64 	%rd4, %rd23;
	ld.global.u32 	%r88, [%rd4+372];
	setp.ne.s32 	%p7, %r88, 0;
	@%p7 bra 	$L__BB3_44;
	setp.lt.u32 	%p8, %r65, 4;
	st.global.u32 	[%rd4+384], %r65;
	st.global.f64 	[%rd4], %fd2;
	add.s32 	%r8, %r290, %r2;
	st.global.u32 	[%rd4+360], %r8;
	st.global.u32 	[%rd4+364], %r65;
	mov.b32 	%r313, 0;
	mov.u32 	%r314, %r313;
	@%p8 bra 	$L__BB3_15;
	mov.b32 	%r315, 0;
	mov.u32 	%r291, %r6;
	mov.u32 	%r292, %r5;
$L__BB3_13:
	add.s32 	%r92, %r292, 3;
	shr.u32 	%r93, %r8, %r92;
	shr.u32 	%r94, %r93, 1;
	shl.b32 	%r95, %r315, 2;
	and.b32  	%r96, %r94, 2;
	or.b32  	%r97, %r95, %r96;
	add.s32 	%r98, %r292, -6;
	shr.u32 	%r99, %r8, %r292;
	shr.u32 	%r100, %r99, 2;
	and.b32  	%r101, %r100, 1;
	or.b32  	%r102, %r97, %r101;
	add.s32 	%r103, %r292, -3;
	shr.u32 	%r104, %r8, %r103;
	shr.u32 	%r105, %r104, 1;
	shl.b32 	%r106, %r102, 2;
	and.b32  	%r107, %r105, 2;
	or.b32  	%r108, %r106, %r107;
	shr.u32 	%r109, %r8, %r98;
	shr.u32 	%r110, %r109, 2;
	and.b32  	%r111, %r110, 1;
	or.b32  	%r315, %r108, %r111;
	add.s32 	%r292, %r292, -12;
	add.s32 	%r291, %r291, 4;
	setp.eq.s32 	%p9, %r291, 0;
	@%p9 bra 	$L__BB3_14;
	bra.uni 	$L__BB3_13;
$L__BB3_14:
	shl.b32 	%r314, %r315, 1;
	mov.u32 	%r313, %r4;
$L__BB3_15:
	setp.eq.s32 	%p10, %r3, 0;
	@%p10 bra 	$L__BB3_19;
	setp.eq.s32 	%p11, %r3, 1;
	not.b32 	%r112, %r313;
	add.s32 	%r113, %r65, %r112;
	mul.lo.s32 	%r114, %r113, 3;
	shr.u32 	%r115, %r8, %r114;
	shr.u32 	%r116, %r115, 2;
	and.b32  	%r117, %r116, 1;
	add.s32 	%r315, %r314, %r117;
	@%p11 bra 	$L__BB3_19;
	setp.eq.s32 	%p12, %r3, 2;
	shl.b32 	%r118, %r315, 1;
	sub.s32 	%r119, %r65, %r313;
	mul.lo.s32 	%r59, %r119, 3;
	add.s32 	%r120, %r59, -6;
	shr.u32 	%r121, %r8, %r120;
	shr.u32 	%r122, %r121, 2;
	and.b32  	%r123, %r122, 1;
	or.b32  	%r315, %r118, %r123;
	@%p12 bra 	$L__BB3_19;
	shl.b32 	%r124, %r315, 1;
	add.s32 	%r125, %r59, -9;
	shr.u32 	%r126, %r8, %r125;
	shr.u32 	%r127, %r126, 2;
	and.b32  	%r128, %r127, 1;
	or.b32  	%r315, %r124, %r128;
$L__BB3_19:
	setp.lt.u32 	%p13, %r65, 4;
	mov.f64 	%fd93, 0d0000000000000000;
	mov.b32 	%r311, 0;
	mov.f64 	%fd108, %fd3;
	@%p13 bra 	$L__BB3_22;
	mov.f64 	%fd93, 0d0000000000000000;
	mov.b32 	%r294, 0;
	mov.f64 	%fd108, %fd3;
$L__BB3_21:
	not.b32 	%r131, %r294;
	add.s32 	%r132, %r65, %r131;
	shr.u32 	%r133, %r315, %r132;
	and.b32  	%r134, %r133, 1;
	setp.eq.b32 	%p14, %r134, 1;
	selp.f64 	%fd43, 0d3FD0000000000000, 0dBFD0000000000000, %p14;
	fma.rn.f64 	%fd44, %fd108, %fd43, %fd93;
	mul.f64 	%fd45, %fd108, 0d3FE0000000000000;
	sub.s32 	%r135, %r65, %r294;
	add.s32 	%r136, %r135, -2;
	shr.u32 	%r137, %r315, %r136;
	and.b32  	%r138, %r137, 1;
	setp.eq.b32 	%p15, %r138, 1;
	selp.f64 	%fd46, 0d3FD0000000000000, 0dBFD0000000000000, %p15;
	fma.rn.f64 	%fd47, %fd45, %fd46, %fd44;
	mul.f64 	%fd48, %fd45, 0d3FE0000000000000;
	add.s32 	%r139, %r135, -3;
	shr.u32 	%r140, %r315, %r139;
	and.b32  	%r141, %r140, 1;
	setp.eq.b32 	%p16, %r141, 1;
	selp.f64 	%fd49, 0d3FD0000000000000, 0dBFD0000000000000, %p16;
	fma.rn.f64 	%fd50, %fd48, %fd49, %fd47;
	mul.f64 	%fd51, %fd48, 0d3FE0000000000000;
	add.s32 	%r142, %r135, -4;
	shr.u32 	%r143, %r315, %r142;
	and.b32  	%r144, %r143, 1;
	setp.eq.b32 	%p17, %r144, 1;
	selp.f64 	%fd52, 0d3FD0000000000000, 0dBFD0000000000000, %p17;
	fma.rn.f64 	%fd93, %fd51, %fd52, %fd50;
	mul.f64 	%fd108, %fd51, 0d3FE0000000000000;
	add.s32 	%r294, %r294, 4;
	setp.eq.s32 	%p18, %r294, %r4;
	mov.u32 	%r311, %r4;
	@%p18 bra 	$L__BB3_22;
	bra.uni 	$L__BB3_21;
$L__BB3_22:
	setp.eq.s32 	%p19, %r3, 0;
	@%p19 bra 	$L__BB3_23;
	bra.uni 	$L__BB3_55;
$L__BB3_23:
	setp.lt.u32 	%p25, %r65, 4;
	st.global.f64 	[%rd4+8], %fd93;
	mov.b32 	%r309, 0;
	mov.u32 	%r310, %r309;
	@%p25 bra 	$L__BB3_27;
	mov.b32 	%r295, 0;
	mov.u32 	%r306, %r295;
$L__BB3_25:
	not.b32 	%r158, %r295;
	add.s32 	%r159, %r65, %r158;
	mul.lo.s32 	%r160, %r159, 3;
	shr.u32 	%r161, %r8, %r160;
	shl.b32 	%r162, %r306, 2;
	and.b32  	%r163, %r161, 2;
	or.b32  	%r164, %r162, %r163;
	sub.s32 	%r165, %r65, %r295;
	mul.lo.s32 	%r166, %r165, 3;
	add.s32 	%r167, %r166, -6;
	shr.u32 	%r168, %r8, %r167;
	shr.u32 	%r169, %r168, 1;
	and.b32  	%r170, %r169, 1;
	or.b32  	%r171, %r164, %r170;
	add.s32 	%r172, %r166, -9;
	shr.u32 	%r173, %r8, %r172;
	shl.b32 	%r174, %r171, 2;
	and.b32  	%r175, %r173, 2;
	or.b32  	%r176, %r174, %r175;
	add.s32 	%r177, %r166, -12;
	shr.u32 	%r178, %r8, %r177;
	shr.u32 	%r179, %r178, 1;
	and.b32  	%r180, %r179, 1;
	or.b32  	%r306, %r176, %r180;
	add.s32 	%r295, %r295, 4;
	setp.eq.s32 	%p26, %r295, %r4;
	@%p26 bra 	$L__BB3_26;
	bra.uni 	$L__BB3_25;
$L__BB3_26:
	shl.b32 	%r310, %r306, 1;
	mov.u32 	%r309, %r4;
$L__BB3_27:
	setp.eq.s32 	%p27, %r3, 0;
	@%p27 bra 	$L__BB3_31;
	setp.eq.s32 	%p28, %r3, 1;
	not.b32 	%r181, %r309;
	add.s32 	%r182, %r65, %r181;
	mul.lo.s32 	%r183, %r182, 3;
	shr.u32 	%r184, %r8, %r183;
	shr.u32 	%r185, %r184, 1;
	and.b32  	%r186, %r185, 1;
	add.s32 	%r306, %r310, %r186;
	@%p28 bra 	$L__BB3_31;
	setp.eq.s32 	%p29, %r3, 2;
	shl.b32 	%r187, %r306, 1;
	sub.s32 	%r188, %r65, %r309;
	mul.lo.s32 	%r49, %r188, 3;
	add.s32 	%r189, %r49, -6;
	shr.u32 	%r190, %r8, %r189;
	shr.u32 	%r191, %r190, 1;
	and.b32  	%r192, %r191, 1;
	or.b32  	%r306, %r187, %r192;
	@%p29 bra 	$L__BB3_31;
	shl.b32 	%r193, %r306, 1;
	add.s32 	%r194, %r49, -9;
	shr.u32 	%r195, %r8, %r194;
	shr.u32 	%r196, %r195, 1;
	and.b32  	%r197, %r196, 1;
	or.b32  	%r306, %r193, %r197;
$L__BB3_31:
	setp.lt.u32 	%p30, %r65, 4;
	mov.f64 	%fd96, 0d0000000000000000;
	mov.b32 	%r307, 0;
	mov.f64 	%fd105, %fd3;
	@%p30 bra 	$L__BB3_51;
	mov.f64 	%fd96, 0d0000000000000000;
	mov.b32 	%r297, 0;
	mov.f64 	%fd105, %fd3;
	bra.uni 	$L__BB3_50;
$L__BB3_33:
	setp.lt.u32 	%p42, %r65, 4;
	st.global.f64 	[%rd4+16], %fd96;
	mov.b32 	%r304, 0;
	mov.u32 	%r305, %r304;
	@%p42 bra 	$L__BB3_37;
	mov.b32 	%r298, 0;
	mov.u32 	%r301, %r298;
$L__BB3_35:
	not.b32 	%r227, %r298;
	add.s32 	%r228, %r65, %r227;
	mul.lo.s32 	%r229, %r228, 3;
	shr.u32 	%r230, %r8, %r229;
	shl.b32 	%r231, %r301, 2;
	shl.b32 	%r232, %r230, 1;
	and.b32  	%r233, %r232, 2;
	or.b32  	%r234, %r231, %r233;
	sub.s32 	%r235, %r65, %r298;
	mul.lo.s32 	%r236, %r235, 3;
	add.s32 	%r237, %r236, -6;
	shr.u32 	%r238, %r8, %r237;
	and.b32  	%r239, %r238, 1;
	or.b32  	%r240, %r239, %r234;
	add.s32 	%r241, %r236, -9;
	shr.u32 	%r242, %r8, %r241;
	shl.b32 	%r243, %r240, 2;
	shl.b32 	%r244, %r242, 1;
	and.b32  	%r245, %r244, 2;
	or.b32  	%r246, %r243, %r245;
	add.s32 	%r247, %r236, -12;
	shr.u32 	%r248, %r8, %r247;
	and.b32  	%r249, %r248, 1;
	or.b32  	%r301, %r249, %r246;
	add.s32 	%r298, %r298, 4;
	setp.eq.s32 	%p43, %r298, %r4;
	@%p43 bra 	$L__BB3_36;
	bra.uni 	$L__BB3_35;
$L__BB3_36:
	shl.b32 	%r305, %r301, 1;
	mov.u32 	%r304, %r4;
$L__BB3_37:
	setp.eq.s32 	%p44, %r3, 0;
	@%p44 bra 	$L__BB3_41;
	setp.eq.s32 	%p45, %r3, 1;
	not.b32 	%r250, %r304;
	add.s32 	%r251, %r65, %r250;
	mul.lo.s32 	%r252, %r251, 3;
	shr.u32 	%r253, %r8, %r252;
	and.b32  	%r254, %r253, 1;
	add.s32 	%r301, %r254, %r305;
	@%p45 bra 	$L__BB3_41;
	setp.eq.s32 	%p46, %r3, 2;
	shl.b32 	%r255, %r301, 1;
	sub.s32 	%r256, %r65, %r304;
	mul.lo.s32 	%r38, %r256, 3;
	add.s32 	%r257, %r38, -6;
	shr.u32 	%r258, %r8, %r257;
	and.b32  	%r259, %r258, 1;
	or.b32  	%r301, %r259, %r255;
	@%p46 bra 	$L__BB3_41;
	shl.b32 	%r260, %r301, 1;
	add.s32 	%r261, %r38, -9;
	shr.u32 	%r262, %r8, %r261;
	and.b32  	%r263, %r262, 1;
	or.b32  	%r301, %r263, %r260;
$L__BB3_41:
	setp.lt.u32 	%p47, %r65, 4;
	mov.f64 	%fd99, 0d0000000000000000;
	mov.b32 	%r302, 0;
	mov.f64 	%fd102, %fd3;
	@%p47 bra 	$L__BB3_46;
	mov.f64 	%fd99, 0d0000000000000000;
	mov.b32 	%r300, 0;
	mov.f64 	%fd102, %fd3;
	bra.uni 	$L__BB3_45;
$L__BB3_43:
	st.global.f64 	[%rd4+24], %fd99;
$L__BB3_44:
	add.s32 	%r290, %r290, 1;
	setp.eq.s32 	%p59, %r290, 8;
	@%p59 bra 	$L__BB3_8;
	bra.uni 	$L__BB3_10;
$L__BB3_45:
	not.b32 	%r266, %r300;
	add.s32 	%r267, %r65, %r266;
	shr.u32 	%r268, %r301, %r267;
	and.b32  	%r269, %r268, 1;
	setp.eq.b32 	%p48, %r269, 1;
	selp.f64 	%fd77, 0d3FD0000000000000, 0dBFD0000000000000, %p48;
	fma.rn.f64 	%fd78, %fd102, %fd77, %fd99;
	mul.f64 	%fd79, %fd102, 0d3FE0000000000000;
	sub.s32 	%r270, %r65, %r300;
	add.s32 	%r271, %r270, -2;
	shr.u32 	%r272, %r301, %r271;
	and.b32  	%r273, %r272, 1;
	setp.eq.b32 	%p49, %r273, 1;
	selp.f64 	%fd80, 0d3FD0000000000000, 0dBFD0000000000000, %p49;
	fma.rn.f64 	%fd81, %fd79, %fd80, %fd78;
	mul.f64 	%fd82, %fd79, 0d3FE0000000000000;
	add.s32 	%r274, %r270, -3;
	shr.u32 	%r275, %r301, %r274;
	and.b32  	%r276, %r275, 1;
	setp.eq.b32 	%p50, %r276, 1;
	selp.f64 	%fd83, 0d3FD0000000000000, 0dBFD0000000000000, %p50;
	fma.rn.f64 	%fd84, %fd82, %fd83, %fd81;
	mul.f64 	%fd85, %fd82, 0d3FE0000000000000;
	add.s32 	%r277, %r270, -4;
	shr.u32 	%r278, %r301, %r277;
	and.b32  	%r279, %r278, 1;
	setp.eq.b32 	%p51, %r279, 1;
	selp.f64 	%fd86, 0d3FD0000000000000, 0dBFD0000000000000, %p51;
	fma.rn.f64 	%fd99, %fd85, %fd86, %fd84;
	mul.f64 	%fd102, %fd85, 0d3FE0000000000000;
	add.s32 	%r300, %r300, 4;
	setp.eq.s32 	%p52, %r300, %r4;
	mov.u32 	%r302, %r4;
	@%p52 bra 	$L__BB3_46;
	bra.uni 	$L__BB3_45;
$L__BB3_46:
	setp.eq.s32 	%p53, %r3, 0;
	@%p53 bra 	$L__BB3_43;
	setp.eq.s32 	%p54, %r3, 1;
	not.b32 	%r280, %r302;
	add.s32 	%r281, %r65, %r280;
	shr.u32 	%r282, %r301, %r281;
	and.b32  	%r283, %r282, 1;
	setp.eq.b32 	%p55, %r283, 1;
	selp.f64 	%fd87, 0d3FD0000000000000, 0dBFD0000000000000, %p55;
	fma.rn.f64 	%fd99, %fd102, %fd87, %fd99;
	@%p54 bra 	$L__BB3_43;
	setp.eq.s32 	%p56, %r3, 2;
	mul.f64 	%fd23, %fd102, 0d3FE0000000000000;
	sub.s32 	%r32, %r65, %r302;
	add.s32 	%r284, %r32, -2;
	shr.u32 	%r285, %r301, %r284;
	and.b32  	%r286, %r285, 1;
	setp.eq.b32 	%p57, %r286, 1;
	selp.f64 	%fd88, 0d3FD0000000000000, 0dBFD0000000000000, %p57;
	fma.rn.f64 	%fd99, %fd23, %fd88, %fd99;
	@%p56 bra 	$L__BB3_43;
	mul.f64 	%fd89, %fd23, 0d3FE0000000000000;
	add.s32 	%r287, %r32, -3;
	shr.u32 	%r288, %r301, %r287;
	and.b32  	%r289, %r288, 1;
	setp.eq.b32 	%p58, %r289, 1;
	selp.f64 	%fd90, 0d3FD0000000000000, 0dBFD0000000000000, %p58;
	fma.rn.f64 	%fd99, %fd89, %fd90, %fd99;
	bra.uni 	$L__BB3_43;
$L__BB3_50:
	not.b32 	%r200, %r297;
	add.s32 	%r201, %r65, %r200;
	shr.u32 	%r202, %r306, %r201;
	and.b32  	%r203, %r202, 1;
	setp.eq.b32 	%p31, %r203, 1;
	selp.f64 	%fd60, 0d3FD0000000000000, 0dBFD0000000000000, %p31;
	fma.rn.f64 	%fd61, %fd105, %fd60, %fd96;
	mul.f64 	%fd62, %fd105, 0d3FE0000000000000;
	sub.s32 	%r204, %r65, %r297;
	add.s32 	%r205, %r204, -2;
	shr.u32 	%r206, %r306, %r205;
	and.b32  	%r207, %r206, 1;
	setp.eq.b32 	%p32, %r207, 1;
	selp.f64 	%fd63, 0d3FD0000000000000, 0dBFD0000000000000, %p32;
	fma.rn.f64 	%fd64, %fd62, %fd63, %fd61;
	mul.f64 	%fd65, %fd62, 0d3FE0000000000000;
	add.s32 	%r208, %r204, -3;
	shr.u32 	%r209, %r306, %r208;
	and.b32  	%r210, %r209, 1;
	setp.eq.b32 	%p33, %r210, 1;
	selp.f64 	%fd66, 0d3FD0000000000000, 0dBFD0000000000000, %p33;
	fma.rn.f64 	%fd67, %fd65, %fd66, %fd64;
	mul.f64 	%fd68, %fd65, 0d3FE0000000000000;
	add.s32 	%r211, %r204, -4;
	shr.u32 	%r212, %r306, %r211;
	and.b32  	%r213, %r212, 1;
	setp.eq.b32 	%p34, %r213, 1;
	selp.f64 	%fd69, 0d3FD0000000000000, 0dBFD0000000000000, %p34;
	fma.rn.f64 	%fd96, %fd68, %fd69, %fd67;
	mul.f64 	%fd105, %fd68, 0d3FE0000000000000;
	add.s32 	%r297, %r297, 4;
	setp.eq.s32 	%p35, %r297, %r4;
	mov.u32 	%r307, %r4;
	@%p35 bra 	$L__BB3_51;
	bra.uni 	$L__BB3_50;
$L__BB3_51:
	setp.eq.s32 	%p36, %r3, 0;
	@%p36 bra 	$L__BB3_33;
	setp.eq.s32 	%p37, %r3, 1;
	not.b32 	%r214, %r307;
	add.s32 	%r215, %r65, %r214;
	shr.u32 	%r216, %r306, %r215;
	and.b32  	%r217, %r216, 1;
	setp.eq.b32 	%p38, %r217, 1;
	selp.f64 	%fd70, 0d3FD0000000000000, 0dBFD0000000000000, %p38;
	fma.rn.f64 	%fd96, %fd105, %fd70, %fd96;
	@%p37 bra 	$L__BB3_33;
	setp.eq.s32 	%p39, %r3, 2;
	mul.f64 	%fd30, %fd105, 0d3FE0000000000000;
	sub.s32 	%r43, %r65, %r307;
	add.s32 	%r218, %r43, -2;
	shr.u32 	%r219, %r306, %r218;
	and.b32  	%r220, %r219, 1;
	setp.eq.b32 	%p40, %r220, 1;
	selp.f64 	%fd71, 0d3FD0000000000000, 0dBFD0000000000000, %p40;
	fma.rn.f64 	%fd96, %fd30, %fd71, %fd96;
	@%p39 bra 	$L__BB3_33;
	mul.f64 	%fd72, %fd30, 0d3FE0000000000000;
	add.s32 	%r221, %r43, -3;
	shr.u32 	%r222, %r306, %r221;
	and.b32  	%r223, %r222, 1;
	setp.eq.b32 	%p41, %r223, 1;
	selp.f64 	%fd73, 0d3FD0000000000000, 0dBFD0000000000000, %p41;
	fma.rn.f64 	%fd96, %fd72, %fd73, %fd96;
	bra.uni 	$L__BB3_33;
$L__BB3_55:
	setp.eq.s32 	%p20, %r3, 1;
	not.b32 	%r145, %r311;
	add.s32 	%r146, %r65, %r145;
	shr.u32 	%r147, %r315, %r146;
	and.b32  	%r148, %r147, 1;
	setp.eq.b32 	%p21, %r148, 1;
	selp.f64 	%fd53, 0d3FD0000000000000, 0dBFD0000000000000, %p21;
	fma.rn.f64 	%fd93, %fd108, %fd53, %fd93;
	@%p20 bra 	$L__BB3_23;
	setp.eq.s32 	%p22, %r3, 2;
	mul.f64 	%fd37, %fd108, 0d3FE0000000000000;
	sub.s32 	%r53, %r65, %r311;
	add.s32 	%r149, %r53, -2;
	shr.u32 	%r150, %r315, %r149;
	and.b32  	%r151, %r150, 1;
	setp.eq.b32 	%p23, %r151, 1;
	selp.f64 	%fd54, 0d3FD0000000000000, 0dBFD0000000000000, %p23;
	fma.rn.f64 	%fd93, %fd37, %fd54, %fd93;
	@%p22 bra 	$L__BB3_23;
	mul.f64 	%fd55, %fd37, 0d3FE0000000000000;
	add.s32 	%r152, %r53, -3;
	shr.u32 	%r153, %r315, %r152;
	and.b32  	%r154, %r153, 1;
	setp.eq.b32 	%p24, %r154, 1;
	selp.f64 	%fd56, 0d3FD0000000000000, 0dBFD0000000000000, %p24;
	fma.rn.f64 	%fd93, %fd55, %fd56, %fd93;
	bra.uni 	$L__BB3_23;

}
	// .globl	_Z17init_sample_nodesP4nodeP4codePS0_PiS4_ii
.visible .entry _Z17init_sample_nodesP4nodeP4codePS0_PiS4_ii(
	.param .u64 .ptr .align 1 _Z17init_sample_nodesP4nodeP4codePS0_PiS4_ii_param_0,
	.param .u64 .ptr .align 1 _Z17init_sample_nodesP4nodeP4codePS0_PiS4_ii_param_1,
	.param .u64 .ptr .align 1 _Z17init_sample_nodesP4nodeP4codePS0_PiS4_ii_param_2,
	.param .u64 .ptr .align 1 _Z17init_sample_nodesP4nodeP4codePS0_PiS4_ii_param_3,
	.param .u64 .ptr .align 1 _Z17init_sample_nodesP4nodeP4codePS0_PiS4_ii_param_4,
	.param .u32 _Z17init_sample_nodesP4nodeP4codePS0_PiS4_ii_param_5,
	.param .u32 _Z17init_sample_nodesP4nodeP4codePS0_PiS4_ii_param_6
)
{
	.reg .pred 	%p<49>;
	.reg .b16 	%rs<2>;
	.reg .b32 	%r<305>;
	.reg .b64 	%rd<41>;
	.reg .b64 	%fd<109>;

	ld.param.u64 	%rd10, [_Z17init_sample_nodesP4nodeP4codePS0_PiS4_ii_param_0];
	ld.param.u64 	%rd11, [_Z17init_sample_nodesP4nodeP4codePS0_PiS4_ii_param_1];
	ld.param.u64 	%rd13, [_Z17init_sample_nodesP4nodeP4codePS0_PiS4_ii_param_2];
	ld.param.u64 	%rd12, [_Z17init_sample_nodesP4nodeP4codePS0_PiS4_ii_param_3];
	ld.param.u64 	%rd14, [_Z17init_sample_nodesP4nodeP4codePS0_PiS4_ii_param_4];
	ld.param.u32 	%r115, [_Z17init_sample_nodesP4nodeP4codePS0_PiS4_ii_param_5];
	ld.param.u32 	%r116, [_Z17init_sample_nodesP4nodeP4codePS0_PiS4_ii_param_6];
	cvta.to.global.u64 	%rd1, %rd13;
	cvta.to.global.u64 	%rd2, %rd10;
	cvta.to.global.u64 	%rd3, %rd14;
	mov.u32 	%r117, %ctaid.x;
	mov.u32 	%r118, %ntid.x;
	mov.u32 	%r119, %tid.x;
	mad.lo.s32 	%r1, %r117, %r118, %r119;
	setp.ge.s32 	%p1, %r1, %r116;
	@%p1 bra 	$L__BB4_48;
	cvta.to.global.u64 	%rd15, %rd12;
	mul.wide.s32 	%rd16, %r1, 4;
	add.s64 	%rd17, %rd15, %rd16;
	ld.global.u32 	%r120, [%rd17];
	setp.eq.s32 	%p2, %r120, 0;
	@%p2 bra 	$L__BB4_47;
	add.s64 	%rd4, %rd3, %rd16;
	ld.global.u32 	%r121, [%rd4];
	mul.wide.s32 	%rd20, %r121, 416;
	add.s64 	%rd5, %rd2, %rd20;
	mov.b64 	%rd40, -416;
$L__BB4_3:
	add.s64 	%rd21, %rd5, %rd40;
	mov.b16 	%rs1, 0;
	st.global.u8 	[%rd21], %rs1;
	add.s64 	%rd7, %rd40, 1;
	add.s64 	%rd22, %rd40, 416;
	setp.lt.u64 	%p3, %rd22, 407;
	mov.u64 	%rd40, %rd7;
	@%p3 bra 	$L__BB4_3;
	mov.b32 	%r123, 7;
	st.global.u32 	[%rd5+-64], %r123;
	mov.b32 	%r124, -8;
	st.global.u32 	[%rd5+-60], %r124;
	mov.b32 	%r269, 0;
	st.global.u32 	[%rd5+-52], %r269;
	mov.b32 	%r125, -1;
	st.global.u32 	[%rd5+-48], %r125;
	st.global.u32 	[%rd5+-40], %r125;
	st.global.u32 	[%rd5+-32], %r269;
	st.global.u32 	[%rd5+-16], %r269;
	mov.b64 	%rd23, 0;
	st.global.u64 	[%rd5+-8], %rd23;
	ld.global.u32 	%r126, [%rd4];
	mul.wide.s32 	%rd24, %r126, 416;
	add.s64 	%rd8, %rd2, %rd24;
	add.s64 	%rd9, %rd10, %rd24;
	st.global.u32 	[%rd8+-32], %r115;
	mov.b32 	%r127, 1;
	shl.b32 	%r128, %r127, %r115;
	cvt.rn.f64.s32 	%fd38, %r128;
	rcp.rn.f64 	%fd39, %fd38;
	st.global.f64 	[%rd8+-416], %fd39;
	cvta.to.global.u64 	%rd25, %rd11;
	mul.wide.s32 	%rd26, %r1, 20;
	add.s64 	%rd27, %rd25, %rd26;
	ld.global.u32 	%r129, [%rd27];
	ld.global.u32 	%r130, [%rd27+4];
	ld.global.u32 	%r2, [%rd27+8];
	ld.global.u32 	%r3, [%rd27+12];
	st.global.v2.u32 	[%rd8+-64], {%r129, %r130};
	st.global.v2.u32 	[%rd8+-56], {%r2, %r3};
	st.global.v2.u32 	[%rd8+-48], {%r1, %r127};
	mul.f64 	%fd105, %fd39, %fd38;
	setp.lt.s32 	%p4, %r3, 1;
	@%p4 bra 	$L__BB4_11;
	and.b32  	%r4, %r3, 3;
	setp.lt.u32 	%p5, %r3, 4;
	mov.b32 	%r264, 0;
	mov.u32 	%r269, %r264;
	@%p5 bra 	$L__BB4_8;
	and.b32  	%r264, %r3, 2147483644;
	mad.lo.s32 	%r261, %r3, 3, -6;
	neg.s32 	%r260, %r264;
	mov.b32 	%r269, 0;
$L__BB4_7:
	add.s32 	%r134, %r261, 3;
	shr.u32 	%r135, %r2, %r134;
	shr.u32 	%r136, %r135, 1;
	shl.b32 	%r137, %r269, 2;
	and.b32  	%r138, %r136, 2;
	or.b32  	%r139, %r137, %r138;
	add.s32 	%r140, %r261, -6;
	shr.u32 	%r141, %r2, %r261;
	shr.u32 	%r142, %r141, 2;
	and.b32  	%r143, %r142, 1;
	or.b32  	%r144, %r139, %r143;
	add.s32 	%r145, %r261, -3;
	shr.u32 	%r146, %r2, %r145;
	shr.u32 	%r147, %r146, 1;
	shl.b32 	%r148, %r144, 2;
	and.b32  	%r149, %r147, 2;
	or.b32  	%r150, %r148, %r149;
	shr.u32 	%r151, %r2, %r140;
	shr.u32 	%r152, %r151, 2;
	and.b32  	%r153, %r152, 1;
	or.b32  	%r269, %r150, %r153;
	add.s32 	%r261, %r261, -12;
	add.s32 	%r260, %r260, 4;
	setp.ne.s32 	%p6, %r260, 0;
	@%p6 bra 	$L__BB4_7;
$L__BB4_8:
	setp.eq.s32 	%p7, %r4, 0;
	@%p7 bra 	$L__BB4_11;
	mul.lo.s32 	%r154, %r3, 3;
	mul.lo.s32 	%r155, %r264, 3;
	sub.s32 	%r267, %r154, %r155;
	neg.s32 	%r266, %r4;
$L__BB4_10:
	.pragma "nounroll";
	shl.b32 	%r156, %r269, 1;
	add.s32 	%r267, %r267, -3;
	shr.u32 	%r157, %r2, %r267;
	shr.u32 	%r158, %r157, 2;
	and.b32  	%r159, %r158, 1;
	or.b32  	%r269, %r156, %r159;
	add.s32 	%r266, %r266, 1;
	setp.ne.s32 	%p8, %r266, 0;
	@%p8 bra 	$L__BB4_10;
$L__BB4_11:
	setp.lt.s32 	%p9, %r3, 1;
	mov.f64 	%fd92, 0d0000000000000000;
	@%p9 bra 	$L__BB4_18;
	and.b32  	%r26, %r3, 3;
	setp.lt.u32 	%p10, %r3, 4;
	mov.f64 	%fd92, 0d0000000000000000;
	mov.b32 	%r272, 0;
	mov.f64 	%fd89, %fd105;
	@%p10 bra 	$L__BB4_15;
	and.b32  	%r272, %r3, 2147483644;
	add.s32 	%r271, %r3, -2;
	neg.s32 	%r270, %r272;
	mov.f64 	%fd92, 0d0000000000000000;
	mov.f64 	%fd89, %fd105;
$L__BB4_14:
	add.s32 	%r161, %r271, 1;
	shr.u32 	%r162, %r269, %r161;
	and.b32  	%r163, %r162, 1;
	setp.eq.b32 	%p11, %r163, 1;
	selp.f64 	%fd44, 0d3FD0000000000000, 0dBFD0000000000000, %p11;
	fma.rn.f64 	%fd45, %fd89, %fd44, %fd92;
	mul.f64 	%fd46, %fd89, 0d3FE0000000000000;
	add.s32 	%r164, %r271, -2;
	shr.u32 	%r165, %r269, %r271;
	and.b32  	%r166, %r165, 1;
	setp.eq.b32 	%p12, %r166, 1;
	selp.f64 	%fd47, 0d3FD0000000000000, 0dBFD0000000000000, %p12;
	fma.rn.f64 	%fd48, %fd46, %fd47, %fd45;
	mul.f64 	%fd49, %fd46, 0d3FE0000000000000;
	add.s32 	%r167, %r271, -1;
	shr.u32 	%r168, %r269, %r167;
	and.b32  	%r169, %r168, 1;
	setp.eq.b32 	%p13, %r169, 1;
	selp.f64 	%fd50, 0d3FD0000000000000, 0dBFD0000000000000, %p13;
	fma.rn.f64 	%fd51, %fd49, %fd50, %fd48;
	mul.f64 	%fd52, %fd49, 0d3FE0000000000000;
	shr.u32 	%r170, %r269, %r164;
	and.b32  	%r171, %r170, 1;
	setp.eq.b32 	%p14, %r171, 1;
	selp.f64 	%fd53, 0d3FD0000000000000, 0dBFD0000000000000, %p14;
	fma.rn.f64 	%fd92, %fd52, %fd53, %fd51;
	mul.f64 	%fd89, %fd52, 0d3FE0000000000000;
	add.s32 	%r271, %r271, -4;
	add.s32 	%r270, %r270, 4;
	setp.ne.s32 	%p15, %r270, 0;
	@%p15 bra 	$L__BB4_14;
$L__BB4_15:
	setp.eq.s32 	%p16, %r26, 0;
	@%p16 bra 	$L__BB4_18;
	sub.s32 	%r274, %r3, %r272;
	neg.s32 	%r273, %r26;
$L__BB4_17:
	.pragma "nounroll";
	add.s32 	%r274, %r274, -1;
	shr.u32 	%r172, %r269, %r274;
	and.b32  	%r173, %r172, 1;
	setp.eq.b32 	%p17, %r173, 1;
	selp.f64 	%fd54, 0d3FD0000000000000, 0dBFD0000000000000, %p17;
	fma.rn.f64 	%fd92, %fd89, %fd54, %fd92;
	mul.f64 	%fd89, %fd89, 0d3FE0000000000000;
	add.s32 	%r273, %r273, 1;
	setp.ne.s32 	%p18, %r273, 0;
	@%p18 bra 	$L__BB4_17;
$L__BB4_18:
	setp.lt.s32 	%p19, %r3, 1;
	st.global.f64 	[%rd8+-408], %fd92;
	mov.b32 	%r284, 0;
	@%p19 bra 	$L__BB4_25;
	and.b32  	%r41, %r3, 3;
	setp.lt.u32 	%p20, %r3, 4;
	mov.b32 	%r279, 0;
	mov.u32 	%r284, %r279;
	@%p20 bra 	$L__BB4_22;
	and.b32  	%r279, %r3, 2147483644;
	mad.lo.s32 	%r276, %r3, 3, -6;
	neg.s32 	%r275, %r279;
	mov.b32 	%r284, 0;
$L__BB4_21:
	add.s32 	%r178, %r276, 3;
	shr.u32 	%r179, %r2, %r178;
	shl.b32 	%r180, %r284, 2;
	and.b32  	%r181, %r179, 2;
	or.b32  	%r182, %r180, %r181;
	add.s32 	%r183, %r276, -6;
	shr.u32 	%r184, %r2, %r276;
	shr.u32 	%r185, %r184, 1;
	and.b32  	%r186, %r185, 1;
	or.b32  	%r187, %r182, %r186;
	add.s32 	%r188, %r276, -3;
	shr.u32 	%r189, %r2, %r188;
	shl.b32 	%r190, %r187, 2;
	and.b32  	%r191, %r189, 2;
	or.b32  	%r192, %r190, %r191;
	shr.u32 	%r193, %r2, %r183;
	shr.u32 	%r194, %r193, 1;
	and.b32  	%r195, %r194, 1;
	or.b32  	%r284, %r192, %r195;
	add.s32 	%r276, %r276, -12;
	add.s32 	%r275, %r275, 4;
	setp.ne.s32 	%p21, %r275, 0;
	@%p21 bra 	$L__BB4_21;
$L__BB4_22:
	setp.eq.s32 	%p22, %r41, 0;
	@%p22 bra 	$L__BB4_25;
	mul.lo.s32 	%r196, %r3, 3;
	mul.lo.s32 	%r197, %r279, 3;
	sub.s32 	%r282, %r196, %r197;
	neg.s32 	%r281, %r41;
$L__BB4_24:
	.pragma "nounroll";
	shl.b32 	%r198, %r284, 1;
	add.s32 	%r282, %r282, -3;
	shr.u32 	%r199, %r2, %r282;
	shr.u32 	%r200, %r199, 1;
	and.b32  	%r201, %r200, 1;
	or.b32  	%r284, %r198, %r201;
	add.s32 	%r281, %r281, 1;
	setp.ne.s32 	%p23, %r281, 0;
	@%p23 bra 	$L__BB4_24;
$L__BB4_25:
	setp.lt.s32 	%p24, %r3, 1;
	mov.f64 	%fd100, 0d0000000000000000;
	@%p24 bra 	$L__BB4_32;
	and.b32  	%r63, %r3, 3;
	setp.lt.u32 	%p25, %r3, 4;
	mov.f64 	%fd100, 0d0000000000000000;
	mov.b32 	%r287, 0;
	mov.f64 	%fd97, %fd105;
	@%p25 bra 	$L__BB4_29;
	and.b32  	%r287, %r3, 2147483644;
	add.s32 	%r286, %r3, -2;
	neg.s32 	%r285, %r287;
	mov.f64 	%fd100, 0d0000000000000000;
	mov.f64 	%fd97, %fd105;
$L__BB4_28:
	add.s32 	%r203, %r286, 1;
	shr.u32 	%r204, %r284, %r203;
	and.b32  	%r205, %r204, 1;
	setp.eq.b32 	%p26, %r205, 1;
	selp.f64 	%fd59, 0d3FD0000000000000, 0dBFD0000000000000, %p26;
	fma.rn.f64 	%fd60, %fd97, %fd59, %fd100;
	mul.f64 	%fd61, %fd97, 0d3FE0000000000000;
	add.s32 	%r206, %r286, -2;
	shr.u32 	%r207, %r284, %r286;
	and.b32  	%r208, %r207, 1;
	setp.eq.b32 	%p27, %r208, 1;
	selp.f64 	%fd62, 0d3FD0000000000000, 0dBFD0000000000000, %p27;
	fma.rn.f64 	%fd63, %fd61, %fd62, %fd60;
	mul.f64 	%fd64, %fd61, 0d3FE0000000000000;
	add.s32 	%r209, %r286, -1;
	shr.u32 	%r210, %r284, %r209;
	and.b32  	%r211, %r210, 1;
	setp.eq.b32 	%p28, %r211, 1;
	selp.f64 	%fd65, 0d3FD0000000000000, 0dBFD0000000000000, %p28;
	fma.rn.f64 	%fd66, %fd64, %fd65, %fd63;
	mul.f64 	%fd67, %fd64, 0d3FE0000000000000;
	shr.u32 	%r212, %r284, %r206;
	and.b32  	%r213, %r212, 1;
	setp.eq.b32 	%p29, %r213, 1;
	selp.f64 	%fd68, 0d3FD0000000000000, 0dBFD0000000000000, %p29;
	fma.rn.f64 	%fd100, %fd67, %fd68, %fd66;
	mul.f64 	%fd97, %fd67, 0d3FE0000000000000;
	add.s32 	%r286, %r286, -4;
	add.s32 	%r285, %r285, 4;
	setp.ne.s32 	%p30, %r285, 0;
	@%p30 bra 	$L__BB4_28;
$L__BB4_29:
	setp.eq.s32 	%p31, %r63, 0;
	@%p31 bra 	$L__BB4_32;
	sub.s32 	%r289, %r3, %r287;
	neg.s32 	%r288, %r63;
$L__BB4_31:
	.pragma "nounroll";
	add.s32 	%r289, %r289, -1;
	shr.u32 	%r214, %r284, %r289;
	and.b32  	%r215, %r214, 1;
	setp.eq.b32 	%p32, %r215, 1;
	selp.f64 	%fd69, 0d3FD0000000000000, 0dBFD0000000000000, %p32;
	fma.rn.f64 	%fd100, %fd97, %fd69, %fd100;
	mul.f64 	%fd97, %fd97, 0d3FE0000000000000;
	add.s32 	%r288, %r288, 1;
	setp.ne.s32 	%p33, %r288, 0;
	@%p33 bra 	$L__BB4_31;
$L__BB4_32:
	setp.lt.s32 	%p34, %r3, 1;
	st.global.f64 	[%rd8+-400], %fd100;
	mov.b32 	%r299, 0;
	@%p34 bra 	$L__BB4_39;
	and.b32  	%r78, %r3, 3;
	setp.lt.u32 	%p35, %r3, 4;
	mov.b32 	%r294, 0;
	mov.u32 	%r299, %r294;
	@%p35 bra 	$L__BB4_36;
	and.b32  	%r294, %r3, 2147483644;
	mad.lo.s32 	%r291, %r3, 3, -6;
	neg.s32 	%r290, %r294;
	mov.b32 	%r299, 0;
$L__BB4_35:
	add.s32 	%r220, %r291, 3;
	shr.u32 	%r221, %r2, %r220;
	shl.b32 	%r222, %r299, 2;
	shl.b32 	%r223, %r221, 1;
	and.b32  	%r224, %r223, 2;
	or.b32  	%r225, %r222, %r224;
	add.s32 	%r226, %r291, -6;
	shr.u32 	%r227, %r2, %r291;
	and.b32  	%r228, %r227, 1;
	or.b32  	%r229, %r228, %r225;
	add.s32 	%r230, %r291, -3;
	shr.u32 	%r231, %r2, %r230;
	shl.b32 	%r232, %r229, 2;
	shl.b32 	%r233, %r231, 1;
	and.b32  	%r234, %r233, 2;
	or.b32  	%r235, %r232, %r234;
	shr.u32 	%r236, %r2, %r226;
	and.b32  	%r237, %r236, 1;
	or.b32  	%r299, %r237, %r235;
	add.s32 	%r291, %r291, -12;
	add.s32 	%r290, %r290, 4;
	setp.ne.s32 	%p36, %r290, 0;
	@%p36 bra 	$L__BB4_35;
$L__BB4_36:
	setp.eq.s32 	%p37, %r78, 0;
	@%p37 bra 	$L__BB4_39;
	mul.lo.s32 	%r238, %r3, 3;
	mul.lo.s32 	%r239, %r294, 3;
	sub.s32 	%r297, %r238, %r239;
	neg.s32 	%r296, %r78;
$L__BB4_38:
	.pragma "nounroll";
	shl.b32 	%r240, %r299, 1;
	add.s32 	%r297, %r297, -3;
	shr.u32 	%r241, %r2, %r297;
	and.b32  	%r242, %r241, 1;
	or.b32  	%r299, %r242, %r240;
	add.s32 	%r296, %r296, 1;
	setp.ne.s32 	%p38, %r296, 0;
	@%p38 bra 	$L__BB4_38;
$L__BB4_39:
	setp.lt.s32 	%p39, %r3, 1;
	mov.f64 	%fd108, 0d0000000000000000;
	@%p39 bra 	$L__BB4_46;
	and.b32  	%r100, %r3, 3;
	setp.lt.u32 	%p40, %r3, 4;
	mov.f64 	%fd108, 0d0000000000000000;
	mov.b32 	%r302, 0;
	@%p40 bra 	$L__BB4_43;
	and.b32  	%r302, %r3, 2147483644;
	add.s32 	%r301, %r3, -2;
	neg.s32 	%r300, %r302;
	mov.f64 	%fd108, 0d0000000000000000;
$L__BB4_42:
	add.s32 	%r244, %r301, 1;
	shr.u32 	%r245, %r299, %r244;
	and.b32  	%r246, %r245, 1;
	setp.eq.b32 	%p41, %r246, 1;
	selp.f64 	%fd74, 0d3FD0000000000000, 0dBFD0000000000000, %p41;
	fma.rn.f64 	%fd75, %fd105, %fd74, %fd108;
	mul.f64 	%fd76, %fd105, 0d3FE0000000000000;
	add.s32 	%r247, %r301, -2;
	shr.u32 	%r248, %r299, %r301;
	and.b32  	%r249, %r248, 1;
	setp.eq.b32 	%p42, %r249, 1;
	selp.f64 	%fd77, 0d3FD0000000000000, 0dBFD0000000000000, %p42;
	fma.rn.f64 	%fd78, %fd76, %fd77, %fd75;
	mul.f64 	%fd79, %fd76, 0d3FE0000000000000;
	add.s32 	%r250, %r301, -1;
	shr.u32 	%r251, %r299, %r250;
	and.b32  	%r252, %r251, 1;
	setp.eq.b32 	%p43, %r252, 1;
	selp.f64 	%fd80, 0d3FD0000000000000, 0dBFD0000000000000, %p43;
	fma.rn.f64 	%fd81, %fd79, %fd80, %fd78;
	mul.f64 	%fd82, %fd79, 0d3FE0000000000000;
	shr.u32 	%r253, %r299, %r247;
	and.b32  	%r254, %r253, 1;
	setp.eq.b32 	%p44, %r254, 1;
	selp.f64 	%fd83, 0d3FD0000000000000, 0dBFD0000000000000, %p44;
	fma.rn.f64 	%fd108, %fd82, %fd83, %fd81;
	mul.f64 	%fd105, %fd82, 0d3FE0000000000000;
	add.s32 	%r301, %r301, -4;
	add.s32 	%r300, %r300, 4;
	setp.ne.s32 	%p45, %r300, 0;
	@%p45 bra 	$L__BB4_42;
$L__BB4_43:
	setp.eq.s32 	%p46, %r100, 0;
	@%p46 bra 	$L__BB4_46;
	sub.s32 	%r304, %r3, %r302;
	neg.s32 	%r303, %r100;
$L__BB4_45:
	.pragma "nounroll";
	add.s32 	%r304, %r304, -1;
	shr.u32 	%r255, %r299, %r304;
	and.b32  	%r256, %r255, 1;
	setp.eq.b32 	%p47, %r256, 1;
	selp.f64 	%fd84, 0d3FD0000000000000, 0dBFD0000000000000, %p47;
	fma.rn.f64 	%fd108, %fd105, %fd84, %fd108;
	mul.f64 	%fd105, %fd105, 0d3FE0000000000000;
	add.s32 	%r303, %r303, 1;
	setp.ne.s32 	%p48, %r303, 0;
	@%p48 bra 	$L__BB4_45;
$L__BB4_46:
	st.global.f64 	[%rd8+-392], %fd108;
	mul.wide.s32 	%rd28, %r1, 8;
	add.s64 	%rd29, %rd1, %rd28;
	add.s64 	%rd30, %rd9, -416;
	st.global.u64 	[%rd29], %rd30;
	bra.uni 	$L__BB4_48;
$L__BB4_47:
	add.s64 	%rd32, %rd3, %rd16;
	ld.global.u32 	%r257, [%rd32];
	mul.wide.s32 	%rd33, %r257, 416;
	add.s64 	%rd34, %rd2, %rd33;
	atom.global.add.u32 	%r258, [%rd34+-44], 1;
	ld.global.u32 	%r259, [%rd32];
	mul.wide.s32 	%rd35, %r259, 416;
	add.s64 	%rd36, %rd10, %rd35;
	add.s64 	%rd37, %rd36, -416;
	mul.wide.s32 	%rd38, %r1, 8;
	add.s64 	%rd39, %rd1, %rd38;
	st.global.u64 	[%rd39], %rd37;
$L__BB4_48:
	ret;

}
	// .globl	_Z19update_sample_nodesP4nodePS0_ii
.visible .entry _Z19update_sample_nodesP4nodePS0_ii(
	.param .u64 .ptr .align 1 _Z19update_sample_nodesP4nodePS0_ii_param_0,
	.param .u64 .ptr .align 1 _Z19update_sample_nodesP4nodePS0_ii_param_1,
	.param .u32 _Z19update_sample_nodesP4nodePS0_ii_param_2,
	.param .u32 _Z19update_sample_nodesP4nodePS0_ii_param_3
)
{
	.reg .pred 	%p<62>;
	.reg .b16 	%rs<3>;
	.reg .b32 	%r<361>;
	.reg .b64 	%rd<29>;
	.reg .b64 	%fd<107>;

	ld.param.u64 	%rd14, [_Z19update_sample_nodesP4nodePS0_ii_param_0];
	ld.param.u64 	%rd15, [_Z19update_sample_nodesP4nodePS0_ii_param_1];
	ld.param.u32 	%r145, [_Z19update_sample_nodesP4nodePS0_ii_param_2];
	ld.param.u32 	%r146, [_Z19update_sample_nodesP4nodePS0_ii_param_3];
	mov.u32 	%r147, %ctaid.x;
	mov.u32 	%r148, %ntid.x;
	mov.u32 	%r149, %tid.x;
	mad.lo.s32 	%r1, %r147, %r148, %r149;
	setp.ge.s32 	%p1, %r1, %r146;
	@%p1 bra 	$L__BB5_77;
	cvta.to.global.u64 	%rd17, %rd14;
	mul.wide.s32 	%rd18, %r1, 416;
	add.s64 	%rd1, %rd17, %rd18;
	mov.b64 	%rd28, 8;
$L__BB5_2:
	add.s64 	%rd19, %rd1, %rd28;
	mov.b16 	%rs1, 0;
	st.global.u8 	[%rd19], %rs1;
	add.s64 	%rd3, %rd28, 1;
	add.s64 	%rd20, %rd28, -8;
	setp.lt.u64 	%p2, %rd20, 399;
	mov.u64 	%rd28, %rd3;
	@%p2 bra 	$L__BB5_2;
	mov.b32 	%r151, 7;
	st.global.u32 	[%rd1+352], %r151;
	mov.b32 	%r152, -8;
	st.global.u32 	[%rd1+356], %r152;
	mov.b32 	%r317, 0;
	st.global.u32 	[%rd1+364], %r317;
	mov.b32 	%r153, -1;
	st.global.u32 	[%rd1+368], %r153;
	st.global.u32 	[%rd1+376], %r153;
	mov.b64 	%rd21, 0;
	st.global.u64 	[%rd1+392], %rd21;
	st.global.u64 	[%rd1+408], %rd21;
	add.s64 	%rd4, %rd14, %rd18;
	add.s32 	%r2, %r145, -1;
	st.global.u32 	[%rd1+384], %r2;
	mov.b32 	%r154, 1;
	shl.b32 	%r155, %r154, %r2;
	cvt.rn.f64.s32 	%fd38, %r155;
	rcp.rn.f64 	%fd39, %fd38;
	st.global.f64 	[%rd1], %fd39;
	shl.b32 	%r156, %r1, 3;
	cvta.to.global.u64 	%rd23, %rd15;
	mul.wide.s32 	%rd24, %r156, 8;
	add.s64 	%rd5, %rd23, %rd24;
	ld.global.u64 	%rd25, [%rd5];
	ld.u32 	%r157, [%rd25+360];
	ld.u32 	%r158, [%rd25+356];
	and.b32  	%r159, %r158, %r157;
	shr.u32 	%r3, %r159, 3;
	st.global.u32 	[%rd1+360], %r3;
	st.global.u32 	[%rd1+364], %r2;
	mul.f64 	%fd103, %fd39, %fd38;
	setp.lt.s32 	%p3, %r145, 2;
	@%p3 bra 	$L__BB5_10;
	and.b32  	%r4, %r2, 3;
	setp.lt.u32 	%p4, %r145, 5;
	mov.b32 	%r312, 0;
	mov.u32 	%r317, %r312;
	@%p4 bra 	$L__BB5_7;
	and.b32  	%r312, %r2, 2147483644;
	mad.lo.s32 	%r309, %r145, 3, -6;
	neg.s32 	%r308, %r312;
	mov.b32 	%r317, 0;
$L__BB5_6:
	add.s32 	%r163, %r309, -9;
	shr.u32 	%r164, %r3, %r309;
	shr.u32 	%r165, %r164, 1;
	shl.b32 	%r166, %r317, 2;
	and.b32  	%r167, %r165, 2;
	or.b32  	%r168, %r166, %r167;
	add.s32 	%r169, %r309, -3;
	shr.u32 	%r170, %r3, %r169;
	shr.u32 	%r171, %r170, 2;
	and.b32  	%r172, %r171, 1;
	or.b32  	%r173, %r168, %r172;
	add.s32 	%r174, %r309, -6;
	shr.u32 	%r175, %r3, %r174;
	shr.u32 	%r176, %r175, 1;
	shl.b32 	%r177, %r173, 2;
	and.b32  	%r178, %r176, 2;
	or.b32  	%r179, %r177, %r178;
	shr.u32 	%r180, %r3, %r163;
	shr.u32 	%r181, %r180, 2;
	and.b32  	%r182, %r181, 1;
	or.b32  	%r317, %r179, %r182;
	add.s32 	%r309, %r309, -12;
	add.s32 	%r308, %r308, 4;
	setp.ne.s32 	%p5, %r308, 0;
	@%p5 bra 	$L__BB5_6;
$L__BB5_7:
	setp.eq.s32 	%p6, %r4, 0;
	@%p6 bra 	$L__BB5_10;
	mul.lo.s32 	%r183, %r145, 3;
	mul.lo.s32 	%r184, %r312, 3;
	sub.s32 	%r315, %r183, %r184;
	neg.s32 	%r314, %r4;
$L__BB5_9:
	.pragma "nounroll";
	shl.b32 	%r185, %r317, 1;
	add.s32 	%r186, %r315, -6;
	shr.u32 	%r187, %r3, %r186;
	shr.u32 	%r188, %r187, 2;
	and.b32  	%r189, %r188, 1;
	or.b32  	%r317, %r185, %r189;
	add.s32 	%r315, %r315, -3;
	add.s32 	%r314, %r314, 1;
	setp.ne.s32 	%p7, %r314, 0;
	@%p7 bra 	$L__BB5_9;
$L__BB5_10:
	setp.lt.s32 	%p8, %r145, 2;
	@%p8 bra 	$L__BB5_23;
	and.b32  	%r26, %r2, 3;
	setp.lt.u32 	%p9, %r145, 5;
	mov.f64 	%fd90, 0d0000000000000000;
	mov.b32 	%r320, 0;
	mov.f64 	%fd87, %fd103;
	@%p9 bra 	$L__BB5_14;
	and.b32  	%r320, %r2, 2147483644;
	add.s32 	%r319, %r145, -2;
	neg.s32 	%r318, %r320;
	mov.f64 	%fd90, 0d0000000000000000;
	mov.f64 	%fd87, %fd103;
$L__BB5_13:
	add.s32 	%r192, %r319, -3;
	shr.u32 	%r193, %r317, %r319;
	and.b32  	%r194, %r193, 1;
	setp.eq.b32 	%p10, %r194, 1;
	selp.f64 	%fd43, 0d3FD0000000000000, 0dBFD0000000000000, %p10;
	fma.rn.f64 	%fd44, %fd87, %fd43, %fd90;
	mul.f64 	%fd45, %fd87, 0d3FE0000000000000;
	add.s32 	%r195, %r319, -1;
	shr.u32 	%r196, %r317, %r195;
	and.b32  	%r197, %r196, 1;
	setp.eq.b32 	%p11, %r197, 1;
	selp.f64 	%fd46, 0d3FD0000000000000, 0dBFD0000000000000, %p11;
	fma.rn.f64 	%fd47, %fd45, %fd46, %fd44;
	mul.f64 	%fd48, %fd45, 0d3FE0000000000000;
	add.s32 	%r198, %r319, -2;
	shr.u32 	%r199, %r317, %r198;
	and.b32  	%r200, %r199, 1;
	setp.eq.b32 	%p12, %r200, 1;
	selp.f64 	%fd49, 0d3FD0000000000000, 0dBFD0000000000000, %p12;
	fma.rn.f64 	%fd50, %fd48, %fd49, %fd47;
	mul.f64 	%fd51, %fd48, 0d3FE0000000000000;
	shr.u32 	%r201, %r317, %r192;
	and.b32  	%r202, %r201, 1;
	setp.eq.b32 	%p13, %r202, 1;
	selp.f64 	%fd52, 0d3FD0000000000000, 0dBFD0000000000000, %p13;
	fma.rn.f64 	%fd90, %fd51, %fd52, %fd50;
	mul.f64 	%fd87, %fd51, 0d3FE0000000000000;
	add.s32 	%r319, %r319, -4;
	add.s32 	%r318, %r318, 4;
	setp.ne.s32 	%p14, %r318, 0;
	@%p14 bra 	$L__BB5_13;
$L__BB5_14:
	setp.eq.s32 	%p15, %r26, 0;
	@%p15 bra 	$L__BB5_17;
	sub.s32 	%r322, %r145, %r320;
	neg.s32 	%r321, %r26;
$L__BB5_16:
	.pragma "nounroll";
	add.s32 	%r203, %r322, -2;
	shr.u32 	%r204, %r317, %r203;
	and.b32  	%r205, %r204, 1;
	setp.eq.b32 	%p16, %r205, 1;
	selp.f64 	%fd53, 0d3FD0000000000000, 0dBFD0000000000000, %p16;
	fma.rn.f64 	%fd90, %fd87, %fd53, %fd90;
	mul.f64 	%fd87, %fd87, 0d3FE0000000000000;
	add.s32 	%r322, %r322, -1;
	add.s32 	%r321, %r321, 1;
	setp.ne.s32 	%p17, %r321, 0;
	@%p17 bra 	$L__BB5_16;
$L__BB5_17:
	setp.lt.u32 	%p18, %r145, 5;
	st.global.f64 	[%rd1+8], %fd90;
	mov.b32 	%r327, 0;
	mov.u32 	%r332, %r327;
	@%p18 bra 	$L__BB5_20;
	and.b32  	%r327, %r2, 2147483644;
	mad.lo.s32 	%r324, %r145, 3, -6;
	neg.s32 	%r323, %r327;
	mov.b32 	%r332, 0;
$L__BB5_19:
	add.s32 	%r209, %r324, -9;
	shr.u32 	%r210, %r3, %r324;
	shl.b32 	%r211, %r332, 2;
	and.b32  	%r212, %r210, 2;
	or.b32  	%r213, %r211, %r212;
	add.s32 	%r214, %r324, -3;
	shr.u32 	%r215, %r3, %r214;
	shr.u32 	%r216, %r215, 1;
	and.b32  	%r217, %r216, 1;
	or.b32  	%r218, %r213, %r217;
	add.s32 	%r219, %r324, -6;
	shr.u32 	%r220, %r3, %r219;
	shl.b32 	%r221, %r218, 2;
	and.b32  	%r222, %r220, 2;
	or.b32  	%r223, %r221, %r222;
	shr.u32 	%r224, %r3, %r209;
	shr.u32 	%r225, %r224, 1;
	and.b32  	%r226, %r225, 1;
	or.b32  	%r332, %r223, %r226;
	add.s32 	%r324, %r324, -12;
	add.s32 	%r323, %r323, 4;
	setp.ne.s32 	%p19, %r323, 0;
	@%p19 bra 	$L__BB5_19;
$L__BB5_20:
	setp.eq.s32 	%p20, %r26, 0;
	@%p20 bra 	$L__BB5_24;
	mul.lo.s32 	%r227, %r145, 3;
	mul.lo.s32 	%r228, %r327, 3;
	sub.s32 	%r330, %r227, %r228;
	neg.s32 	%r329, %r26;
$L__BB5_22:
	.pragma "nounroll";
	shl.b32 	%r229, %r332, 1;
	add.s32 	%r230, %r330, -6;
	shr.u32 	%r231, %r3, %r230;
	shr.u32 	%r232, %r231, 1;
	and.b32  	%r233, %r232, 1;
	or.b32  	%r332, %r229, %r233;
	add.s32 	%r330, %r330, -3;
	add.s32 	%r329, %r329, 1;
	setp.eq.s32 	%p21, %r329, 0;
	@%p21 bra 	$L__BB5_24;
	bra.uni 	$L__BB5_22;
$L__BB5_23:
	mov.b64 	%rd26, 0;
	st.global.u64 	[%rd1+8], %rd26;
	mov.b32 	%r332, 0;
$L__BB5_24:
	setp.lt.s32 	%p22, %r145, 2;
	@%p22 bra 	$L__BB5_37;
	and.b32  	%r62, %r2, 3;
	setp.lt.u32 	%p23, %r145, 5;
	mov.f64 	%fd98, 0d0000000000000000;
	mov.b32 	%r335, 0;
	mov.f64 	%fd95, %fd103;
	@%p23 bra 	$L__BB5_28;
	and.b32  	%r335, %r2, 2147483644;
	add.s32 	%r334, %r145, -2;
	neg.s32 	%r333, %r335;
	mov.f64 	%fd98, 0d0000000000000000;
	mov.f64 	%fd95, %fd103;
$L__BB5_27:
	add.s32 	%r236, %r334, -3;
	shr.u32 	%r237, %r332, %r334;
	and.b32  	%r238, %r237, 1;
	setp.eq.b32 	%p24, %r238, 1;
	selp.f64 	%fd57, 0d3FD0000000000000, 0dBFD0000000000000, %p24;
	fma.rn.f64 	%fd58, %fd95, %fd57, %fd98;
	mul.f64 	%fd59, %fd95, 0d3FE0000000000000;
	add.s32 	%r239, %r334, -1;
	shr.u32 	%r240, %r332, %r239;
	and.b32  	%r241, %r240, 1;
	setp.eq.b32 	%p25, %r241, 1;
	selp.f64 	%fd60, 0d3FD0000000000000, 0dBFD0000000000000, %p25;
	fma.rn.f64 	%fd61, %fd59, %fd60, %fd58;
	mul.f64 	%fd62, %fd59, 0d3FE0000000000000;
	add.s32 	%r242, %r334, -2;
	shr.u32 	%r243, %r332, %r242;
	and.b32  	%r244, %r243, 1;
	setp.eq.b32 	%p26, %r244, 1;
	selp.f64 	%fd63, 0d3FD0000000000000, 0dBFD0000000000000, %p26;
	fma.rn.f64 	%fd64, %fd62, %fd63, %fd61;
	mul.f64 	%fd65, %fd62, 0d3FE0000000000000;
	shr.u32 	%r245, %r332, %r236;
	and.b32  	%r246, %r245, 1;
	setp.eq.b32 	%p27, %r246, 1;
	selp.f64 	%fd66, 0d3FD0000000000000, 0dBFD0000000000000, %p27;
	fma.rn.f64 	%fd98, %fd65, %fd66, %fd64;
	mul.f64 	%fd95, %fd65, 0d3FE0000000000000;
	add.s32 	%r334, %r334, -4;
	add.s32 	%r333, %r333, 4;
	setp.ne.s32 	%p28, %r333, 0;
	@%p28 bra 	$L__BB5_27;
$L__BB5_28:
	setp.eq.s32 	%p29, %r62, 0;
	@%p29 bra 	$L__BB5_31;
	sub.s32 	%r337, %r145, %r335;
	neg.s32 	%r336, %r62;
$L__BB5_30:
	.pragma "nounroll";
	add.s32 	%r247, %r337, -2;
	shr.u32 	%r248, %r332, %r247;
	and.b32  	%r249, %r248, 1;
	setp.eq.b32 	%p30, %r249, 1;
	selp.f64 	%fd67, 0d3FD0000000000000, 0dBFD0000000000000, %p30;
	fma.rn.f64 	%fd98, %fd95, %fd67, %fd98;
	mul.f64 	%fd95, %fd95, 0d3FE0000000000000;
	add.s32 	%r337, %r337, -1;
	add.s32 	%r336, %r336, 1;
	setp.ne.s32 	%p31, %r336, 0;
	@%p31 bra 	$L__BB5_30;
$L__BB5_31:
	setp.lt.u32 	%p32, %r145, 5;
	st.global.f64 	[%rd1+16], %fd98;
	mov.b32 	%r342, 0;
	mov.u32 	%r347, %r342;
	@%p32 bra 	$L__BB5_34;
	and.b32  	%r342, %r2, 2147483644;
	mad.lo.s32 	%r339, %r145, 3, -6;
	neg.s32 	%r338, %r342;
	mov.b32 	%r347, 0;
$L__BB5_33:
	add.s32 	%r253, %r339, -9;
	shr.u32 	%r254, %r3, %r339;
	shl.b32 	%r255, %r347, 2;
	shl.b32 	%r256, %r254, 1;
	and.b32  	%r257, %r256, 2;
	or.b32  	%r258, %r255, %r257;
	add.s32 	%r259, %r339, -3;
	shr.u32 	%r260, %r3, %r259;
	and.b32  	%r261, %r260, 1;
	or.b32  	%r262, %r261, %r258;
	add.s32 	%r263, %r339, -6;
	shr.u32 	%r264, %r3, %r263;
	shl.b32 	%r265, %r262, 2;
	shl.b32 	%r266, %r264, 1;
	and.b32  	%r267, %r266, 2;
	or.b32  	%r268, %r265, %r267;
	shr.u32 	%r269, %r3, %r253;
	and.b32  	%r270, %r269, 1;
	or.b32  	%r347, %r270, %r268;
	add.s32 	%r339, %r339, -12;
	add.s32 	%r338, %r338, 4;
	setp.ne.s32 	%p33, %r338, 0;
	@%p33 bra 	$L__BB5_33;
$L__BB5_34:
	setp.eq.s32 	%p34, %r62, 0;
	@%p34 bra 	$L__BB5_38;
	mul.lo.s32 	%r271, %r145, 3;
	mul.lo.s32 	%r272, %r342, 3;
	sub.s32 	%r345, %r271, %r272;
	neg.s32 	%r344, %r62;
$L__BB5_36:
	.pragma "nounroll";
	shl.b32 	%r273, %r347, 1;
	add.s32 	%r274, %r345, -6;
	shr.u32 	%r275, %r3, %r274;
	and.b32  	%r276, %r275, 1;
	or.b32  	%r347, %r276, %r273;
	add.s32 	%r345, %r345, -3;
	add.s32 	%r344, %r344, 1;
	setp.eq.s32 	%p35, %r344, 0;
	@%p35 bra 	$L__BB5_38;
	bra.uni 	$L__BB5_36;
$L__BB5_37:
	mov.b64 	%rd27, 0;
	st.global.u64 	[%rd1+16], %rd27;
	mov.b32 	%r347, 0;
$L__BB5_38:
	setp.lt.s32 	%p36, %r145, 2;
	mov.f64 	%fd106, 0d0000000000000000;
	@%p36 bra 	$L__BB5_45;
	and.b32  	%r98, %r2, 3;
	setp.lt.u32 	%p37, %r145, 5;
	mov.f64 	%fd106, 0d0000000000000000;
	mov.b32 	%r350, 0;
	@%p37 bra 	$L__BB5_42;
	and.b32  	%r350, %r2, 2147483644;
	add.s32 	%r349, %r145, -2;
	neg.s32 	%r348, %r350;
	mov.f64 	%fd106, 0d0000000000000000;
$L__BB5_41:
	add.s32 	%r278, %r349, -3;
	shr.u32 	%r279, %r347, %r349;
	and.b32  	%r280, %r279, 1;
	setp.eq.b32 	%p38, %r280, 1;
	selp.f64 	%fd72, 0d3FD0000000000000, 0dBFD0000000000000, %p38;
	fma.rn.f64 	%fd73, %fd103, %fd72, %fd106;
	mul.f64 	%fd74, %fd103, 0d3FE0000000000000;
	add.s32 	%r281, %r349, -1;
	shr.u32 	%r282, %r347, %r281;
	and.b32  	%r283, %r282, 1;
	setp.eq.b32 	%p39, %r283, 1;
	selp.f64 	%fd75, 0d3FD0000000000000, 0dBFD0000000000000, %p39;
	fma.rn.f64 	%fd76, %fd74, %fd75, %fd73;
	mul.f64 	%fd77, %fd74, 0d3FE0000000000000;
	add.s32 	%r284, %r349, -2;
	shr.u32 	%r285, %r347, %r284;
	and.b32  	%r286, %r285, 1;
	setp.eq.b32 	%p40, %r286, 1;
	selp.f64 	%fd78, 0d3FD0000000000000, 0dBFD0000000000000, %p40;
	fma.rn.f64 	%fd79, %fd77, %fd78, %fd76;
	mul.f64 	%fd80, %fd77, 0d3FE0000000000000;
	shr.u32 	%r287, %r347, %r278;
	and.b32  	%r288, %r287, 1;
	setp.eq.b32 	%p41, %r288, 1;
	selp.f64 	%fd81, 0d3FD0000000000000, 0dBFD0000000000000, %p41;
	fma.rn.f64 	%fd106, %fd80, %fd81, %fd79;
	mul.f64 	%fd103, %fd80, 0d3FE0000000000000;
	add.s32 	%r349, %r349, -4;
	add.s32 	%r348, %r348, 4;
	setp.ne.s32 	%p42, %r348, 0;
	@%p42 bra 	$L__BB5_41;
$L__BB5_42:
	setp.eq.s32 	%p43, %r98, 0;
	@%p43 bra 	$L__BB5_45;
	sub.s32 	%r352, %r145, %r350;
	neg.s32 	%r351, %r98;
$L__BB5_44:
	.pragma "nounroll";
	add.s32 	%r289, %r352, -2;
	shr.u32 	%r290, %r347, %r289;
	and.b32  	%r291, %r290, 1;
	setp.eq.b32 	%p44, %r291, 1;
	selp.f64 	%fd82, 0d3FD0000000000000, 0dBFD0000000000000, %p44;
	fma.rn.f64 	%fd106, %fd103, %fd82, %fd106;
	mul.f64 	%fd103, %fd103, 0d3FE0000000000000;
	add.s32 	%r352, %r352, -1;
	add.s32 	%r351, %r351, 1;
	setp.ne.s32 	%p45, %r351, 0;
	@%p45 bra 	$L__BB5_44;
$L__BB5_45:
	st.global.f64 	[%rd1+24], %fd106;
	mov.b16 	%rs2, 1;
	st.global.u8 	[%rd1+64], %rs2;
	ld.global.u64 	%rd6, [%rd5];
	st.global.u64 	[%rd1+72], %rd6;
	st.u64 	[%rd6+56], %rd4;
	ld.u32 	%r353, [%rd6+372];
	setp.lt.s32 	%p46, %r353, 1;
	@%p46 bra 	$L__BB5_49;
	ld.global.u32 	%r114, [%rd1+372];
	setp.ne.s32 	%p47, %r114, 0;
	@%p47 bra 	$L__BB5_48;
	ld.u32 	%r292, [%rd6+368];
	st.global.u32 	[%rd1+368], %r292;
	ld.u32 	%r353, [%rd6+372];
$L__BB5_48:
	add.s32 	%r293, %r114, %r353;
	st.global.u32 	[%rd1+372], %r293;
$L__BB5_49:
	ld.global.u64 	%rd7, [%rd5+8];
	st.global.u64 	[%rd1+80], %rd7;
	st.u64 	[%rd7+56], %rd4;
	ld.u32 	%r354, [%rd7+372];
	setp.lt.s32 	%p48, %r354, 1;
	@%p48 bra 	$L__BB5_53;
	ld.global.u32 	%r118, [%rd1+372];
	setp.ne.s32 	%p49, %r118, 0;
	@%p49 bra 	$L__BB5_52;
	ld.u32 	%r294, [%rd7+368];
	st.global.u32 	[%rd1+368], %r294;
	ld.u32 	%r354, [%rd7+372];
$L__BB5_52:
	add.s32 	%r295, %r118, %r354;
	st.global.u32 	[%rd1+372], %r295;
$L__BB5_53:
	ld.global.u64 	%rd8, [%rd5+16];
	st.global.u64 	[%rd1+88], %rd8;
	st.u64 	[%rd8+56], %rd4;
	ld.u32 	%r355, [%rd8+372];
	setp.lt.s32 	%p50, %r355, 1;
	@%p50 bra 	$L__BB5_57;
	ld.global.u32 	%r122, [%rd1+372];
	setp.ne.s32 	%p51, %r122, 0;
	@%p51 bra 	$L__BB5_56;
	ld.u32 	%r296, [%rd8+368];
	st.global.u32 	[%rd1+368], %r296;
	ld.u32 	%r355, [%rd8+372];
$L__BB5_56:
	add.s32 	%r297, %r122, %r355;
	st.global.u32 	[%rd1+372], %r297;
$L__BB5_57:
	ld.global.u64 	%rd9, [%rd5+24];
	st.global.u64 	[%rd1+96], %rd9;
	st.u64 	[%rd9+56], %rd4;
	ld.u32 	%r356, [%rd9+372];
	setp.lt.s32 	%p52, %r356, 1;
	@%p52 bra 	$L__BB5_61;
	ld.global.u32 	%r126, [%rd1+372];
	setp.ne.s32 	%p53, %r126, 0;
	@%p53 bra 	$L__BB5_60;
	ld.u32 	%r298, [%rd9+368];
	st.global.u32 	[%rd1+368], %r298;
	ld.u32 	%r356, [%rd9+372];
$L__BB5_60:
	add.s32 	%r299, %r126, %r356;
	st.global.u32 	[%rd1+372], %r299;
$L__BB5_61:
	ld.global.u64 	%rd10, [%rd5+32];
	st.global.u64 	[%rd1+104], %rd10;
	st.u64 	[%rd10+56], %rd4;
	ld.u32 	%r357, [%rd10+372];
	setp.lt.s32 	%p54, %r357, 1;
	@%p54 bra 	$L__BB5_65;
	ld.global.u32 	%r130, [%rd1+372];
	setp.ne.s32 	%p55, %r130, 0;
	@%p55 bra 	$L__BB5_64;
	ld.u32 	%r300, [%rd10+368];
	st.global.u32 	[%rd1+368], %r300;
	ld.u32 	%r357, [%rd10+372];
$L__BB5_64:
	add.s32 	%r301, %r130, %r357;
	st.global.u32 	[%rd1+372], %r301;
$L__BB5_65:
	ld.global.u64 	%rd11, [%rd5+40];
	st.global.u64 	[%rd1+112], %rd11;
	st.u64 	[%rd11+56], %rd4;
	ld.u32 	%r358, [%rd11+372];
	setp.lt.s32 	%p56, %r358, 1;
	@%p56 bra 	$L__BB5_69;
	ld.global.u32 	%r134, [%rd1+372];
	setp.ne.s32 	%p57, %r134, 0;
	@%p57 bra 	$L__BB5_68;
	ld.u32 	%r302, [%rd11+368];
	st.global.u32 	[%rd1+368], %r302;
	ld.u32 	%r358, [%rd11+372];
$L__BB5_68:
	add.s32 	%r303, %r134, %r358;
	st.global.u32 	[%rd1+372], %r303;
$L__BB5_69:
	ld.global.u64 	%rd12, [%rd5+48];
	st.global.u64 	[%rd1+120], %rd12;
	st.u64 	[%rd12+56], %rd4;
	ld.u32 	%r359, [%rd12+372];
	setp.lt.s32 	%p58, %r359, 1;
	@%p58 bra 	$L__BB5_73;
	ld.global.u32 	%r138, [%rd1+372];
	setp.ne.s32 	%p59, %r138, 0;
	@%p59 bra 	$L__BB5_72;
	ld.u32 	%r304, [%rd12+368];
	st.global.u32 	[%rd1+368], %r304;
	ld.u32 	%r359, [%rd12+372];
$L__BB5_72:
	add.s32 	%r305, %r138, %r359;
	st.global.u32 	[%rd1+372], %r305;
$L__BB5_73:
	ld.global.u64 	%rd13, [%rd5+56];
	st.global.u64 	[%rd1+128], %rd13;
	st.u64 	[%rd13+56], %rd4;
	ld.u32 	%r360, [%rd13+372];
	setp.lt.s32 	%p60, %r360, 1;
	@%p60 bra 	$L__BB5_77;
	ld.global.u32 	%r142, [%rd1+372];
	setp.ne.s32 	%p61, %r142, 0;
	@%p61 bra 	$L__BB5_76;
	ld.u32 	%r306, [%rd13+368];
	st.global.u32 	[%rd1+368], %r306;
	ld.u32 	%r360, [%rd13+372];
$L__BB5_76:
	add.s32 	%r307, %r142, %r360;
	st.global.u32 	[%rd1+372], %r307;
$L__BB5_77:
	ret;

}
	// .globl	_Z14init_nodes_numPiP4nodei
.visible .entry _Z14init_nodes_numPiP4nodei(
	.param .u64 .ptr .align 1 _Z14init_nodes_numPiP4nodei_param_0,
	.param .u64 .ptr .align 1 _Z14init_nodes_numPiP4nodei_param_1,
	.param .u32 _Z14init_nodes_numPiP4nodei_param_2
)
{
	.reg .pred 	%p<4>;
	.reg .b32 	%r<15>;
	.reg .b64 	%rd<11>;

	ld.param.u64 	%rd3, [_Z14init_nodes_numPiP4nodei_param_0];
	ld.param.u64 	%rd2, [_Z14init_nodes_numPiP4nodei_param_1];
	ld.param.u32 	%r2, [_Z14init_nodes_numPiP4nodei_param_2];
	cvta.to.global.u64 	%rd1, %rd3;
	mov.u32 	%r3, %ctaid.x;
	mov.u32 	%r4, %ntid.x;
	mov.u32 	%r5, %tid.x;
	mad.lo.s32 	%r1, %r3, %r4, %r5;
	setp.ge.s32 	%p1, %r1, %r2;
	@%p1 bra 	$L__BB6_5;
	setp.eq.s32 	%p2, %r1, 0;
	@%p2 bra 	$L__BB6_3;
	cvta.to.global.u64 	%rd4, %rd2;
	mul.wide.s32 	%rd5, %r1, 416;
	add.s64 	%rd6, %rd4, %rd5;
	ld.global.u32 	%r6, [%rd6+360];
	ld.global.u32 	%r7, [%rd6+356];
	and.b32  	%r8, %r7, %r6;
	ld.global.u32 	%r9, [%rd6+-56];
	ld.global.u32 	%r10, [%rd6+-60];
	and.b32  	%r11, %r10, %r9;
	xor.b32  	%r12, %r11, %r8;
	setp.lt.u32 	%p3, %r12, 8;
	@%p3 bra 	$L__BB6_4;
$L__BB6_3:
	mul.wide.s32 	%rd9, %r1, 4;
	add.s64 	%rd10, %rd1, %rd9;
	mov.b32 	%r14, 8;
	st.global.u32 	[%rd10], %r14;
	bra.uni 	$L__BB6_5;
$L__BB6_4:
	mul.wide.s32 	%rd7, %r1, 4;
	add.s64 	%rd8, %rd1, %rd7;
	mov.b32 	%r13, 0;
	st.global.u32 	[%rd8], %r13;
$L__BB6_5:
	ret;

}
	// .globl	_Z22set_idxs_and_neighborsPP4nodeii
.visible .entry _Z22set_idxs_and_neighborsPP4nodeii(
	.param .u64 .ptr .align 1 _Z22set_idxs_and_neighborsPP4nodeii_param_0,
	.param .u32 _Z22set_idxs_and_neighborsPP4nodeii_param_1,
	.param .u32 _Z22set_idxs_and_neighborsPP4nodeii_param_2
)
{
	.reg .pred 	%p<30>;
	.reg .b32 	%r<65>;
	.reg .b64 	%rd<175>;

	ld.param.u64 	%rd32, [_Z22set_idxs_and_neighborsPP4nodeii_param_0];
	ld.param.u32 	%r2, [_Z22set_idxs_and_neighborsPP4nodeii_param_1];
	ld.param.u32 	%r3, [_Z22set_idxs_and_neighborsPP4nodeii_param_2];
	mov.u32 	%r4, %ctaid.x;
	mov.u32 	%r5, %ntid.x;
	mov.u32 	%r6, %tid.x;
	mad.lo.s32 	%r1, %r4, %r5, %r6;
	setp.ge.s32 	%p1, %r1, %r3;
	@%p1 bra 	$L__BB7_56;
	cvta.to.global.u64 	%rd33, %rd32;
	add.s32 	%r7, %r2, %r1;
	mul.wide.s32 	%rd34, %r1, 8;
	add.s64 	%rd35, %rd33, %rd34;
	ld.global.u64 	%rd36, [%rd35];
	st.u32 	[%rd36+400], %r7;
	ld.global.u64 	%rd1, [%rd35];
	st.u64 	[%rd1+240], %rd1;
	ld.u64 	%rd2, [%rd1+56];
	setp.eq.s64 	%p2, %rd2, 0;
	@%p2 bra 	$L__BB7_56;
	ld.u32 	%r8, [%rd1+360];
	ld.u32 	%r9, [%rd1+352];
	and.b32  	%r10, %r9, %r8;
	mul.wide.s32 	%rd37, %r10, 108;
	mov.u64 	%rd38, _ZZN4node24compute_neighbors_by_LUTEvE9LUTparent;
	add.s64 	%rd3, %rd38, %rd37;
	mov.u64 	%rd39, _ZZN4node24compute_neighbors_by_LUTEvE8LUTchild;
	add.s64 	%rd4, %rd39, %rd37;
	ld.global.nc.u32 	%r11, [%rd3];
	mul.wide.s32 	%rd40, %r11, 8;
	add.s64 	%rd41, %rd2, %rd40;
	ld.u64 	%rd5, [%rd41+136];
	setp.eq.s64 	%p3, %rd5, 0;
	@%p3 bra 	$L__BB7_4;
	ld.global.nc.u32 	%r12, [%rd4];
	mul.wide.s32 	%rd42, %r12, 8;
	add.s64 	%rd43, %rd5, %rd42;
	ld.u64 	%rd44, [%rd43+72];
	st.u64 	[%rd1+136], %rd44;
$L__BB7_4:
	ld.global.nc.u32 	%r13, [%rd3+4];
	mul.wide.s32 	%rd45, %r13, 8;
	add.s64 	%rd46, %rd2, %rd45;
	ld.u64 	%rd6, [%rd46+136];
	setp.eq.s64 	%p4, %rd6, 0;
	@%p4 bra 	$L__BB7_6;
	ld.global.nc.u32 	%r14, [%rd4+4];
	mul.wide.s32 	%rd47, %r14, 8;
	add.s64 	%rd48, %rd6, %rd47;
	ld.u64 	%rd49, [%rd48+72];
	st.u64 	[%rd1+144], %rd49;
$L__BB7_6:
	ld.global.nc.u32 	%r15, [%rd3+8];
	mul.wide.s32 	%rd50, %r15, 8;
	add.s64 	%rd51, %rd2, %rd50;
	ld.u64 	%rd7, [%rd51+136];
	setp.eq.s64 	%p5, %rd7, 0;
	@%p5 bra 	$L__BB7_8;
	ld.global.nc.u32 	%r16, [%rd4+8];
	mul.wide.s32 	%rd52, %r16, 8;
	add.s64 	%rd53, %rd7, %rd52;
	ld.u64 	%rd54, [%rd53+72];
	st.u64 	[%rd1+152], %rd54;
$L__BB7_8:
	ld.global.nc.u32 	%r17, [%rd3+12];
	mul.wide.s32 	%rd55, %r17, 8;
	add.s64 	%rd56, %rd2, %rd55;
	ld.u64 	%rd8, [%rd56+136];
	setp.eq.s64 	%p6, %rd8, 0;
	@%p6 bra 	$L__BB7_10;
	ld.global.nc.u32 	%r18, [%rd4+12];
	mul.wide.s32 	%rd57, %r18, 8;
	add.s64 	%rd58, %rd8, %rd57;
	ld.u64 	%rd59, [%rd58+72];
	st.u64 	[%rd1+160], %rd59;
$L__BB7_10:
	ld.global.nc.u32 	%r19, [%rd3+16];
	mul.wide.s32 	%rd60, %r19, 8;
	add.s64 	%rd61, %rd2, %rd60;
	ld.u64 	%rd9, [%rd61+136];
	setp.eq.s64 	%p7, %rd9, 0;
	@%p7 bra 	$L__BB7_12;
	ld.global.nc.u32 	%r20, [%rd4+16];
	mul.wide.s32 	%rd62, %r20, 8;
	add.s64 	%rd63, %rd9, %rd62;
	ld.u64 	%rd64, [%rd63+72];
	st.u64 	[%rd1+168], %rd64;
$L__BB7_12:
	ld.global.nc.u32 	%r21, [%rd3+20];
	mul.wide.s32 	%rd65, %r21, 8;
	add.s64 	%rd66, %rd2, %rd65;
	ld.u64 	%rd10, [%rd66+136];
	setp.eq.s64 	%p8, %rd10, 0;
	@%p8 bra 	$L__BB7_14;
	ld.global.nc.u32 	%r22, [%rd4+20];
	mul.wide.s32 	%rd67, %r22, 8;
	add.s64 	%rd68, %rd10, %rd67;
	ld.u64 	%rd69, [%rd68+72];
	st.u64 	[%rd1+176], %rd69;
$L__BB7_14:
	ld.global.nc.u32 	%r23, [%rd3+24];
	mul.wide.s32 	%rd70, %r23, 8;
	add.s64 	%rd71, %rd2, %rd70;
	ld.u64 	%rd11, [%rd71+136];
	setp.eq.s64 	%p9, %rd11, 0;
	@%p9 bra 	$L__BB7_16;
	ld.global.nc.u32 	%r24, [%rd4+24];
	mul.wide.s32 	%rd72, %r24, 8;
	add.s64 	%rd73, %rd11, %rd72;
	ld.u64 	%rd74, [%rd73+72];
	st.u64 	[%rd1+184], %rd74;
$L__BB7_16:
	ld.global.nc.u32 	%r25, [%rd3+28];
	mul.wide.s32 	%rd75, %r25, 8;
	add.s64 	%rd76, %rd2, %rd75;
	ld.u64 	%rd12, [%rd76+136];
	setp.eq.s64 	%p10, %rd12, 0;
	@%p10 bra 	$L__BB7_18;
	ld.global.nc.u32 	%r26, [%rd4+28];
	mul.wide.s32 	%rd77, %r26, 8;
	add.s64 	%rd78, %rd12, %rd77;
	ld.u64 	%rd79, [%rd78+72];
	st.u64 	[%rd1+192], %rd79;
$L__BB7_18:
	ld.global.nc.u32 	%r27, [%rd3+32];
	mul.wide.s32 	%rd80, %r27, 8;
	add.s64 	%rd81, %rd2, %rd80;
	ld.u64 	%rd13, [%rd81+136];
	setp.eq.s64 	%p11, %rd13, 0;
	@%p11 bra 	$L__BB7_20;
	ld.global.nc.u32 	%r28, [%rd4+32];
	mul.wide.s32 	%rd82, %r28, 8;
	add.s64 	%rd83, %rd13, %rd82;
	ld.u64 	%rd84, [%rd83+72];
	st.u64 	[%rd1+200], %rd84;
$L__BB7_20:
	ld.global.nc.u32 	%r29, [%rd3+36];
	mul.wide.s32 	%rd85, %r29, 8;
	add.s64 	%rd86, %rd2, %rd85;
	ld.u64 	%rd14, [%rd86+136];
	setp.eq.s64 	%p12, %rd14, 0;
	@%p12 bra 	$L__BB7_22;
	ld.global.nc.u32 	%r30, [%rd4+36];
	mul.wide.s32 	%rd87, %r30, 8;
	add.s64 	%rd88, %rd14, %rd87;
	ld.u64 	%rd89, [%rd88+72];
	st.u64 	[%rd1+208], %rd89;
$L__BB7_22:
	ld.global.nc.u32 	%r31, [%rd3+40];
	mul.wide.s32 	%rd90, %r31, 8;
	add.s64 	%rd91, %rd2, %rd90;
	ld.u64 	%rd15, [%rd91+136];
	setp.eq.s64 	%p13, %rd15, 0;
	@%p13 bra 	$L__BB7_24;
	ld.global.nc.u32 	%r32, [%rd4+40];
	mul.wide.s32 	%rd92, %r32, 8;
	add.s64 	%rd93, %rd15, %rd92;
	ld.u64 	%rd94, [%rd93+72];
	st.u64 	[%rd1+216], %rd94;
$L__BB7_24:
	ld.global.nc.u32 	%r33, [%rd3+44];
	mul.wide.s32 	%rd95, %r33, 8;
	add.s64 	%rd96, %rd2, %rd95;
	ld.u64 	%rd16, [%rd96+136];
	setp.eq.s64 	%p14, %rd16, 0;
	@%p14 bra 	$L__BB7_26;
	ld.global.nc.u32 	%r34, [%rd4+44];
	mul.wide.s32 	%rd97, %r34, 8;
	add.s64 	%rd98, %rd16, %rd97;
	ld.u64 	%rd99, [%rd98+72];
	st.u64 	[%rd1+224], %rd99;
$L__BB7_26:
	ld.global.nc.u32 	%r35, [%rd3+48];
	mul.wide.s32 	%rd100, %r35, 8;
	add.s64 	%rd101, %rd2, %rd100;
	ld.u64 	%rd17, [%rd101+136];
	setp.eq.s64 	%p15, %rd17, 0;
	@%p15 bra 	$L__BB7_28;
	ld.global.nc.u32 	%r36, [%rd4+48];
	mul.wide.s32 	%rd102, %r36, 8;
	add.s64 	%rd103, %rd17, %rd102;
	ld.u64 	%rd104, [%rd103+72];
	st.u64 	[%rd1+232], %rd104;
$L__BB7_28:
	ld.global.nc.u32 	%r37, [%rd3+52];
	mul.wide.s32 	%rd105, %r37, 8;
	add.s64 	%rd106, %rd2, %rd105;
	ld.u64 	%rd18, [%rd106+136];
	setp.eq.s64 	%p16, %rd18, 0;
	@%p16 bra 	$L__BB7_30;
	ld.global.nc.u32 	%r38, [%rd4+52];
	mul.wide.s32 	%rd107, %r38, 8;
	add.s64 	%rd108, %rd18, %rd107;
	ld.u64 	%rd109, [%rd108+72];
	st.u64 	[%rd1+240], %rd109;
$L__BB7_30:
	ld.global.nc.u32 	%r39, [%rd3+56];
	mul.wide.s32 	%rd110, %r39, 8;
	add.s64 	%rd111, %rd2, %rd110;
	ld.u64 	%rd19, [%rd111+136];
	setp.eq.s64 	%p17, %rd19, 0;
	@%p17 bra 	$L__BB7_32;
	ld.global.nc.u32 	%r40, [%rd4+56];
	mul.wide.s32 	%rd112, %r40, 8;
	add.s64 	%rd113, %rd19, %rd112;
	ld.u64 	%rd114, [%rd113+72];
	st.u64 	[%rd1+248], %rd114;
$L__BB7_32:
	ld.global.nc.u32 	%r41, [%rd3+60];
	mul.wide.s32 	%rd115, %r41, 8;
	add.s64 	%rd116, %rd2, %rd115;
	ld.u64 	%rd20, [%rd116+136];
	setp.eq.s64 	%p18, %rd20, 0;
	@%p18 bra 	$L__BB7_34;
	ld.global.nc.u32 	%r42, [%rd4+60];
	mul.wide.s32 	%rd117, %r42, 8;
	add.s64 	%rd118, %rd20, %rd117;
	ld.u64 	%rd119, [%rd118+72];
	st.u64 	[%rd1+256], %rd119;
$L__BB7_34:
	ld.global.nc.u32 	%r43, [%rd3+64];
	mul.wide.s32 	%rd120, %r43, 8;
	add.s64 	%rd121, %rd2, %rd120;
	ld.u64 	%rd21, [%rd121+136];
	setp.eq.s64 	%p19, %rd21, 0;
	@%p19 bra 	$L__BB7_36;
	ld.global.nc.u32 	%r44, [%rd4+64];
	mul.wide.s32 	%rd122, %r44, 8;
	add.s64 	%rd123, %rd21, %rd122;
	ld.u64 	%rd124, [%rd123+72];
	st.u64 	[%rd1+264], %rd124;
$L__BB7_36:
	ld.global.nc.u32 	%r45, [%rd3+68];
	mul.wide.s32 	%rd125, %r45, 8;
	add.s64 	%rd126, %rd2, %rd125;
	ld.u64 	%rd22, [%rd126+136];
	setp.eq.s64 	%p20, %rd22, 0;
	@%p20 bra 	$L__BB7_38;
	ld.global.nc.u32 	%r46, [%rd4+68];
	mul.wide.s32 	%rd127, %r46, 8;
	add.s64 	%rd128, %rd22, %rd127;
	ld.u64 	%rd129, [%rd128+72];
	st.u64 	[%rd1+272], %rd129;
$L__BB7_38:
	ld.global.nc.u32 	%r47, [%rd3+72];
	mul.wide.s32 	%rd130, %r47, 8;
	add.s64 	%rd131, %rd2, %rd130;
	ld.u64 	%rd23, [%rd131+136];
	setp.eq.s64 	%p21, %rd23, 0;
	@%p21 bra 	$L__BB7_40;
	ld.global.nc.u32 	%r48, [%rd4+72];
	mul.wide.s32 	%rd132, %r48, 8;
	add.s64 	%rd133, %rd23, %rd132;
	ld.u64 	%rd134, [%rd133+72];
	st.u64 	[%rd1+280], %rd134;
$L__BB7_40:
	ld.global.nc.u32 	%r49, [%rd3+76];
	mul.wide.s32 	%rd135, %r49, 8;
	add.s64 	%rd136, %rd2, %rd135;
	ld.u64 	%rd24, [%rd136+136];
	setp.eq.s64 	%p22, %rd24, 0;
	@%p22 bra 	$L__BB7_42;
	ld.global.nc.u32 	%r50, [%rd4+76];
	mul.wide.s32 	%rd137, %r50, 8;
	add.s64 	%rd138, %rd24, %rd137;
	ld.u64 	%rd139, [%rd138+72];
	st.u64 	[%rd1+288], %rd139;
$L__BB7_42:
	ld.global.nc.u32 	%r51, [%rd3+80];
	mul.wide.s32 	%rd140, %r51, 8;
	add.s64 	%rd141, %rd2, %rd140;
	ld.u64 	%rd25, [%rd141+136];
	setp.eq.s64 	%p23, %rd25, 0;
	@%p23 bra 	$L__BB7_44;
	ld.global.nc.u32 	%r52, [%rd4+80];
	mul.wide.s32 	%rd142, %r52, 8;
	add.s64 	%rd143, %rd25, %rd142;
	ld.u64 	%rd144, [%rd143+72];
	st.u64 	[%rd1+296], %rd144;
$L__BB7_44:
	ld.global.nc.u32 	%r53, [%rd3+84];
	mul.wide.s32 	%rd145, %r53, 8;
	add.s64 	%rd146, %rd2, %rd145;
	ld.u64 	%rd26, [%rd146+136];
	setp.eq.s64 	%p24, %rd26, 0;
	@%p24 bra 	$L__BB7_46;
	ld.global.nc.u32 	%r54, [%rd4+84];
	mul.wide.s32 	%rd147, %r54, 8;
	add.s64 	%rd148, %rd26, %rd147;
	ld.u64 	%rd149, [%rd148+72];
	st.u64 	[%rd1+304], %rd149;
$L__BB7_46:
	ld.global.nc.u32 	%r55, [%rd3+88];
	mul.wide.s32 	%rd150, %r55, 8;
	add.s64 	%rd151, %rd2, %rd150;
	ld.u64 	%rd27, [%rd151+136];
	setp.eq.s64 	%p25, %rd27, 0;
	@%p25 bra 	$L__BB7_48;
	ld.global.nc.u32 	%r56, [%rd4+88];
	mul.wide.s32 	%rd152, %r56, 8;
	add.s64 	%rd153, %rd27, %rd152;
	ld.u64 	%rd154, [%rd153+72];
	st.u64 	[%rd1+312], %rd154;
$L__BB7_48:
	ld.global.nc.u32 	%r57, [%rd3+92];
	mul.wide.s32 	%rd155, %r57, 8;
	add.s64 	%rd156, %rd2, %rd155;
	ld.u64 	%rd28, [%rd156+136];
	setp.eq.s64 	%p26, %rd28, 0;
	@%p26 bra 	$L__BB7_50;
	ld.global.nc.u32 	%r58, [%rd4+92];
	mul.wide.s32 	%rd157, %r58, 8;
	add.s64 	%rd158, %rd28, %rd157;
	ld.u64 	%rd159, [%rd158+72];
	st.u64 	[%rd1+320], %rd159;
$L__BB7_50:
	ld.global.nc.u32 	%r59, [%rd3+96];
	mul.wide.s32 	%rd160, %r59, 8;
	add.s64 	%rd161, %rd2, %rd160;
	ld.u64 	%rd29, [%rd161+136];
	setp.eq.s64 	%p27, %rd29, 0;
	@%p27 bra 	$L__BB7_52;
	ld.global.nc.u32 	%r60, [%rd4+96];
	mul.wide.s32 	%rd162, %r60, 8;
	add.s64 	%rd163, %rd29, %rd162;
	ld.u64 	%rd164, [%rd163+72];
	st.u64 	[%rd1+328], %rd164;
$L__BB7_52:
	ld.global.nc.u32 	%r61, [%rd3+100];
	mul.wide.s32 	%rd165, %r61, 8;
	add.s64 	%rd166, %rd2, %rd165;
	ld.u64 	%rd30, [%rd166+136];
	setp.eq.s64 	%p28, %rd30, 0;
	@%p28 bra 	$L__BB7_54;
	ld.global.nc.u32 	%r62, [%rd4+100];
	mul.wide.s32 	%rd167, %r62, 8;
	add.s64 	%rd168, %rd30, %rd167;
	ld.u64 	%rd169, [%rd168+72];
	st.u64 	[%rd1+336], %rd169;
$L__BB7_54:
	ld.global.nc.u32 	%r63, [%rd3+104];
	mul.wide.s32 	%rd170, %r63, 8;
	add.s64 	%rd171, %rd2, %rd170;
	ld.u64 	%rd31, [%rd171+136];
	setp.eq.s64 	%p29, %rd31, 0;
	@%p29 bra 	$L__BB7_56;
	ld.global.nc.u32 	%r64, [%rd4+104];
	mul.wide.s32 	%rd172, %r64, 8;
	add.s64 	%rd173, %rd31, %rd172;
	ld.u64 	%rd174, [%rd173+72];
	st.u64 	[%rd1+344], %rd174;
$L__BB7_56:
	ret;

}
	// .globl	_Z15set_descendantsPP4nodeiii
.visible .entry _Z15set_descendantsPP4nodeiii(
	.param .u64 .ptr .align 1 _Z15set_descendantsPP4nodeiii_param_0,
	.param .u32 _Z15set_descendantsPP4nodeiii_param_1,
	.param .u32 _Z15set_descendantsPP4nodeiii_param_2,
	.param .u32 _Z15set_descendantsPP4nodeiii_param_3
)
{
	.reg .pred 	%p<40>;
	.reg .b16 	%rs<2>;
	.reg .b32 	%r<35>;
	.reg .b64 	%rd<23>;

	ld.param.u64 	%rd10, [_Z15set_descendantsPP4nodeiii_param_0];
	ld.param.u32 	%r10, [_Z15set_descendantsPP4nodeiii_param_1];
	ld.param.u32 	%r11, [_Z15set_descendantsPP4nodeiii_param_2];
	ld.param.u32 	%r12, [_Z15set_descendantsPP4nodeiii_param_3];
	mov.u32 	%r13, %ctaid.x;
	mov.u32 	%r14, %ntid.x;
	mov.u32 	%r15, %tid.x;
	mad.lo.s32 	%r1, %r13, %r14, %r15;
	setp.ge.s32 	%p15, %r1, %r12;
	@%p15 bra 	$L__BB8_21;
	cvta.to.global.u64 	%rd11, %rd10;
	mul.wide.s32 	%rd12, %r1, 8;
	add.s64 	%rd13, %rd11, %rd12;
	ld.global.u64 	%rd14, [%rd13];
	cvta.to.global.u64 	%rd1, %rd14;
	setp.ne.s32 	%p16, %r10, %r11;
	@%p16 bra 	$L__BB8_3;
	mov.b32 	%r34, 1;
	st.global.v2.u32 	[%rd1+376], {%r1, %r34};
	bra.uni 	$L__BB8_21;
$L__BB8_3:
	ld.global.u8 	%rs1, [%rd1+64];
	setp.eq.s16 	%p17, %rs1, 0;
	@%p17 bra 	$L__BB8_21;
	ld.global.v2.u32 	{%r16, %r2}, [%rd1+376];
	ld.global.u64 	%rd15, [%rd1+72];
	cvta.to.global.u64 	%rd2, %rd15;
	setp.ne.s32 	%p19, %r16, -1;
	mov.pred 	%p33, 0;
	@%p19 bra 	$L__BB8_6;
	ld.global.u32 	%r17, [%rd2+376];
	st.global.u32 	[%rd1+376], %r17;
	setp.eq.s32 	%p33, %r17, -1;
$L__BB8_6:
	ld.global.u32 	%r18, [%rd2+380];
	add.s32 	%r3, %r2, %r18;
	st.global.u32 	[%rd1+380], %r3;
	ld.global.u64 	%rd16, [%rd1+80];
	cvta.to.global.u64 	%rd3, %rd16;
	mov.pred 	%p34, 0;
	not.pred 	%p21, %p33;
	@%p21 bra 	$L__BB8_8;
	ld.global.u32 	%r19, [%rd3+376];
	st.global.u32 	[%rd1+376], %r19;
	setp.eq.s32 	%p34, %r19, -1;
$L__BB8_8:
	ld.global.u32 	%r20, [%rd3+380];
	add.s32 	%r4, %r3, %r20;
	st.global.u32 	[%rd1+380], %r4;
	ld.global.u64 	%rd17, [%rd1+88];
	cvta.to.global.u64 	%rd4, %rd17;
	mov.pred 	%p35, 0;
	not.pred 	%p23, %p34;
	@%p23 bra 	$L__BB8_10;
	ld.global.u32 	%r21, [%rd4+376];
	st.global.u32 	[%rd1+376], %r21;
	setp.eq.s32 	%p35, %r21, -1;
$L__BB8_10:
	ld.global.u32 	%r22, [%rd4+380];
	add.s32 	%r5, %r4, %r22;
	st.global.u32 	[%rd1+380], %r5;
	ld.global.u64 	%rd18, [%rd1+96];
	cvta.to.global.u64 	%rd5, %rd18;
	mov.pred 	%p36, 0;
	not.pred 	%p25, %p35;
	@%p25 bra 	$L__BB8_12;
	ld.global.u32 	%r23, [%rd5+376];
	st.global.u32 	[%rd1+376], %r23;
	setp.eq.s32 	%p36, %r23, -1;
$L__BB8_12:
	ld.global.u32 	%r24, [%rd5+380];
	add.s32 	%r6, %r5, %r24;
	st.global.u32 	[%rd1+380], %r6;
	ld.global.u64 	%rd19, [%rd1+104];
	cvta.to.global.u64 	%rd6, %rd19;
	mov.pred 	%p37, 0;
	not.pred 	%p27, %p36;
	@%p27 bra 	$L__BB8_14;
	ld.global.u32 	%r25, [%rd6+376];
	st.global.u32 	[%rd1+376], %r25;
	setp.eq.s32 	%p37, %r25, -1;
$L__BB8_14:
	ld.global.u32 	%r26, [%rd6+380];
	add.s32 	%r7, %r6, %r26;
	st.global.u32 	[%rd1+380], %r7;
	ld.global.u64 	%rd20, [%rd1+112];
	cvta.to.global.u64 	%rd7, %rd20;
	mov.pred 	%p38, 0;
	not.pred 	%p29, %p37;
	@%p29 bra 	$L__BB8_16;
	ld.global.u32 	%r27, [%rd7+376];
	st.global.u32 	[%rd1+376], %r27;
	setp.eq.s32 	%p38, %r27, -1;
$L__BB8_16:
	ld.global.u32 	%r28, [%rd7+380];
	add.s32 	%r8, %r7, %r28;
	st.global.u32 	[%rd1+380], %r8;
	ld.global.u64 	%rd21, [%rd1+120];
	cvta.to.global.u64 	%rd8, %rd21;
	mov.pred 	%p39, 0;
	not.pred 	%p31, %p38;
	@%p31 bra 	$L__BB8_18;
	ld.global.u32 	%r29, [%rd8+376];
	st.global.u32 	[%rd1+376], %r29;
	setp.eq.s32 	%p39, %r29, -1;
$L__BB8_18:
	ld.global.u32 	%r30, [%rd8+380];
	add.s32 	%r9, %r8, %r30;
	st.global.u32 	[%rd1+380], %r9;
	ld.global.u64 	%rd22, [%rd1+128];
	cvta.to.global.u64 	%rd9, %rd22;
	not.pred 	%p32, %p39;
	@%p32 bra 	$L__BB8_20;
	ld.global.u32 	%r31, [%rd9+376];
	st.global.u32 	[%rd1+376], %r31;
$L__BB8_20:
	ld.global.u32 	%r32, [%rd9+380];
	add.s32 	%r33, %r9, %r32;
	st.global.u32 	[%rd1+380], %r33;
$L__BB8_21:
	ret;

}
	// .globl	_Z20set_sampling_densityPP4nodeP5pointP8functionii
.visible .entry _Z20set_sampling_densityPP4nodeP5pointP8functionii(
	.param .u64 .ptr .align 1 _Z20set_sampling_densityPP4nodeP5pointP8functionii_param_0,
	.param .u64 .ptr .align 1 _Z20set_sampling_densityPP4nodeP5pointP8functionii_param_1,
	.param .u64 .ptr .align 1 _Z20set_sampling_densityPP4nodeP5pointP8functionii_param_2,
	.param .u32 _Z20set_sampling_densityPP4nodeP5pointP8functionii_param_3,
	.param .u32 _Z20set_sampling_densityPP4nodeP5pointP8functionii_param_4
)
{
	.reg .pred 	%p<31>;
	.reg .b32 	%r<10>;
	.reg .b64 	%rd<36>;
	.reg .b64 	%fd<28>;

	ld.param.u64 	%rd32, [_Z20set_sampling_densityPP4nodeP5pointP8functionii_param_0];
	ld.param.u32 	%r9, [_Z20set_sampling_densityPP4nodeP5pointP8functionii_param_3];
	ld.param.u32 	%r5, [_Z20set_sampling_densityPP4nodeP5pointP8functionii_param_4];
	mov.u32 	%r6, %ctaid.x;
	mov.u32 	%r7, %ntid.x;
	mov.u32 	%r8, %tid.x;
	mad.lo.s32 	%r1, %r6, %r7, %r8;
	setp.ge.s32 	%p1, %r1, %r5;
	@%p1 bra 	$L__BB9_58;
	cvta.to.global.u64 	%rd33, %rd32;
	mul.wide.s32 	%rd34, %r1, 8;
	add.s64 	%rd1, %rd33, %rd34;
	setp.lt.s32 	%p2, %r9, 0;
	@%p2 bra 	$L__BB9_58;
	ld.global.u64 	%rd35, [%rd1];
$L__BB9_3:
	ld.u64 	%rd4, [%rd35+136];
	setp.eq.s64 	%p3, %rd4, 0;
	@%p3 bra 	$L__BB9_5;
	atom.add.f64 	%fd1, [%rd4+408], 0d3FF0000000000000;
$L__BB9_5:
	ld.u64 	%rd5, [%rd35+144];
	setp.eq.s64 	%p4, %rd5, 0;
	@%p4 bra 	$L__BB9_7;
	atom.add.f64 	%fd2, [%rd5+408], 0d3FF0000000000000;
$L__BB9_7:
	ld.u64 	%rd6, [%rd35+152];
	setp.eq.s64 	%p5, %rd6, 0;
	@%p5 bra 	$L__BB9_9;
	atom.add.f64 	%fd3, [%rd6+408], 0d3FF0000000000000;
$L__BB9_9:
	ld.u64 	%rd7, [%rd35+160];
	setp.eq.s64 	%p6, %rd7, 0;
	@%p6 bra 	$L__BB9_11;
	atom.add.f64 	%fd4, [%rd7+408], 0d3FF0000000000000;
$L__BB9_11:
	ld.u64 	%rd8, [%rd35+168];
	setp.eq.s64 	%p7, %rd8, 0;
	@%p7 bra 	$L__BB9_13;
	atom.add.f64 	%fd5, [%rd8+408], 0d3FF0000000000000;
$L__BB9_13:
	ld.u64 	%rd9, [%rd35+176];
	setp.eq.s64 	%p8, %rd9, 0;
	@%p8 bra 	$L__BB9_15;
	atom.add.f64 	%fd6, [%rd9+408], 0d3FF0000000000000;
$L__BB9_15:
	ld.u64 	%rd10, [%rd35+184];
	setp.eq.s64 	%p9, %rd10, 0;
	@%p9 bra 	$L__BB9_17;
	atom.add.f64 	%fd7, [%rd10+408], 0d3FF0000000000000;
$L__BB9_17:
	ld.u64 	%rd11, [%rd35+192];
	setp.eq.s64 	%p10, %rd11, 0;
	@%p10 bra 	$L__BB9_19;
	atom.add.f64 	%fd8, [%rd11+408], 0d3FF0000000000000;
$L__BB9_19:
	ld.u64 	%rd12, [%rd35+200];
	setp.eq.s64 	%p11, %rd12, 0;
	@%p11 bra 	$L__BB9_21;
	atom.add.f64 	%fd9, [%rd12+408], 0d3FF0000000000000;
$L__BB9_21:
	ld.u64 	%rd13, [%rd35+208];
	setp.eq.s64 	%p12, %rd13, 0;
	@%p12 bra 	$L__BB9_23;
	atom.add.f64 	%fd10, [%rd13+408], 0d3FF0000000000000;
$L__BB9_23:
	ld.u64 	%rd14, [%rd35+216];
	setp.eq.s64 	%p13, %rd14, 0;
	@%p13 bra 	$L__BB9_25;
	atom.add.f64 	%fd11, [%rd14+408], 0d3FF0000000000000;
$L__BB9_25:
	ld.u64 	%rd15, [%rd35+224];
	setp.eq.s64 	%p14, %rd15, 0;
	@%p14 bra 	$L__BB9_27;
	atom.add.f64 	%fd12, [%rd15+408], 0d3FF0000000000000;
$L__BB9_27:
	ld.u64 	%rd16, [%rd35+232];
	setp.eq.s64 	%p15, %rd16, 0;
	@%p15 bra 	$L__BB9_29;
	atom.add.f64 	%fd13, [%rd16+408], 0d3FF0000000000000;
$L__BB9_29:
	ld.u64 	%rd17, [%rd35+240];
	setp.eq.s64 	%p16, %rd17, 0;
	@%p16 bra 	$L__BB9_31;
	atom.add.f64 	%fd14, [%rd17+408], 0d3FF0000000000000;
$L__BB9_31:
	ld.u64 	%rd18, [%rd35+248];
	setp.eq.s64 	%p17, %rd18, 0;
	@%p17 bra 	$L__BB9_33;
	atom.add.f64 	%fd15, [%rd18+408], 0d3FF0000000000000;
$L__BB9_33:
	ld.u64 	%rd19, [%rd35+256];
	setp.eq.s64 	%p18, %rd19, 0;
	@%p18 bra 	$L__BB9_35;
	atom.add.f64 	%fd16, [%rd19+408], 0d3FF0000000000000;
$L__BB9_35:
	ld.u64 	%rd20, [%rd35+264];
	setp.eq.s64 	%p19, %rd20, 0;
	@%p19 bra 	$L__BB9_37;
	atom.add.f64 	%fd17, [%rd20+408], 0d3FF0000000000000;
$L__BB9_37:
	ld.u64 	%rd21, [%rd35+272];
	setp.eq.s64 	%p20, %rd21, 0;
	@%p20 bra 	$L__BB9_39;
	atom.add.f64 	%fd18, [%rd21+408], 0d3FF0000000000000;
$L__BB9_39:
	ld.u64 	%rd22, [%rd35+280];
	setp.eq.s64 	%p21, %rd22, 0;
	@%p21 bra 	$L__BB9_41;
	atom.add.f64 	%fd19, [%rd22+408], 0d3FF0000000000000;
$L__BB9_41:
	ld.u64 	%rd23, [%rd35+288];
	setp.eq.s64 	%p22, %rd23, 0;
	@%p22 bra 	$L__BB9_43;
	atom.add.f64 	%fd20, [%rd23+408], 0d3FF0000000000000;
$L__BB9_43:
	ld.u64 	%rd24, [%rd35+296];
	setp.eq.s64 	%p23, %rd24, 0;
	@%p23 bra 	$L__BB9_45;
	atom.add.f64 	%fd21, [%rd24+408], 0d3FF0000000000000;
$L__BB9_45:
	ld.u64 	%rd25, [%rd35+304];
	setp.eq.s64 	%p24, %rd25, 0;
	@%p24 bra 	$L__BB9_47;
	atom.add.f64 	%fd22, [%rd25+408], 0d3FF0000000000000;
$L__BB9_47:
	ld.u64 	%rd26, [%rd35+312];
	setp.eq.s64 	%p25, %rd26, 0;
	@%p25 bra 	$L__BB9_49;
	atom.add.f64 	%fd23, [%rd26+408], 0d3FF0000000000000;
$L__BB9_49:
	ld.u64 	%rd27, [%rd35+320];
	setp.eq.s64 	%p26, %rd27, 0;
	@%p26 bra 	$L__BB9_51;
	atom.add.f64 	%fd24, [%rd27+408], 0d3FF0000000000000;
$L__BB9_51:
	ld.u64 	%rd28, [%rd35+328];
	setp.eq.s64 	%p27, %rd28, 0;
	@%p27 bra 	$L__BB9_53;
	atom.add.f64 	%fd25, [%rd28+408], 0d3FF0000000000000;
$L__BB9_53:
	ld.u64 	%rd29, [%rd35+336];
	setp.eq.s64 	%p28, %rd29, 0;
	@%p28 bra 	$L__BB9_55;
	atom.add.f64 	%fd26, [%rd29+408], 0d3FF0000000000000;
$L__BB9_55:
	ld.u64 	%rd30, [%rd35+344];
	setp.eq.s64 	%p29, %rd30, 0;
	@%p29 bra 	$L__BB9_57;
	atom.add.f64 	%fd27, [%rd30+408], 0d3FF0000000000000;
$L__BB9_57:
	ld.u64 	%rd35, [%rd35+56];
	add.s32 	%r9, %r9, -1;
	setp.ne.s32 	%p30, %r9, -1;
	@%p30 bra 	$L__BB9_3;
$L__BB9_58:
	ret;

}
	// .globl	_Z16vector_splattingPP4nodeP5pointP6normalP8functioni
.visible .entry _Z16vector_splattingPP4nodeP5pointP6normalP8functioni(
	.param .u64 .ptr .align 1 _Z16vector_splattingPP4nodeP5pointP6normalP8functioni_param_0,
	.param .u64 .ptr .align 1 _Z16vector_splattingPP4nodeP5pointP6normalP8functioni_param_1,
	.param .u64 .ptr .align 1 _Z16vector_splattingPP4nodeP5pointP6normalP8functioni_param_2,
	.param .u64 .ptr .align 1 _Z16vector_splattingPP4nodeP5pointP6normalP8functioni_param_3,
	.param .u32 _Z16vector_splattingPP4nodeP5pointP6normalP8functioni_param_4
)
{
	.reg .pred 	%p<595>;
	.reg .b32 	%r<912>;
	.reg .b64 	%rd<297>;
	.reg .b64 	%fd<874>;

	ld.param.u64 	%rd55, [_Z16vector_splattingPP4nodeP5pointP6normalP8functioni_param_0];
	ld.param.u32 	%r116, [_Z16vector_splattingPP4nodeP5pointP6normalP8functioni_param_4];
	mov.u32 	%r117, %ctaid.x;
	mov.u32 	%r118, %ntid.x;
	mov.u32 	%r119, %tid.x;
	mad.lo.s32 	%r1, %r117, %r118, %r119;
	setp.ge.s32 	%p43, %r1, %r116;
	@%p43 bra 	$L__BB10_382;
	cvta.to.global.u64 	%rd59, %rd55;
	mul.wide.s32 	%rd60, %r1, 8;
	add.s64 	%rd61, %rd59, %rd60;
	ld.global.u64 	%rd1, [%rd61];
	mov.f64 	%fd816, 0d0000000000000000;
	mov.b32 	%r892, 0;
$L__BB10_2:
	mul.wide.u32 	%rd62, %r892, 8;
	add.s64 	%rd63, %rd1, %rd62;
	ld.u64 	%rd2, [%rd63+136];
	setp.eq.s64 	%p44, %rd2, 0;
	mov.f64 	%fd779, 0d0000000000000000;
	@%p44 bra 	$L__BB10_187;
	ld.param.u64 	%rd290, [_Z16vector_splattingPP4nodeP5pointP6normalP8functioni_param_3];
	ld.param.u64 	%rd283, [_Z16vector_splattingPP4nodeP5pointP6normalP8functioni_param_1];
	cvta.to.global.u64 	%rd64, %rd283;
	mul.wide.s32 	%rd65, %r1, 24;
	add.s64 	%rd66, %rd64, %rd65;
	ld.global.f64 	%fd445, [%rd66];
	ld.f64 	%fd446, [%rd2+8];
	sub.f64 	%fd447, %fd445, %fd446;
	ld.f64 	%fd2, [%rd2];
	div.rn.f64 	%fd3, %fd447, %fd2;
	cvta.to.global.u64 	%rd3, %rd290;
	ld.global.u32 	%r3, [%rd3];
	setp.lt.s32 	%p45, %r3, 1;
	@%p45 bra 	$L__BB10_64;
	mov.b32 	%r893, 0;
$L__BB10_5:
	mul.wide.u32 	%rd67, %r893, 8;
	add.s64 	%rd4, %rd3, %rd67;
	ld.global.f64 	%fd448, [%rd4+152];
	setp.gtu.f64 	%p46, %fd448, %fd3;
	@%p46 bra 	$L__BB10_383;
	ld.global.f64 	%fd449, [%rd4+160];
	setp.gtu.f64 	%p47, %fd3, %fd449;
	@%p47 bra 	$L__BB10_383;
	mul.wide.u32 	%rd68, %r893, 40;
	add.s64 	%rd69, %rd4, %rd68;
	add.s64 	%rd5, %rd69, 8;
	ld.global.u32 	%r5, [%rd69+8];
	setp.lt.s32 	%p48, %r5, 0;
	@%p48 bra 	$L__BB10_64;
	{
	.reg .b32 %temp; 
	mov.b64 	{%temp, %r6}, %fd3;
	}
	abs.f64 	%fd4, %fd3;
	add.s32 	%r7, %r5, 1;
	and.b32  	%r8, %r7, 3;
	setp.lt.u32 	%p49, %r5, 3;
	mov.f64 	%fd779, 0d0000000000000000;
	mov.b32 	%r895, 0;
	@%p49 bra 	$L__BB10_39;
	and.b32  	%r895, %r7, -4;
	mov.f64 	%fd779, 0d0000000000000000;
	mov.b32 	%r894, 0;
$L__BB10_10:
	setp.neu.f64 	%p50, %fd3, 0d0000000000000000;
	setp.lt.s32 	%p51, %r6, 0;
	mul.wide.u32 	%rd70, %r894, 8;
	add.s64 	%rd71, %rd5, %rd70;
	ld.global.f64 	%fd6, [%rd71+8];
	cvt.rn.f64.u32 	%fd7, %r894;
	{
	.reg .b32 %temp; 
	mov.b64 	{%temp, %r11}, %fd7;
	}
	shr.u32 	%r128, %r11, 20;
	and.b32  	%r129, %r128, 2047;
	add.s32 	%r130, %r129, -1012;
	mov.b64 	%rd72, %fd7;
	shl.b64 	%rd73, %rd72, %r130;
	setp.eq.s64 	%p52, %rd73, -9223372036854775808;
	{ // callseq 0, 0
	.param .b64 param0;
	st.param.f64 	[param0], %fd4;
	.param .b64 param1;
	st.param.f64 	[param1], %fd7;
	.param .b64 retval0;
	call.uni (retval0), 
	__internal_accurate_pow, 
	(
	param0, 
	param1
	);
	ld.param.f64 	%fd454, [retval0];
	} // callseq 0
	and.pred  	%p1, %p51, %p52;
	neg.f64 	%fd456, %fd454;
	selp.f64 	%fd764, %fd456, %fd454, %p1;
	@%p50 bra 	$L__BB10_12;
	selp.b32 	%r131, %r6, 0, %p52;
	setp.lt.s32 	%p54, %r11, 0;
	or.b32  	%r132, %r131, 2146435072;
	selp.b32 	%r133, %r132, %r131, %p54;
	mov.b32 	%r134, 0;
	mov.b64 	%fd764, {%r134, %r133};
$L__BB10_12:
	add.f64 	%fd457, %fd3, %fd7;
	{
	.reg .b32 %temp; 
	mov.b64 	{%temp, %r135}, %fd457;
	}
	and.b32  	%r136, %r135, 2146435072;
	setp.ne.s32 	%p55, %r136, 2146435072;
	@%p55 bra 	$L__BB10_17;
	setp.num.f64 	%p56, %fd3, %fd3;
	@%p56 bra 	$L__BB10_15;
	add.rn.f64 	%fd764, %fd3, %fd7;
	bra.uni 	$L__BB10_17;
$L__BB10_15:
	setp.neu.f64 	%p57, %fd4, 0d7FF0000000000000;
	@%p57 bra 	$L__BB10_17;
	setp.lt.s32 	%p58, %r11, 0;
	selp.b32 	%r137, 0, 2146435072, %p58;
	and.b32  	%r138, %r11, 2147483647;
	setp.ne.s32 	%p59, %r138, 1071644672;
	or.b32  	%r139, %r137, -2147483648;
	selp.b32 	%r140, %r139, %r137, %p59;
	selp.b32 	%r141, %r140, %r137, %p1;
	mov.b32 	%r142, 0;
	mov.b64 	%fd764, {%r142, %r141};
$L__BB10_17:
	setp.eq.f64 	%p60, %fd3, 0d3FF0000000000000;
	setp.neu.f64 	%p61, %fd3, 0d0000000000000000;
	setp.lt.s32 	%p62, %r6, 0;
	setp.eq.s32 	%p63, %r894, 0;
	selp.f64 	%fd458, 0d3FF0000000000000, %fd764, %p63;
	selp.f64 	%fd459, 0d3FF0000000000000, %fd458, %p60;
	fma.rn.f64 	%fd14, %fd6, %fd459, %fd779;
	add.s32 	%r143, %r894, 1;
	ld.global.f64 	%fd15, [%rd71+16];
	cvt.rn.f64.u32 	%fd16, %r143;
	{
	.reg .b32 %temp; 
	mov.b64 	{%temp, %r12}, %fd16;
	}
	shr.u32 	%r144, %r12, 20;
	and.b32  	%r145, %r144, 2047;
	add.s32 	%r146, %r145, -1012;
	mov.b64 	%rd76, %fd16;
	shl.b64 	%rd77, %rd76, %r146;
	setp.eq.s64 	%p64, %rd77, -9223372036854775808;
	{ // callseq 1, 0
	.param .b64 param0;
	st.param.f64 	[param0], %fd4;
	.param .b64 param1;
	st.param.f64 	[param1], %fd16;
	.param .b64 retval0;
	call.uni (retval0), 
	__internal_accurate_pow, 
	(
	param0, 
	param1
	);
	ld.param.f64 	%fd460, [retval0];
	} // callseq 1
	and.pred  	%p2, %p62, %p64;
	neg.f64 	%fd462, %fd460;
	selp.f64 	%fd766, %fd462, %fd460, %p2;
	@%p61 bra 	$L__BB10_19;
	selp.b32 	%r147, %r6, 0, %p64;
	setp.lt.s32 	%p66, %r12, 0;
	or.b32  	%r148, %r147, 2146435072;
	selp.b32 	%r149, %r148, %r147, %p66;
	mov.b32 	%r150, 0;
	mov.b64 	%fd766, {%r150, %r149};
$L__BB10_19:
	add.f64 	%fd463, %fd3, %fd16;
	{
	.reg .b32 %temp; 
	mov.b64 	{%temp, %r151}, %fd463;
	}
	and.b32  	%r152, %r151, 2146435072;
	setp.ne.s32 	%p67, %r152, 2146435072;
	@%p67 bra 	$L__BB10_24;
	setp.nan.f64 	%p68, %fd3, %fd3;
	@%p68 bra 	$L__BB10_23;
	setp.neu.f64 	%p69, %fd4, 0d7FF0000000000000;
	@%p69 bra 	$L__BB10_24;
	setp.lt.s32 	%p70, %r12, 0;
	selp.b32 	%r153, 0, 2146435072, %p70;
	and.b32  	%r154, %r12, 2147483647;
	setp.ne.s32 	%p71, %r154, 1071644672;
	or.b32  	%r155, %r153, -2147483648;
	selp.b32 	%r156, %r155, %r153, %p71;
	selp.b32 	%r157, %r156, %r153, %p2;
	mov.b32 	%r158, 0;
	mov.b64 	%fd766, {%r158, %r157};
	bra.uni 	$L__BB10_24;
$L__BB10_23:
	add.rn.f64 	%fd766, %fd3, %fd16;
$L__BB10_24:
	setp.eq.f64 	%p72, %fd3, 0d3FF0000000000000;
	setp.neu.f64 	%p73, %fd3, 0d0000000000000000;
	setp.lt.s32 	%p74, %r6, 0;
	selp.f64 	%fd464, 0d3FF0000000000000, %fd766, %p72;
	fma.rn.f64 	%fd23, %fd15, %fd464, %fd14;
	add.s32 	%r159, %r894, 2;
	mul.wide.u32 	%rd78, %r894, 8;
	add.s64 	%rd8, %rd5, %rd78;
	ld.global.f64 	%fd24, [%rd8+24];
	cvt.rn.f64.u32 	%fd25, %r159;
	{
	.reg .b32 %temp; 
	mov.b64 	{%temp, %r13}, %fd25;
	}
	shr.u32 	%r160, %r13, 20;
	and.b32  	%r161, %r160, 2047;
	add.s32 	%r162, %r161, -1012;
	mov.b64 	%rd79, %fd25;
	shl.b64 	%rd80, %rd79, %r162;
	setp.eq.s64 	%p75, %rd80, -9223372036854775808;
	{ // callseq 2, 0
	.param .b64 param0;
	st.param.f64 	[param0], %fd4;
	.param .b64 param1;
	st.param.f64 	[param1], %fd25;
	.param .b64 retval0;
	call.uni (retval0), 
	__internal_accurate_pow, 
	(
	param0, 
	param1
	);
	ld.param.f64 	%fd465, [retval0];
	} // callseq 2
	and.pred  	%p3, %p74, %p75;
	neg.f64 	%fd467, %fd465;
	selp.f64 	%fd768, %fd467, %fd465, %p3;
	@%p73 bra 	$L__BB10_26;
	selp.b32 	%r163, %r6, 0, %p75;
	setp.lt.s32 	%p77, %r13, 0;
	or.b32  	%r164, %r163, 2146435072;
	selp.b32 	%r165, %r164, %r163, %p77;
	mov.b32 	%r166, 0;
	mov.b64 	%fd768, {%r166, %r165};
$L__BB10_26:
	add.f64 	%fd468, %fd3, %fd25;
	{
	.reg .b32 %temp; 
	mov.b64 	{%temp, %r167}, %fd468;
	}
	and.b32  	%r168, %r167, 2146435072;
	setp.ne.s32 	%p78, %r168, 2146435072;
	@%p78 bra 	$L__BB10_31;
	setp.nan.f64 	%p79, %fd3, %fd3;
	@%p79 bra 	$L__BB10_30;
	setp.neu.f64 	%p80, %fd4, 0d7FF0000000000000;
	@%p80 bra 	$L__BB10_31;
	setp.lt.s32 	%p81, %r13, 0;
	selp.b32 	%r169, 0, 2146435072, %p81;
	and.b32  	%r170, %r13, 2147483647;
	setp.ne.s32 	%p82, %r170, 1071644672;
	or.b32  	%r171, %r169, -2147483648;
	selp.b32 	%r172, %r171, %r169, %p82;
	selp.b32 	%r173, %r172, %r169, %p3;
	mov.b32 	%r174, 0;
	mov.b64 	%fd768, {%r174, %r173};
	bra.uni 	$L__BB10_31;
$L__BB10_30:
	add.rn.f64 	%fd768, %fd3, %fd25;
$L__BB10_31:
	selp.f64 	%fd469, 0d3FF0000000000000, %fd768, %p72;
	fma.rn.f64 	%fd32, %fd24, %fd469, %fd23;
	add.s32 	%r175, %r894, 3;
	ld.global.f64 	%fd33, [%rd8+32];
	cvt.rn.f64.u32 	%fd34, %r175;
	{
	.reg .b32 %temp; 
	mov.b64 	{%temp, %r14}, %fd34;
	}
	shr.u32 	%r176, %r14, 20;
	and.b32  	%r177, %r176, 2047;
	add.s32 	%r178, %r177, -1012;
	mov.b64 	%rd81, %fd34;
	shl.b64 	%rd82, %rd81, %r178;
	setp.eq.s64 	%p86, %rd82, -9223372036854775808;
	{ // callseq 3, 0
	.param .b64 param0;
	st.param.f64 	[param0], %fd4;
	.param .b64 param1;
	st.param.f64 	[param1], %fd34;
	.param .b64 retval0;
	call.uni (retval0), 
	__internal_accurate_pow, 
	(
	param0, 
	param1
	);
	ld.param.f64 	%fd470, [retval0];
	} // callseq 3
	and.pred  	%p4, %p74, %p86;
	neg.f64 	%fd472, %fd470;
	selp.f64 	%fd770, %fd472, %fd470, %p4;
	@%p73 bra 	$L__BB10_33;
	selp.b32 	%r179, %r6, 0, %p86;
	setp.lt.s32 	%p88, %r14, 0;
	or.b32  	%r180, %r179, 2146435072;
	selp.b32 	%r181, %r180, %r179, %p88;
	mov.b32 	%r182, 0;
	mov.b64 	%fd770, {%r182, %r181};
$L__BB10_33:
	add.f64 	%fd473, %fd3, %fd34;
	{
	.reg .b32 %temp; 
	mov.b64 	{%temp, %r183}, %fd473;
	}
	and.b32  	%r184, %r183, 2146435072;
	setp.ne.s32 	%p89, %r184, 2146435072;
	@%p89 bra 	$L__BB10_38;
	setp.nan.f64 	%p90, %fd3, %fd3;
	@%p90 bra 	$L__BB10_37;
	setp.neu.f64 	%p91, %fd4, 0d7FF0000000000000;
	@%p91 bra 	$L__BB10_38;
	setp.lt.s32 	%p92, %r14, 0;
	selp.b32 	%r185, 0, 2146435072, %p92;
	and.b32  	%r186, %r14, 2147483647;
	setp.ne.s32 	%p93, %r186, 1071644672;
	or.b32  	%r187, %r185, -2147483648;
	selp.b32 	%r188, %r187, %r185, %p93;
	selp.b32 	%r189, %r188, %r185, %p4;
	mov.b32 	%r190, 0;
	mov.b64 	%fd770, {%r190, %r189};
	bra.uni 	$L__BB10_38;
$L__BB10_37:
	add.rn.f64 	%fd770, %fd3, %fd34;
$L__BB10_38:
	setp.eq.f64 	%p94, %fd3, 0d3FF0000000000000;
	selp.f64 	%fd474, 0d3FF0000000000000, %fd770, %p94;
	fma.rn.f64 	%fd779, %fd33, %fd474, %fd32;
	add.s32 	%r894, %r894, 4;
	setp.eq.s32 	%p95, %r894, %r895;
	@%p95 bra 	$L__BB10_39;
	bra.uni 	$L__BB10_10;
$L__BB10_39:
	setp.eq.s32 	%p96, %r8, 0;
	@%p96 bra 	$L__BB10_64;
	setp.neu.f64 	%p97, %fd3, 0d0000000000000000;
	setp.lt.s32 	%p98, %r6, 0;
	mul.wide.u32 	%rd83, %r895, 8;
	add.s64 	%rd11, %rd5, %rd83;
	ld.global.f64 	%fd44, [%rd11+8];
	cvt.rn.f64.u32 	%fd45, %r895;
	{
	.reg .b32 %temp; 
	mov.b64 	{%temp, %r18}, %fd45;
	}
	shr.u32 	%r191, %r18, 20;
	and.b32  	%r192, %r191, 2047;
	add.s32 	%r193, %r192, -1012;
	mov.b64 	%rd84, %fd45;
	shl.b64 	%rd85, %rd84, %r193;
	setp.eq.s64 	%p99, %rd85, -9223372036854775808;
	{ // callseq 4, 0
	.param .b64 param0;
	st.param.f64 	[param0], %fd4;
	.param .b64 param1;
	st.param.f64 	[param1], %fd45;
	.param .b64 retval0;
	call.uni (retval0), 
	__internal_accurate_pow, 
	(
	param0, 
	param1
	);
	ld.param.f64 	%fd475, [retval0];
	} // callseq 4
	and.pred  	%p5, %p98, %p99;
	neg.f64 	%fd477, %fd475;
	selp.f64 	%fd774, %fd477, %fd475, %p5;
	@%p97 bra 	$L__BB10_42;
	selp.b32 	%r194, %r6, 0, %p99;
	setp.lt.s32 	%p101, %r18, 0;
	or.b32  	%r195, %r194, 2146435072;
	selp.b32 	%r196, %r195, %r194, %p101;
	mov.b32 	%r197, 0;
	mov.b64 	%fd774, {%r197, %r196};
$L__BB10_42:
	add.f64 	%fd478, %fd3, %fd45;
	{
	.reg .b32 %temp; 
	mov.b64 	{%temp, %r198}, %fd478;
	}
	and.b32  	%r199, %r198, 2146435072;
	setp.ne.s32 	%p102, %r199, 2146435072;
	@%p102 bra 	$L__BB10_47;
	setp.nan.f64 	%p103, %fd3, %fd3;
	@%p103 bra 	$L__BB10_46;
	setp.neu.f64 	%p104, %fd4, 0d7FF0000000000000;
	@%p104 bra 	$L__BB10_47;
	setp.lt.s32 	%p105, %r18, 0;
	selp.b32 	%r200, 0, 2146435072, %p105;
	and.b32  	%r201, %r18, 2147483647;
	setp.ne.s32 	%p106, %r201, 1071644672;
	or.b32  	%r202, %r200, -2147483648;
	selp.b32 	%r203, %r202, %r200, %p106;
	selp.b32 	%r204, %r203, %r200, %p5;
	mov.b32 	%r205, 0;
	mov.b64 	%fd774, {%r205, %r204};
	bra.uni 	$L__BB10_47;
$L__BB10_46:
	add.rn.f64 	%fd774, %fd3, %fd45;
$L__BB10_47:
	setp.eq.f64 	%p107, %fd3, 0d3FF0000000000000;
	setp.eq.s32 	%p108, %r895, 0;
	selp.f64 	%fd479, 0d3FF0000000000000, %fd774, %p108;
	selp.f64 	%fd480, 0d3FF0000000000000, %fd479, %p107;
	fma.rn.f64 	%fd779, %fd44, %fd480, %fd779;
	setp.eq.s32 	%p109, %r8, 1;
	@%p109 bra 	$L__BB10_64;
	setp.neu.f64 	%p110, %fd3, 0d0000000000000000;
	setp.lt.s32 	%p111, %r6, 0;
	add.s32 	%r206, %r895, 1;
	ld.global.f64 	%fd53, [%rd11+16];
	cvt.rn.f64.u32 	%fd54, %r206;
	{
	.reg .b32 %temp; 
	mov.b64 	{%temp, %r19}, %fd54;
	}
	shr.u32 	%r207, %r19, 20;
	and.b32  	%r208, %r207, 2047;
	add.s32 	%r209, %r208, -1012;
	mov.b64 	%rd86, %fd54;
	shl.b64 	%rd87, %rd86, %r209;
	setp.eq.s64 	%p112, %rd87, -9223372036854775808;
	{ // callseq 5, 0
	.param .b64 param0;
	st.param.f64 	[param0], %fd4;
	.param .b64 param1;
	st.param.f64 	[param1], %fd54;
	.param .b64 retval0;
	call.uni (retval0), 
	__internal_accurate_pow, 
	(
	param0, 
	param1
	);
	ld.param.f64 	%fd481, [retval0];
	} // callseq 5
	and.pred  	%p6, %p111, %p112;
	neg.f64 	%fd483, %fd481;
	selp.f64 	%fd776, %fd483, %fd481, %p6;
	@%p110 bra 	$L__BB10_50;
	selp.b32 	%r210, %r6, 0, %p112;
	setp.lt.s32 	%p114, %r19, 0;
	or.b32  	%r211, %r210, 2146435072;
	selp.b32 	%r212, %r211, %r210, %p114;
	mov.b32 	%r213, 0;
	mov.b64 	%fd776, {%r213, %r212};
$L__BB10_50:
	add.f64 	%fd484, %fd3, %fd54;
	{
	.reg .b32 %temp; 
	mov.b64 	{%temp, %r214}, %fd484;
	}
	and.b32  	%r215, %r214, 2146435072;
	setp.ne.s32 	%p115, %r215, 2146435072;
	@%p115 bra 	$L__BB10_55;
	setp.nan.f64 	%p116, %fd3, %fd3;
	@%p116 bra 	$L__BB10_54;
	setp.neu.f64 	%p117, %fd4, 0d7FF0000000000000;
	@%p117 bra 	$L__BB10_55;
	setp.lt.s32 	%p118, %r19, 0;
	selp.b32 	%r216, 0, 2146435072, %p118;
	and.b32  	%r217, %r19, 2147483647;
	setp.ne.s32 	%p119, %r217, 1071644672;
	or.b32  	%r218, %r216, -2147483648;
	selp.b32 	%r219, %r218, %r216, %p119;
	selp.b32 	%r220, %r219, %r216, %p6;
	mov.b32 	%r221, 0;
	mov.b64 	%fd776, {%r221, %r220};
	bra.uni 	$L__BB10_55;
$L__BB10_54:
	add.rn.f64 	%fd776, %fd3, %fd54;
$L__BB10_55:
	setp.eq.f64 	%p120, %fd3, 0d3FF0000000000000;
	selp.f64 	%fd485, 0d3FF0000000000000, %fd776, %p120;
	fma.rn.f64 	%fd779, %fd53, %fd485, %fd779;
	setp.eq.s32 	%p121, %r8, 2;
	@%p121 bra 	$L__BB10_64;
	setp.neu.f64 	%p122, %fd3, 0d0000000000000000;
	setp.lt.s32 	%p123, %r6, 0;
	add.s32 	%r222, %r895, 2;
	ld.global.f64 	%fd62, [%rd11+24];
	cvt.rn.f64.u32 	%fd63, %r222;
	{
	.reg .b32 %temp; 
	mov.b64 	{%temp, %r20}, %fd63;
	}
	shr.u32 	%r223, %r20, 20;
	and.b32  	%r224, %r223, 2047;
	add.s32 	%r225, %r224, -1012;
	mov.b64 	%rd88, %fd63;
	shl.b64 	%rd89, %rd88, %r225;
	setp.eq.s64 	%p124, %rd89, -9223372036854775808;
	{ // callseq 6, 0
	.param .b64 param0;
	st.param.f64 	[param0], %fd4;
	.param .b64 param1;
	st.param.f64 	[param1], %fd63;
	.param .b64 retval0;
	call.uni (retval0), 
	__internal_accurate_pow, 
	(
	param0, 
	param1
	);
	ld.param.f64 	%fd486, [retval0];
	} // callseq 6
	and.pred  	%p7, %p123, %p124;
	neg.f64 	%fd488, %fd486;
	selp.f64 	%fd778, %fd488, %fd486, %p7;
	@%p122 bra 	$L__BB10_58;
	setp.eq.s64 	%p125, %rd89, -9223372036854775808;
	selp.b32 	%r226, %r6, 0, %p125;
	setp.lt.s32 	%p126, %r20, 0;
	or.b32  	%r227, %r226, 2146435072;
	selp.b32 	%r228, %r227, %r226, %p126;
	mov.b32 	%r229, 0;
	mov.b64 	%fd778, {%r229, %r228};
$L__BB10_58:
	add.f64 	%fd489, %fd3, %fd63;
	{
	.reg .b32 %temp; 
	mov.b64 	{%temp, %r230}, %fd489;
	}
	and.b32  	%r231, %r230, 2146435072;
	setp.ne.s32 	%p127, %r231, 2146435072;
	@%p127 bra 	$L__BB10_63;
	setp.nan.f64 	%p128, %fd3, %fd3;
	@%p128 bra 	$L__BB10_62;
	setp.neu.f64 	%p129, %fd4, 0d7FF0000000000000;
	@%p129 bra 	$L__BB10_63;
	setp.lt.s32 	%p130, %r20, 0;
	selp.b32 	%r232, 0, 2146435072, %p130;
	and.b32  	%r233, %r20, 2147483647;
	setp.ne.s32 	%p131, %r233, 1071644672;
	or.b32  	%r234, %r232, -2147483648;
	selp.b32 	%r235, %r234, %r232, %p131;
	selp.b32 	%r236, %r235, %r232, %p7;
	mov.b32 	%r237, 0;
	mov.b64 	%fd778, {%r237, %r236};
	bra.uni 	$L__BB10_63;
$L__BB10_62:
	add.rn.f64 	%fd778, %fd3, %fd63;
$L__BB10_63:
	setp.eq.f64 	%p132, %fd3, 0d3FF0000000000000;
	selp.f64 	%fd490, 0d3FF0000000000000, %fd778, %p132;
	fma.rn.f64 	%fd779, %fd62, %fd490, %fd779;
$L__BB10_64:
	ld.param.u64 	%rd284, [_Z16vector_splattingPP4nodeP5pointP6normalP8functioni_param_1];
	setp.lt.s32 	%p134, %r3, 1;
	cvta.to.global.u64 	%rd90, %rd284;
	mov.u32 	%r240, %tid.x;
	mad.lo.s32 	%r241, %r117, %r118, %r240;
	mul.wide.s32 	%rd91, %r241, 24;
	add.s64 	%rd92, %rd90, %rd91;
	ld.global.f64 	%fd493, [%rd92+8];
	ld.f64 	%fd494, [%rd2+16];
	sub.f64 	%fd495, %fd493, %fd494;
	div.rn.f64 	%fd72, %fd495, %fd2;
	mov.f64 	%fd797, 0d0000000000000000;
	@%p134 bra 	$L__BB10_125;
	mov.b32 	%r896, 0;
$L__BB10_66:
	ld.param.u64 	%rd291, [_Z16vector_splattingPP4nodeP5pointP6normalP8functioni_param_3];
	cvta.to.global.u64 	%rd93, %rd291;
	mul.wide.u32 	%rd94, %r896, 8;
	add.s64 	%rd15, %rd93, %rd94;
	ld.global.f64 	%fd496, [%rd15+152];
	setp.gtu.f64 	%p135, %fd496, %fd72;
	@%p135 bra 	$L__BB10_384;
	ld.global.f64 	%fd497, [%rd15+160];
	setp.gtu.f64 	%p136, %fd72, %fd497;
	@%p136 bra 	$L__BB10_384;
	mul.wide.u32 	%rd95, %r896, 40;
	add.s64 	%rd96, %rd15, %rd95;
	add.s64 	%rd16, %rd96, 8;
	ld.global.u32 	%r22, [%rd96+8];
	setp.lt.s32 	%p137, %r22, 0;
	@%p137 bra 	$L__BB10_125;
	{
	.reg .b32 %temp; 
	mov.b64 	{%temp, %r23}, %fd72;
	}
	abs.f64 	%fd73, %fd72;
	add.s32 	%r24, %r22, 1;
	and.b32  	%r25, %r24, 3;
	setp.lt.u32 	%p138, %r22, 3;
	mov.f64 	%fd797, 0d0000000000000000;
	mov.b32 	%r898, 0;
	@%p138 bra 	$L__BB10_100;
	and.b32  	%r898, %r24, -4;
	mov.f64 	%fd797, 0d0000000000000000;
	mov.b32 	%r897, 0;
$L__BB10_71:
	setp.neu.f64 	%p139, %fd72, 0d0000000000000000;
	setp.lt.s32 	%p140, %r23, 0;
	mul.wide.u32 	%rd97, %r897, 8;
	add.s64 	%rd98, %rd16, %rd97;
	ld.global.f64 	%fd75, [%rd98+8];
	cvt.rn.f64.u32 	%fd76, %r897;
	{
	.reg .b32 %temp; 
	mov.b64 	{%temp, %r28}, %fd76;
	}
	shr.u32 	%r245, %r28, 20;
	and.b32  	%r246, %r245, 2047;
	add.s32 	%r247, %r246, -1012;
	mov.b64 	%rd99, %fd76;
	shl.b64 	%rd100, %rd99, %r247;
	setp.eq.s64 	%p141, %rd100, -9223372036854775808;
	{ // callseq 7, 0
	.param .b64 param0;
	st.param.f64 	[param0], %fd73;
	.param .b64 param1;
	st.param.f64 	[param1], %fd76;
	.param .b64 retval0;
	call.uni (retval0), 
	__internal_accurate_pow, 
	(
	param0, 
	param1
	);
	ld.param.f64 	%fd502, [retval0];
	} // callseq 7
	and.pred  	%p8, %p140, %p141;
	neg.f64 	%fd504, %fd502;
	selp.f64 	%fd782, %fd504, %fd502, %p8;
	@%p139 bra 	$L__BB10_73;
	mov.b64 	%rd102, %fd76;
	shl.b64 	%rd103, %rd102, %r247;
	setp.eq.s64 	%p142, %rd103, -9223372036854775808;
	selp.b32 	%r251, %r23, 0, %p142;
	setp.lt.s32 	%p143, %r28, 0;
	or.b32  	%r252, %r251, 2146435072;
	selp.b32 	%r253, %r252, %r251, %p143;
	mov.b32 	%r254, 0;
	mov.b64 	%fd782, {%r254, %r253};
$L__BB10_73:
	add.f64 	%fd505, %fd72, %fd76;
	{
	.reg .b32 %temp; 
	mov.b64 	{%temp, %r255}, %fd505;
	}
	and.b32  	%r256, %r255, 2146435072;
	setp.ne.s32 	%p144, %r256, 2146435072;
	@%p144 bra 	$L__BB10_78;
	setp.num.f64 	%p145, %fd72, %fd72;
	@%p145 bra 	$L__BB10_76;
	add.rn.f64 	%fd782, %fd72, %fd76;
	bra.uni 	$L__BB10_78;
$L__BB10_76:
	setp.neu.f64 	%p146, %fd73, 0d7FF0000000000000;
	@%p146 bra 	$L__BB10_78;
	setp.lt.s32 	%p147, %r28, 0;
	selp.b32 	%r257, 0, 2146435072, %p147;
	and.b32  	%r258, %r28, 2147483647;
	setp.ne.s32 	%p148, %r258, 1071644672;
	or.b32  	%r259, %r257, -2147483648;
	selp.b32 	%r260, %r259, %r257, %p148;
	selp.b32 	%r261, %r260, %r257, %p8;
	mov.b32 	%r262, 0;
	mov.b64 	%fd782, {%r262, %r261};
$L__BB10_78:
	setp.eq.f64 	%p149, %fd72, 0d3FF0000000000000;
	setp.eq.s32 	%p152, %r897, 0;
	selp.f64 	%fd506, 0d3FF0000000000000, %fd782, %p152;
	selp.f64 	%fd507, 0d3FF0000000000000, %fd506, %p149;
	fma.rn.f64 	%fd83, %fd75, %fd507, %fd797;
	add.s32 	%r263, %r897, 1;
	ld.global.f64 	%fd84, [%rd98+16];
	cvt.rn.f64.u32 	%fd85, %r263;
	{
	.reg .b32 %temp; 
	mov.b64 	{%temp, %r29}, %fd85;
	}
	shr.u32 	%r264, %r29, 20;
	and.b32  	%r265, %r264, 2047;
	add.s32 	%r266, %r265, -1012;
	mov.b64 	%rd106, %fd85;
	shl.b64 	%rd107, %rd106, %r266;
	setp.eq.s64 	%p153, %rd107, -9223372036854775808;
	{ // callseq 8, 0
	.param .b64 param0;
	st.param.f64 	[param0], %fd73;
	.param .b64 param1;
	st.param.f64 	[param1], %fd85;
	.param .b64 retval0;
	call.uni (retval0), 
	__internal_accurate_pow, 
	(
	param0, 
	param1
	);
	ld.param.f64 	%fd508, [retval0];
	} // callseq 8
	and.pred  	%p9, %p140, %p153;
	neg.f64 	%fd510, %fd508;
	selp.f64 	%fd784, %fd510, %fd508, %p9;
	@%p139 bra 	$L__BB10_80;
	selp.b32 	%r270, %r23, 0, %p153;
	setp.lt.s32 	%p155, %r29, 0;
	or.b32  	%r271, %r270, 2146435072;
	selp.b32 	%r272, %r271, %r270, %p155;
	mov.b32 	%r273, 0;
	mov.b64 	%fd784, {%r273, %r272};
$L__BB10_80:
	add.f64 	%fd511, %fd72, %fd85;
	{
	.reg .b32 %temp; 
	mov.b64 	{%temp, %r274}, %fd511;
	}
	and.b32  	%r275, %r274, 2146435072;
	setp.ne.s32 	%p156, %r275, 2146435072;
	@%p156 bra 	$L__BB10_85;
	setp.nan.f64 	%p157, %fd72, %fd72;
	@%p157 bra 	$L__BB10_84;
	setp.neu.f64 	%p158, %fd73, 0d7FF0000000000000;
	@%p158 bra 	$L__BB10_85;
	setp.lt.s32 	%p159, %r29, 0;
	selp.b32 	%r276, 0, 2146435072, %p159;
	and.b32  	%r277, %r29, 2147483647;
	setp.ne.s32 	%p160, %r277, 1071644672;
	or.b32  	%r278, %r276, -2147483648;
	selp.b32 	%r279, %r278, %r276, %p160;
	selp.b32 	%r280, %r279, %r276, %p9;
	mov.b32 	%r281, 0;
	mov.b64 	%fd784, {%r281, %r280};
	bra.uni 	$L__BB10_85;
$L__BB10_84:
	add.rn.f64 	%fd784, %fd72, %fd85;
$L__BB10_85:
	selp.f64 	%fd512, 0d3FF0000000000000, %fd784, %p149;
	fma.rn.f64 	%fd92, %fd84, %fd512, %fd83;
	add.s32 	%r282, %r897, 2;
	mul.wide.u32 	%rd111, %r897, 8;
	add.s64 	%rd112, %rd16, %rd111;
	ld.global.f64 	%fd93, [%rd112+24];
	cvt.rn.f64.u32 	%fd94, %r282;
	{
	.reg .b32 %temp; 
	mov.b64 	{%temp, %r30}, %fd94;
	}
	shr.u32 	%r283, %r30, 20;
	and.b32  	%r284, %r283, 2047;
	add.s32 	%r285, %r284, -1012;
	mov.b64 	%rd113, %fd94;
	shl.b64 	%rd114, %rd113, %r285;
	setp.eq.s64 	%p164, %rd114, -9223372036854775808;
	{ // callseq 9, 0
	.param .b64 param0;
	st.param.f64 	[param0], %fd73;
	.param .b64 param1;
	st.param.f64 	[param1], %fd94;
	.param .b64 retval0;
	call.uni (retval0), 
	__internal_accurate_pow, 
	(
	param0, 
	param1
	);
	ld.param.f64 	%fd513, [retval0];
	} // callseq 9
	and.pred  	%p10, %p140, %p164;
	neg.f64 	%fd515, %fd513;
	selp.f64 	%fd786, %fd515, %fd513, %p10;
	@%p139 bra 	$L__BB10_87;
	selp.b32 	%r289, %r23, 0, %p164;
	setp.lt.s32 	%p166, %r30, 0;
	or.b32  	%r290, %r289, 2146435072;
	selp.b32 	%r291, %r290, %r289, %p166;
	mov.b32 	%r292, 0;
	mov.b64 	%fd786, {%r292, %r291};
$L__BB10_87:
	add.f64 	%fd516, %fd72, %fd94;
	{
	.reg .b32 %temp; 
	mov.b64 	{%temp, %r293}, %fd516;
	}
	and.b32  	%r294, %r293, 2146435072;
	setp.ne.s32 	%p167, %r294, 2146435072;
	@%p167 bra 	$L__BB10_92;
	setp.nan.f64 	%p168, %fd72, %fd72;
	@%p168 bra 	$L__BB10_91;
	setp.neu.f64 	%p169, %fd73, 0d7FF0000000000000;
	@%p169 bra 	$L__BB10_92;
	setp.lt.s32 	%p170, %r30, 0;
	selp.b32 	%r295, 0, 2146435072, %p170;
	and.b32  	%r296, %r30, 2147483647;
	setp.ne.s32 	%p171, %r296, 1071644672;
	or.b32  	%r297, %r295, -2147483648;
	selp.b32 	%r298, %r297, %r295, %p171;
	selp.b32 	%r299, %r298, %r295, %p10;
	mov.b32 	%r300, 0;
	mov.b64 	%fd786, {%r300, %r299};
	bra.uni 	$L__BB10_92;
$L__BB10_91:
	add.rn.f64 	%fd786, %fd72, %fd94;
$L__BB10_92:
	setp.eq.f64 	%p172, %fd72, 0d3FF0000000000000;
	setp.neu.f64 	%p173, %fd72, 0d0000000000000000;
	setp.lt.s32 	%p174, %r23, 0;
	selp.f64 	%fd517, 0d3FF0000000000000, %fd786, %p172;
	fma.rn.f64 	%fd101, %fd93, %fd517, %fd92;
	add.s32 	%r301, %r897, 3;
	mul.wide.u32 	%rd118, %r897, 8;
	add.s64 	%rd119, %rd16, %rd118;
	ld.global.f64 	%fd102, [%rd119+32];
	cvt.rn.f64.u32 	%fd103, %r301;
	{
	.reg .b32 %temp; 
	mov.b64 	{%temp, %r31}, %fd103;
	}
	shr.u32 	%r302, %r31, 20;
	and.b32  	%r303, %r302, 2047;
	add.s32 	%r304, %r303, -1012;
	mov.b64 	%rd120, %fd103;
	shl.b64 	%rd121, %rd120, %r304;
	setp.eq.s64 	%p175, %rd121, -9223372036854775808;
	{ // callseq 10, 0
	.param .b64 param0;
	st.param.f64 	[param0], %fd73;
	.param .b64 param1;
	st.param.f64 	[param1], %fd103;
	.param .b64 retval0;
	call.uni (retval0), 
	__internal_accurate_pow, 
	(
	param0, 
	param1
	);
	ld.param.f64 	%fd518, [retval0];
	} // callseq 10
	and.pred  	%p11, %p174, %p175;
	neg.f64 	%fd520, %fd518;
	selp.f64 	%fd788, %fd520, %fd518, %p11;
	@%p173 bra 	$L__BB10_94;
	selp.b32 	%r305, %r23, 0, %p175;
	setp.lt.s32 	%p177, %r31, 0;
	or.b32  	%r306, %r305, 2146435072;
	selp.b32 	%r307, %r306, %r305, %p177;
	mov.b32 	%r308, 0;
	mov.b64 	%fd788, {%r308, %r307};
$L__BB10_94:
	add.f64 	%fd521, %fd72, %fd103;
	{
	.reg .b32 %temp; 
	mov.b64 	{%temp, %r309}, %fd521;
	}
	and.b32  	%r310, %r309, 2146435072;
	setp.ne.s32 	%p178, %r310, 2146435072;
	@%p178 bra 	$L__BB10_99;
	setp.nan.f64 	%p179, %fd72, %fd72;
	@%p179 bra 	$L__BB10_98;
	setp.neu.f64 	%p180, %fd73, 0d7FF0000000000000;
	@%p180 bra 	$L__BB10_99;
	setp.lt.s32 	%p181, %r31, 0;
	selp.b32 	%r311, 0, 2146435072, %p181;
	and.b32  	%r312, %r31, 2147483647;
	setp.ne.s32 	%p182, %r312, 1071644672;
	or.b32  	%r313, %r311, -2147483648;
	selp.b32 	%r314, %r313, %r311, %p182;
	selp.b32 	%r315, %r314, %r311, %p11;
	mov.b32 	%r316, 0;
	mov.b64 	%fd788, {%r316, %r315};
	bra.uni 	$L__BB10_99;
$L__BB10_98:
	add.rn.f64 	%fd788, %fd72, %fd103;
$L__BB10_99:
	selp.f64 	%fd522, 0d3FF0000000000000, %fd788, %p172;
	fma.rn.f64 	%fd797, %fd102, %fd522, %fd101;
	add.s32 	%r897, %r897, 4;
	setp.eq.s32 	%p184, %r897, %r898;
	@%p184 bra 	$L__BB10_100;
	bra.uni 	$L__BB10_71;
$L__BB10_100:
	setp.eq.s32 	%p185, %r25, 0;
	@%p185 bra 	$L__BB10_125;
	setp.neu.f64 	%p186, %fd72, 0d0000000000000000;
	setp.lt.s32 	%p187, %r23, 0;
	mul.wide.u32 	%rd122, %r898, 8;
	add.s64 	%rd18, %rd16, %rd122;
	ld.global.f64 	%fd113, [%rd18+8];
	cvt.rn.f64.u32 	%fd114, %r898;
	{
	.reg .b32 %temp; 
	mov.b64 	{%temp, %r35}, %fd114;
	}
	shr.u32 	%r317, %r35, 20;
	and.b32  	%r318, %r317, 2047;
	add.s32 	%r319, %r318, -1012;
	mov.b64 	%rd123, %fd114;
	shl.b64 	%rd124, %rd123, %r319;
	setp.eq.s64 	%p188, %rd124, -9223372036854775808;
	{ // callseq 11, 0
	.param .b64 param0;
	st.param.f64 	[param0], %fd73;
	.param .b64 param1;
	st.param.f64 	[param1], %fd114;
	.param .b64 retval0;
	call.uni (retval0), 
	__internal_accurate_pow, 
	(
	param0, 
	param1
	);
	ld.param.f64 	%fd523, [retval0];
	} // callseq 11
	and.pred  	%p12, %p187, %p188;
	neg.f64 	%fd525, %fd523;
	selp.f64 	%fd792, %fd525, %fd523, %p12;
	@%p186 bra 	$L__BB10_103;
	selp.b32 	%r320, %r23, 0, %p188;
	setp.lt.s32 	%p190, %r35, 0;
	or.b32  	%r321, %r320, 2146435072;
	selp.b32 	%r322, %r321, %r320, %p190;
	mov.b32 	%r323, 0;
	mov.b64 	%fd792, {%r323, %r322};
$L__BB10_103:
	add.f64 	%fd526, %fd72, %fd114;
	{
	.reg .b32 %temp; 
	mov.b64 	{%temp, %r324}, %fd526;
	}
	and.b32  	%r325, %r324, 2146435072;
	setp.ne.s32 	%p191, %r325, 2146435072;
	@%p191 bra 	$L__BB10_108;
	setp.nan.f64 	%p192, %fd72, %fd72;
	@%p192 bra 	$L__BB10_107;
	setp.neu.f64 	%p193, %fd73, 0d7FF0000000000000;
	@%p193 bra 	$L__BB10_108;
	setp.lt.s32 	%p194, %r35, 0;
	selp.b32 	%r326, 0, 2146435072, %p194;
	and.b32  	%r327, %r35, 2147483647;
	setp.ne.s32 	%p195, %r327, 1071644672;
	or.b32  	%r328, %r326, -2147483648;
	selp.b32 	%r329, %r328, %r326, %p195;
	selp.b32 	%r330, %r329, %r326, %p12;
	mov.b32 	%r331, 0;
	mov.b64 	%fd792, {%r331, %r330};
	bra.uni 	$L__BB10_108;
$L__BB10_107:
	add.rn.f64 	%fd792, %fd72, %fd114;
$L__BB10_108:
	setp.eq.f64 	%p196, %fd72, 0d3FF0000000000000;
	setp.eq.s32 	%p197, %r898, 0;
	selp.f64 	%fd527, 0d3FF0000000000000, %fd792, %p197;
	selp.f64 	%fd528, 0d3FF0000000000000, %fd527, %p196;
	fma.rn.f64 	%fd797, %fd113, %fd528, %fd797;
	setp.eq.s32 	%p198, %r25, 1;
	@%p198 bra 	$L__BB10_125;
	setp.neu.f64 	%p199, %fd72, 0d0000000000000000;
	setp.lt.s32 	%p200, %r23, 0;
	add.s32 	%r332, %r898, 1;
	ld.global.f64 	%fd122, [%rd18+16];
	cvt.rn.f64.u32 	%fd123, %r332;
	{
	.reg .b32 %temp; 
	mov.b64 	{%temp, %r36}, %fd123;
	}
	shr.u32 	%r333, %r36, 20;
	and.b32  	%r334, %r333, 2047;
	add.s32 	%r335, %r334, -1012;
	mov.b64 	%rd125, %fd123;
	shl.b64 	%rd126, %rd125, %r335;
	setp.eq.s64 	%p201, %rd126, -9223372036854775808;
	{ // callseq 12, 0
	.param .b64 param0;
	st.param.f64 	[param0], %fd73;
	.param .b64 param1;
	st.param.f64 	[param1], %fd123;
	.param .b64 retval0;
	call.uni (retval0), 
	__internal_accurate_pow, 
	(
	param0, 
	param1
	);
	ld.param.f64 	%fd529, [retval0];
	} // callseq 12
	and.pred  	%p13, %p200, %p201;
	neg.f64 	%fd531, %fd529;
	selp.f64 	%fd794, %fd531, %fd529, %p13;
	@%p199 bra 	$L__BB10_111;
	selp.b32 	%r336, %r23, 0, %p201;
	setp.lt.s32 	%p203, %r36, 0;
	or.b32  	%r337, %r336, 2146435072;
	selp.b32 	%r338, %r337, %r336, %p203;
	mov.b32 	%r339, 0;
	mov.b64 	%fd794, {%r339, %r338};
$L__BB10_111:
	add.f64 	%fd532, %fd72, %fd123;
	{
	.reg .b32 %temp; 
	mov.b64 	{%temp, %r340}, %fd532;
	}
	and.b32  	%r341, %r340, 2146435072;
	setp.ne.s32 	%p204, %r341, 2146435072;
	@%p204 bra 	$L__BB10_116;
	setp.nan.f64 	%p205, %fd72, %fd72;
	@%p205 bra 	$L__BB10_115;
	setp.neu.f64 	%p206, %fd73, 0d7FF0000000000000;
	@%p206 bra 	$L__BB10_116;
	setp.lt.s32 	%p207, %r36, 0;
	selp.b32 	%r342, 0, 2146435072, %p207;
	and.b32  	%r343, %r36, 2147483647;
	setp.ne.s32 	%p208, %r343, 1071644672;
	or.b32  	%r344, %r342, -2147483648;
	selp.b32 	%r345, %r344, %r342, %p208;
	selp.b32 	%r346, %r345, %r342, %p13;
	mov.b32 	%r347, 0;
	mov.b64 	%fd794, {%r347, %r346};
	bra.uni 	$L__BB10_116;
$L__BB10_115:
	add.rn.f64 	%fd794, %fd72, %fd123;
$L__BB10_116:
	setp.eq.f64 	%p209, %fd72, 0d3FF0000000000000;
	selp.f64 	%fd533, 0d3FF0000000000000, %fd794, %p209;
	fma.rn.f64 	%fd797, %fd122, %fd533, %fd797;
	setp.eq.s32 	%p210, %r25, 2;
	@%p210 bra 	$L__BB10_125;
	setp.neu.f64 	%p211, %fd72, 0d0000000000000000;
	setp.lt.s32 	%p212, %r23, 0;
	add.s32 	%r348, %r898, 2;
	ld.global.f64 	%fd131, [%rd18+24];
	cvt.rn.f64.u32 	%fd132, %r348;
	{
	.reg .b32 %temp; 
	mov.b64 	{%temp, %r37}, %fd132;
	}
	shr.u32 	%r349, %r37, 20;
	and.b32  	%r350, %r349, 2047;
	add.s32 	%r351, %r350, -1012;
	mov.b64 	%rd127, %fd132;
	shl.b64 	%rd128, %rd127, %r351;
	setp.eq.s64 	%p213, %rd128, -9223372036854775808;
	{ // callseq 13, 0
	.param .b64 param0;
	st.param.f64 	[param0], %fd73;
	.param .b64 param1;
	st.param.f64 	[param1], %fd132;
	.param .b64 retval0;
	call.uni (retval0), 
	__internal_accurate_pow, 
	(
	param0, 
	param1
	);
	ld.param.f64 	%fd534, [retval0];
	} // callseq 13
	and.pred  	%p14, %p212, %p213;
	neg.f64 	%fd536, %fd534;
	selp.f64 	%fd796, %fd536, %fd534, %p14;
	@%p211 bra 	$L__BB10_119;
	setp.eq.s64 	%p214, %rd128, -9223372036854775808;
	selp.b32 	%r352, %r23, 0, %p214;
	setp.lt.s32 	%p215, %r37, 0;
	or.b32  	%r353, %r352, 2146435072;
	selp.b32 	%r354, %r353, %r352, %p215;
	mov.b32 	%r355, 0;
	mov.b64 	%fd796, {%r355, %r354};
$L__BB10_119:
	add.f64 	%fd537, %fd72, %fd132;
	{
	.reg .b32 %temp; 
	mov.b64 	{%temp, %r356}, %fd537;
	}
	and.b32  	%r357, %r356, 2146435072;
	setp.ne.s32 	%p216, %r357, 2146435072;
	@%p216 bra 	$L__BB10_124;
	setp.nan.f64 	%p217, %fd72, %fd72;
	@%p217 bra 	$L__BB10_123;
	setp.neu.f64 	%p218, %fd73, 0d7FF0000000000000;
	@%p218 bra 	$L__BB10_124;
	setp.lt.s32 	%p219, %r37, 0;
	selp.b32 	%r358, 0, 2146435072, %p219;
	and.b32  	%r359, %r37, 2147483647;
	setp.ne.s32 	%p220, %r359, 1071644672;
	or.b32  	%r360, %r358, -2147483648;
	selp.b32 	%r361, %r360, %r358, %p220;
	selp.b32 	%r362, %r361, %r358, %p14;
	mov.b32 	%r363, 0;
	mov.b64 	%fd796, {%r363, %r362};
	bra.uni 	$L__BB10_124;
$L__BB10_123:
	add.rn.f64 	%fd796, %fd72, %fd132;
$L__BB10_124:
	setp.eq.f64 	%p221, %fd72, 0d3FF0000000000000;
	selp.f64 	%fd538, 0d3FF0000000000000, %fd796, %p221;
	fma.rn.f64 	%fd797, %fd131, %fd538, %fd797;
$L__BB10_125:
	ld.param.u64 	%rd285, [_Z16vector_splattingPP4nodeP5pointP6normalP8functioni_param_1];
	setp.lt.s32 	%p223, %r3, 1;
	mul.f64 	%fd141, %fd779, %fd797;
	cvta.to.global.u64 	%rd129, %rd285;
	mov.u32 	%r365, %ntid.x;
	mov.u32 	%r366, %tid.x;
	mad.lo.s32 	%r367, %r117, %r365, %r366;
	mul.wide.s32 	%rd130, %r367, 24;
	add.s64 	%rd131, %rd129, %rd130;
	ld.global.f64 	%fd541, [%rd131+16];
	ld.f64 	%fd542, [%rd2+24];
	sub.f64 	%fd543, %fd541, %fd542;
	div.rn.f64 	%fd142, %fd543, %fd2;
	mov.f64 	%fd815, 0d0000000000000000;
	@%p223 bra 	$L__BB10_186;
	mov.b32 	%r899, 0;
$L__BB10_127:
	ld.param.u64 	%rd292, [_Z16vector_splattingPP4nodeP5pointP6normalP8functioni_param_3];
	cvta.to.global.u64 	%rd132, %rd292;
	mul.wide.u32 	%rd133, %r899, 8;
	add.s64 	%rd22, %rd132, %rd133;
	ld.global.f64 	%fd544, [%rd22+152];
	setp.gtu.f64 	%p224, %fd544, %fd142;
	@%p224 bra 	$L__BB10_385;
	ld.global.f64 	%fd545, [%rd22+160];
	setp.gtu.f64 	%p225, %fd142, %fd545;
	@%p225 bra 	$L__BB10_385;
	mul.wide.u32 	%rd134, %r899, 40;
	add.s64 	%rd135, %rd22, %rd134;
	add.s64 	%rd23, %rd135, 8;
	ld.global.u32 	%r39, [%rd135+8];
	setp.lt.s32 	%p226, %r39, 0;
	@%p226 bra 	$L__BB10_186;
	{
	.reg .b32 %temp; 
	mov.b64 	{%temp, %r40}, %fd142;
	}
	abs.f64 	%fd143, %fd142;
	add.s32 	%r41, %r39, 1;
	and.b32  	%r42, %r41, 3;
	setp.lt.u32 	%p227, %r39, 3;
	mov.f64 	%fd815, 0d0000000000000000;
	mov.b32 	%r901, 0;
	@%p227 bra 	$L__BB10_161;
	and.b32  	%r901, %r41, -4;
	mov.f64 	%fd815, 0d0000000000000000;
	mov.b32 	%r900, 0;
$L__BB10_132:
	setp.neu.f64 	%p228, %fd142, 0d0000000000000000;
	setp.lt.s32 	%p229, %r40, 0;
	mul.wide.u32 	%rd136, %r900, 8;
	add.s64 	%rd137, %rd23, %rd136;
	ld.global.f64 	%fd145, [%rd137+8];
	cvt.rn.f64.u32 	%fd146, %r900;
	{
	.reg .b32 %temp; 
	mov.b64 	{%temp, %r45}, %fd146;
	}
	shr.u32 	%r371, %r45, 20;
	and.b32  	%r372, %r371, 2047;
	add.s32 	%r373, %r372, -1012;
	mov.b64 	%rd138, %fd146;
	shl.b64 	%rd139, %rd138, %r373;
	setp.eq.s64 	%p230, %rd139, -9223372036854775808;
	{ // callseq 14, 0
	.param .b64 param0;
	st.param.f64 	[param0], %fd143;
	.param .b64 param1;
	st.param.f64 	[param1], %fd146;
	.param .b64 retval0;
	call.uni (retval0), 
	__internal_accurate_pow, 
	(
	param0, 
	param1
	);
	ld.param.f64 	%fd550, [retval0];
	} // callseq 14
	and.pred  	%p15, %p229, %p230;
	neg.f64 	%fd552, %fd550;
	selp.f64 	%fd800, %fd552, %fd550, %p15;
	@%p228 bra 	$L__BB10_134;
	selp.b32 	%r374, %r40, 0, %p230;
	setp.lt.s32 	%p232, %r45, 0;
	or.b32  	%r375, %r374, 2146435072;
	selp.b32 	%r376, %r375, %r374, %p232;
	mov.b32 	%r377, 0;
	mov.b64 	%fd800, {%r377, %r376};
$L__BB10_134:
	add.f64 	%fd553, %fd142, %fd146;
	{
	.reg .b32 %temp; 
	mov.b64 	{%temp, %r378}, %fd553;
	}
	and.b32  	%r379, %r378, 2146435072;
	setp.ne.s32 	%p233, %r379, 2146435072;
	@%p233 bra 	$L__BB10_139;
	setp.num.f64 	%p234, %fd142, %fd142;
	@%p234 bra 	$L__BB10_137;
	add.rn.f64 	%fd800, %fd142, %fd146;
	bra.uni 	$L__BB10_139;
$L__BB10_137:
	setp.neu.f64 	%p235, %fd143, 0d7FF0000000000000;
	@%p235 bra 	$L__BB10_139;
	setp.lt.s32 	%p236, %r45, 0;
	selp.b32 	%r380, 0, 2146435072, %p236;
	and.b32  	%r381, %r45, 2147483647;
	setp.ne.s32 	%p237, %r381, 1071644672;
	or.b32  	%r382, %r380, -2147483648;
	selp.b32 	%r383, %r382, %r380, %p237;
	selp.b32 	%r384, %r383, %r380, %p15;
	mov.b32 	%r385, 0;
	mov.b64 	%fd800, {%r385, %r384};
$L__BB10_139:
	setp.eq.f64 	%p238, %fd142, 0d3FF0000000000000;
	setp.neu.f64 	%p239, %fd142, 0d0000000000000000;
	setp.lt.s32 	%p240, %r40, 0;
	setp.eq.s32 	%p241, %r900, 0;
	selp.f64 	%fd554, 0d3FF0000000000000, %fd800, %p241;
	selp.f64 	%fd555, 0d3FF0000000000000, %fd554, %p238;
	fma.rn.f64 	%fd153, %fd145, %fd555, %fd815;
	add.s32 	%r386, %r900, 1;
	ld.global.f64 	%fd154, [%rd137+16];
	cvt.rn.f64.u32 	%fd155, %r386;
	{
	.reg .b32 %temp; 
	mov.b64 	{%temp, %r46}, %fd155;
	}
	shr.u32 	%r387, %r46, 20;
	and.b32  	%r388, %r387, 2047;
	add.s32 	%r389, %r388, -1012;
	mov.b64 	%rd142, %fd155;
	shl.b64 	%rd143, %rd142, %r389;
	setp.eq.s64 	%p242, %rd143, -9223372036854775808;
	{ // callseq 15, 0
	.param .b64 param0;
	st.param.f64 	[param0], %fd143;
	.param .b64 param1;
	st.param.f64 	[param1], %fd155;
	.param .b64 retval0;
	call.uni (retval0), 
	__internal_accurate_pow, 
	(
	param0, 
	param1
	);
	ld.param.f64 	%fd556, [retval0];
	} // callseq 15
	and.pred  	%p16, %p240, %p242;
	neg.f64 	%fd558, %fd556;
	selp.f64 	%fd802, %fd558, %fd556, %p16;
	@%p239 bra 	$L__BB10_141;
	selp.b32 	%r390, %r40, 0, %p242;
	setp.lt.s32 	%p244, %r46, 0;
	or.b32  	%r391, %r390, 2146435072;
	selp.b32 	%r392, %r391, %r390, %p244;
	mov.b32 	%r393, 0;
	mov.b64 	%fd802, {%r393, %r392};
$L__BB10_141:
	add.f64 	%fd559, %fd142, %fd155;
	{
	.reg .b32 %temp; 
	mov.b64 	{%temp, %r394}, %fd559;
	}
	and.b32  	%r395, %r394, 2146435072;
	setp.ne.s32 	%p245, %r395, 2146435072;
	@%p245 bra 	$L__BB10_146;
	setp.nan.f64 	%p246, %fd142, %fd142;
	@%p246 bra 	$L__BB10_145;
	setp.neu.f64 	%p247, %fd143, 0d7FF0000000000000;
	@%p247 bra 	$L__BB10_146;
	setp.lt.s32 	%p248, %r46, 0;
	selp.b32 	%r396, 0, 2146435072, %p248;
	and.b32  	%r397, %r46, 2147483647;
	setp.ne.s32 	%p249, %r397, 1071644672;
	or.b32  	%r398, %r396, -2147483648;
	selp.b32 	%r399, %r398, %r396, %p249;
	selp.b32 	%r400, %r399, %r396, %p16;
	mov.b32 	%r401, 0;
	mov.b64 	%fd802, {%r401, %r400};
	bra.uni 	$L__BB10_146;
$L__BB10_145:
	add.rn.f64 	%fd802, %fd142, %fd155;
$L__BB10_146:
	setp.eq.f64 	%p250, %fd142, 0d3FF0000000000000;
	setp.neu.f64 	%p251, %fd142, 0d0000000000000000;
	setp.lt.s32 	%p252, %r40, 0;
	selp.f64 	%fd560, 0d3FF0000000000000, %fd802, %p250;
	fma.rn.f64 	%fd162, %fd154, %fd560, %fd153;
	add.s32 	%r402, %r900, 2;
	mul.wide.u32 	%rd144, %r900, 8;
	add.s64 	%rd26, %rd23, %rd144;
	ld.global.f64 	%fd163, [%rd26+24];
	cvt.rn.f64.u32 	%fd164, %r402;
	{
	.reg .b32 %temp; 
	mov.b64 	{%temp, %r47}, %fd164;
	}
	shr.u32 	%r403, %r47, 20;
	and.b32  	%r404, %r403, 2047;
	add.s32 	%r405, %r404, -1012;
	mov.b64 	%rd145, %fd164;
	shl.b64 	%rd146, %rd145, %r405;
	setp.eq.s64 	%p253, %rd146, -9223372036854775808;
	{ // callseq 16, 0
	.param .b64 param0;
	st.param.f64 	[param0], %fd143;
	.param .b64 param1;
	st.param.f64 	[param1], %fd164;
	.param .b64 retval0;
	call.uni (retval0), 
	__internal_accurate_pow, 
	(
	param0, 
	param1
	);
	ld.param.f64 	%fd561, [retval0];
	} // callseq 16
	and.pred  	%p17, %p252, %p253;
	neg.f64 	%fd563, %fd561;
	selp.f64 	%fd804, %fd563, %fd561, %p17;
	@%p251 bra 	$L__BB10_148;
	selp.b32 	%r406, %r40, 0, %p253;
	setp.lt.s32 	%p255, %r47, 0;
	or.b32  	%r407, %r406, 2146435072;
	selp.b32 	%r408, %r407, %r406, %p255;
	mov.b32 	%r409, 0;
	mov.b64 	%fd804, {%r409, %r408};
$L__BB10_148:
	add.f64 	%fd564, %fd142, %fd164;
	{
	.reg .b32 %temp; 
	mov.b64 	{%temp, %r410}, %fd564;
	}
	and.b32  	%r411, %r410, 2146435072;
	setp.ne.s32 	%p256, %r411, 2146435072;
	@%p256 bra 	$L__BB10_153;
	setp.nan.f64 	%p257, %fd142, %fd142;
	@%p257 bra 	$L__BB10_152;
	setp.neu.f64 	%p258, %fd143, 0d7FF0000000000000;
	@%p258 bra 	$L__BB10_153;
	setp.lt.s32 	%p259, %r47, 0;
	selp.b32 	%r412, 0, 2146435072, %p259;
	and.b32  	%r413, %r47, 2147483647;
	setp.ne.s32 	%p260, %r413, 1071644672;
	or.b32  	%r414, %r412, -2147483648;
	selp.b32 	%r415, %r414, %r412, %p260;
	selp.b32 	%r416, %r415, %r412, %p17;
	mov.b32 	%r417, 0;
	mov.b64 	%fd804, {%r417, %r416};
	bra.uni 	$L__BB10_153;
$L__BB10_152:
	add.rn.f64 	%fd804, %fd142, %fd164;
$L__BB10_153:
	setp.eq.f64 	%p261, %fd142, 0d3FF0000000000000;
	setp.neu.f64 	%p262, %fd142, 0d0000000000000000;
	setp.lt.s32 	%p263, %r40, 0;
	selp.f64 	%fd565, 0d3FF0000000000000, %fd804, %p261;
	fma.rn.f64 	%fd171, %fd163, %fd565, %fd162;
	add.s32 	%r418, %r900, 3;
	ld.global.f64 	%fd172, [%rd26+32];
	cvt.rn.f64.u32 	%fd173, %r418;
	{
	.reg .b32 %temp; 
	mov.b64 	{%temp, %r48}, %fd173;
	}
	shr.u32 	%r419, %r48, 20;
	and.b32  	%r420, %r419, 2047;
	add.s32 	%r421, %r420, -1012;
	mov.b64 	%rd147, %fd173;
	shl.b64 	%rd148, %rd147, %r421;
	setp.eq.s64 	%p264, %rd148, -9223372036854775808;
	{ // callseq 17, 0
	.param .b64 param0;
	st.param.f64 	[param0], %fd143;
	.param .b64 param1;
	st.param.f64 	[param1], %fd173;
	.param .b64 retval0;
	call.uni (retval0), 
	__internal_accurate_pow, 
	(
	param0, 
	param1
	);
	ld.param.f64 	%fd566, [retval0];
	} // callseq 17
	and.pred  	%p18, %p263, %p264;
	neg.f64 	%fd568, %fd566;
	selp.f64 	%fd806, %fd568, %fd566, %p18;
	@%p262 bra 	$L__BB10_155;
	selp.b32 	%r422, %r40, 0, %p264;
	setp.lt.s32 	%p266, %r48, 0;
	or.b32  	%r423, %r422, 2146435072;
	selp.b32 	%r424, %r423, %r422, %p266;
	mov.b32 	%r425, 0;
	mov.b64 	%fd806, {%r425, %r424};
$L__BB10_155:
	add.f64 	%fd569, %fd142, %fd173;
	{
	.reg .b32 %temp; 
	mov.b64 	{%temp, %r426}, %fd569;
	}
	and.b32  	%r427, %r426, 2146435072;
	setp.ne.s32 	%p267, %r427, 2146435072;
	@%p267 bra 	$L__BB10_160;
	setp.nan.f64 	%p268, %fd142, %fd142;
	@%p268 bra 	$L__BB10_159;
	setp.neu.f64 	%p269, %fd143, 0d7FF0000000000000;
	@%p269 bra 	$L__BB10_160;
	setp.lt.s32 	%p270, %r48, 0;
	selp.b32 	%r428, 0, 2146435072, %p270;
	and.b32  	%r429, %r48, 2147483647;
	setp.ne.s32 	%p271, %r429, 1071644672;
	or.b32  	%r430, %r428, -2147483648;
	selp.b32 	%r431, %r430, %r428, %p271;
	selp.b32 	%r432, %r431, %r428, %p18;
	mov.b32 	%r433, 0;
	mov.b64 	%fd806, {%r433, %r432};
	bra.uni 	$L__BB10_160;
$L__BB10_159:
	add.rn.f64 	%fd806, %fd142, %fd173;
$L__BB10_160:
	setp.eq.f64 	%p272, %fd142, 0d3FF0000000000000;
	selp.f64 	%fd570, 0d3FF0000000000000, %fd806, %p272;
	fma.rn.f64 	%fd815, %fd172, %fd570, %fd171;
	add.s32 	%r900, %r900, 4;
	setp.eq.s32 	%p273, %r900, %r901;
	@%p273 bra 	$L__BB10_161;
	bra.uni 	$L__BB10_132;
$L__BB10_161:
	setp.eq.s32 	%p274, %r42, 0;
	@%p274 bra 	$L__BB10_186;
	setp.neu.f64 	%p275, %fd142, 0d0000000000000000;
	setp.lt.s32 	%p276, %r40, 0;
	mul.wide.u32 	%rd149, %r901, 8;
	add.s64 	%rd29, %rd23, %rd149;
	ld.global.f64 	%fd183, [%rd29+8];
	cvt.rn.f64.u32 	%fd184, %r901;
	{
	.reg .b32 %temp; 
	mov.b64 	{%temp, %r52}, %fd184;
	}
	shr.u32 	%r434, %r52, 20;
	and.b32  	%r435, %r434, 2047;
	add.s32 	%r436, %r435, -1012;
	mov.b64 	%rd150, %fd184;
	shl.b64 	%rd151, %rd150, %r436;
	setp.eq.s64 	%p277, %rd151, -9223372036854775808;
	{ // callseq 18, 0
	.param .b64 param0;
	st.param.f64 	[param0], %fd143;
	.param .b64 param1;
	st.param.f64 	[param1], %fd184;
	.param .b64 retval0;
	call.uni (retval0), 
	__internal_accurate_pow, 
	(
	param0, 
	param1
	);
	ld.param.f64 	%fd571, [retval0];
	} // callseq 18
	and.pred  	%p19, %p276, %p277;
	neg.f64 	%fd573, %fd571;
	selp.f64 	%fd810, %fd573, %fd571, %p19;
	@%p275 bra 	$L__BB10_164;
	selp.b32 	%r437, %r40, 0, %p277;
	setp.lt.s32 	%p279, %r52, 0;
	or.b32  	%r438, %r437, 2146435072;
	selp.b32 	%r439, %r438, %r437, %p279;
	mov.b32 	%r440, 0;
	mov.b64 	%fd810, {%r440, %r439};
$L__BB10_164:
	add.f64 	%fd574, %fd142, %fd184;
	{
	.reg .b32 %temp; 
	mov.b64 	{%temp, %r441}, %fd574;
	}
	and.b32  	%r442, %r441, 2146435072;
	setp.ne.s32 	%p280, %r442, 2146435072;
	@%p280 bra 	$L__BB10_169;
	setp.nan.f64 	%p281, %fd142, %fd142;
	@%p281 bra 	$L__BB10_168;
	setp.neu.f64 	%p282, %fd143, 0d7FF0000000000000;
	@%p282 bra 	$L__BB10_169;
	setp.lt.s32 	%p283, %r52, 0;
	selp.b32 	%r443, 0, 2146435072, %p283;
	and.b32  	%r444, %r52, 2147483647;
	setp.ne.s32 	%p284, %r444, 1071644672;
	or.b32  	%r445, %r443, -2147483648;
	selp.b32 	%r446, %r445, %r443, %p284;
	selp.b32 	%r447, %r446, %r443, %p19;
	mov.b32 	%r448, 0;
	mov.b64 	%fd810, {%r448, %r447};
	bra.uni 	$L__BB10_169;
$L__BB10_168:
	add.rn.f64 	%fd810, %fd142, %fd184;
$L__BB10_169:
	setp.eq.f64 	%p285, %fd142, 0d3FF0000000000000;
	setp.eq.s32 	%p286, %r901, 0;
	selp.f64 	%fd575, 0d3FF0000000000000, %fd810, %p286;
	selp.f64 	%fd576, 0d3FF0000000000000, %fd575, %p285;
	fma.rn.f64 	%fd815, %fd183, %fd576, %fd815;
	setp.eq.s32 	%p287, %r42, 1;
	@%p287 bra 	$L__BB10_186;
	setp.neu.f64 	%p288, %fd142, 0d0000000000000000;
	setp.lt.s32 	%p289, %r40, 0;
	add.s32 	%r449, %r901, 1;
	ld.global.f64 	%fd192, [%rd29+16];
	cvt.rn.f64.u32 	%fd193, %r449;
	{
	.reg .b32 %temp; 
	mov.b64 	{%temp, %r53}, %fd193;
	}
	shr.u32 	%r450, %r53, 20;
	and.b32  	%r451, %r450, 2047;
	add.s32 	%r452, %r451, -1012;
	mov.b64 	%rd152, %fd193;
	shl.b64 	%rd153, %rd152, %r452;
	setp.eq.s64 	%p290, %rd153, -9223372036854775808;
	{ // callseq 19, 0
	.param .b64 param0;
	st.param.f64 	[param0], %fd143;
	.param .b64 param1;
	st.param.f64 	[param1], %fd193;
	.param .b64 retval0;
	call.uni (retval0), 
	__internal_accurate_pow, 
	(
	param0, 
	param1
	);
	ld.param.f64 	%fd577, [retval0];
	} // callseq 19
	and.pred  	%p20, %p289, %p290;
	neg.f64 	%fd579, %fd577;
	selp.f64 	%fd812, %fd579, %fd577, %p20;
	@%p288 bra 	$L__BB10_172;
	selp.b32 	%r453, %r40, 0, %p290;
	setp.lt.s32 	%p292, %r53, 0;
	or.b32  	%r454, %r453, 2146435072;
	selp.b32 	%r455, %r454, %r453, %p292;
	mov.b32 	%r456, 0;
	mov.b64 	%fd812, {%r456, %r455};
$L__BB10_172:
	add.f64 	%fd580, %fd142, %fd193;
	{
	.reg .b32 %temp; 
	mov.b64 	{%temp, %r457}, %fd580;
	}
	and.b32  	%r458, %r457, 2146435072;
	setp.ne.s32 	%p293, %r458, 2146435072;
	@%p293 bra 	$L__BB10_177;
	setp.nan.f64 	%p294, %fd142, %fd142;
	@%p294 bra 	$L__BB10_176;
	setp.neu.f64 	%p295, %fd143, 0d7FF0000000000000;
	@%p295 bra 	$L__BB10_177;
	setp.lt.s32 	%p296, %r53, 0;
	selp.b32 	%r459, 0, 2146435072, %p296;
	and.b32  	%r460, %r53, 2147483647;
	setp.ne.s32 	%p297, %r460, 1071644672;
	or.b32  	%r461, %r459, -2147483648;
	selp.b32 	%r462, %r461, %r459, %p297;
	selp.b32 	%r463, %r462, %r459, %p20;
	mov.b32 	%r464, 0;
	mov.b64 	%fd812, {%r464, %r463};
	bra.uni 	$L__BB10_177;
$L__BB10_176:
	add.rn.f64 	%fd812, %fd142, %fd193;
$L__BB10_177:
	setp.eq.f64 	%p298, %fd142, 0d3FF0000000000000;
	selp.f64 	%fd581, 0d3FF0000000000000, %fd812, %p298;
	fma.rn.f64 	%fd815, %fd192, %fd581, %fd815;
	setp.eq.s32 	%p299, %r42, 2;
	@%p299 bra 	$L__BB10_186;
	setp.neu.f64 	%p300, %fd142, 0d0000000000000000;
	setp.lt.s32 	%p301, %r40, 0;
	add.s32 	%r465, %r901, 2;
	ld.global.f64 	%fd201, [%rd29+24];
	cvt.rn.f64.u32 	%fd202, %r465;
	{
	.reg .b32 %temp; 
	mov.b64 	{%temp, %r54}, %fd202;
	}
	shr.u32 	%r466, %r54, 20;
	and.b32  	%r467, %r466, 2047;
	add.s32 	%r468, %r467, -1012;
	mov.b64 	%rd154, %fd202;
	shl.b64 	%rd155, %rd154, %r468;
	setp.eq.s64 	%p302, %rd155, -9223372036854775808;
	{ // callseq 20, 0
	.param .b64 param0;
	st.param.f64 	[param0], %fd143;
	.param .b64 param1;
	st.param.f64 	[param1], %fd202;
	.param .b64 retval0;
	call.uni (retval0), 
	__internal_accurate_pow, 
	(
	param0, 
	param1
	);
	ld.param.f64 	%fd582, [retval0];
	} // callseq 20
	and.pred  	%p21, %p301, %p302;
	neg.f64 	%fd584, %fd582;
	selp.f64 	%fd814, %fd584, %fd582, %p21;
	@%p300 bra 	$L__BB10_180;
	setp.eq.s64 	%p303, %rd155, -9223372036854775808;
	selp.b32 	%r469, %r40, 0, %p303;
	setp.lt.s32 	%p304, %r54, 0;
	or.b32  	%r470, %r469, 2146435072;
	selp.b32 	%r471, %r470, %r469, %p304;
	mov.b32 	%r472, 0;
	mov.b64 	%fd814, {%r472, %r471};
$L__BB10_180:
	add.f64 	%fd585, %fd142, %fd202;
	{
	.reg .b32 %temp; 
	mov.b64 	{%temp, %r473}, %fd585;
	}
	and.b32  	%r474, %r473, 2146435072;
	setp.ne.s32 	%p305, %r474, 2146435072;
	@%p305 bra 	$L__BB10_185;
	setp.nan.f64 	%p306, %fd142, %fd142;
	@%p306 bra 	$L__BB10_184;
	setp.neu.f64 	%p307, %fd143, 0d7FF0000000000000;
	@%p307 bra 	$L__BB10_185;
	setp.lt.s32 	%p308, %r54, 0;
	selp.b32 	%r475, 0, 2146435072, %p308;
	and.b32  	%r476, %r54, 2147483647;
	setp.ne.s32 	%p309, %r476, 1071644672;
	or.b32  	%r477, %r475, -2147483648;
	selp.b32 	%r478, %r477, %r475, %p309;
	selp.b32 	%r479, %r478, %r475, %p21;
	mov.b32 	%r480, 0;
	mov.b64 	%fd814, {%r480, %r479};
	bra.uni 	$L__BB10_185;
$L__BB10_184:
	add.rn.f64 	%fd814, %fd142, %fd202;
$L__BB10_185:
	setp.eq.f64 	%p310, %fd142, 0d3FF0000000000000;
	selp.f64 	%fd586, 0d3FF0000000000000, %fd814, %p310;
	fma.rn.f64 	%fd815, %fd201, %fd586, %fd815;
$L__BB10_186:
	mul.f64 	%fd588, %fd141, %fd815;
	ld.f64 	%fd589, [%rd2+408];
	fma.rn.f64 	%fd816, %fd588, %fd589, %fd816;
$L__BB10_187:
	add.s32 	%r892, %r892, 1;
	setp.ne.s32 	%p312, %r892, 27;
	@%p312 bra 	$L__BB10_2;
	ld.param.u64 	%rd289, [_Z16vector_splattingPP4nodeP5pointP6normalP8functioni_param_2];
	mov.u32 	%r482, %ntid.x;
	mov.u32 	%r483, %tid.x;
	mad.lo.s32 	%r484, %r117, %r482, %r483;
	rcp.rn.f64 	%fd590, %fd816;
	cvta.to.global.u64 	%rd156, %rd289;
	mul.wide.s32 	%rd157, %r484, 24;
	add.s64 	%rd158, %rd156, %rd157;
	ld.global.f64 	%fd591, [%rd158];
	mul.f64 	%fd213, %fd590, %fd591;
	ld.global.f64 	%fd592, [%rd158+8];
	mul.f64 	%fd214, %fd590, %fd592;
	ld.global.f64 	%fd593, [%rd158+16];
	mul.f64 	%fd215, %fd590, %fd593;
	ld.f64 	%fd216, [%rd1];
	{
	.reg .b32 %temp; 
	mov.b64 	{%temp, %r56}, %fd216;
	}
	mov.f64 	%fd594, 0d4008000000000000;
	{
	.reg .b32 %temp; 
	mov.b64 	{%temp, %r485}, %fd594;
	}
	and.b32  	%r58, %r485, 2146435072;
	setp.eq.s32 	%p313, %r58, 1073741824;
	abs.f64 	%fd217, %fd216;
	{ // callseq 21, 0
	.param .b64 param0;
	st.param.f64 	[param0], %fd217;
	.param .b64 param1;
	st.param.f64 	[param1], 0d4008000000000000;
	.param .b64 retval0;
	call.uni (retval0), 
	__internal_accurate_pow, 
	(
	param0, 
	param1
	);
	ld.param.f64 	%fd595, [retval0];
	} // callseq 21
	setp.lt.s32 	%p314, %r56, 0;
	neg.f64 	%fd597, %fd595;
	selp.f64 	%fd598, %fd597, %fd595, %p313;
	selp.f64 	%fd818, %fd598, %fd595, %p314;
	setp.neu.f64 	%p315, %fd216, 0d0000000000000000;
	@%p315 bra 	$L__BB10_190;
	setp.eq.s32 	%p316, %r58, 1073741824;
	selp.b32 	%r486, %r56, 0, %p316;
	setp.lt.s32 	%p317, %r485, 0;
	or.b32  	%r487, %r486, 2146435072;
	selp.b32 	%r488, %r487, %r486, %p317;
	mov.b32 	%r489, 0;
	mov.b64 	%fd818, {%r489, %r488};
$L__BB10_190:
	add.f64 	%fd599, %fd216, 0d4008000000000000;
	{
	.reg .b32 %temp; 
	mov.b64 	{%temp, %r490}, %fd599;
	}
	and.b32  	%r491, %r490, 2146435072;
	setp.ne.s32 	%p318, %r491, 2146435072;
	@%p318 bra 	$L__BB10_195;
	setp.num.f64 	%p319, %fd216, %fd216;
	@%p319 bra 	$L__BB10_193;
	mov.f64 	%fd600, 0d4008000000000000;
	add.rn.f64 	%fd818, %fd216, %fd600;
	bra.uni 	$L__BB10_195;
$L__BB10_193:
	setp.neu.f64 	%p320, %fd217, 0d7FF0000000000000;
	@%p320 bra 	$L__BB10_195;
	setp.lt.s32 	%p321, %r56, 0;
	setp.eq.s32 	%p322, %r58, 1073741824;
	setp.lt.s32 	%p323, %r485, 0;
	selp.b32 	%r493, 0, 2146435072, %p323;
	and.b32  	%r494, %r485, 2147483647;
	setp.ne.s32 	%p324, %r494, 1071644672;
	or.b32  	%r495, %r493, -2147483648;
	selp.b32 	%r496, %r495, %r493, %p324;
	selp.b32 	%r497, %r496, %r493, %p322;
	selp.b32 	%r498, %r497, %r493, %p321;
	mov.b32 	%r499, 0;
	mov.b64 	%fd818, {%r499, %r498};
$L__BB10_195:
	setp.eq.f64 	%p325, %fd216, 0d3FF0000000000000;
	selp.f64 	%fd601, 0d3FF0000000000000, %fd818, %p325;
	div.rn.f64 	%fd224, %fd213, %fd601;
	div.rn.f64 	%fd225, %fd214, %fd601;
	div.rn.f64 	%fd226, %fd215, %fd601;
	mov.b32 	%r902, 0;
$L__BB10_196:
	mul.wide.u32 	%rd159, %r902, 8;
	add.s64 	%rd160, %rd1, %rd159;
	ld.u64 	%rd33, [%rd160+136];
	setp.eq.s64 	%p326, %rd33, 0;
	mov.f64 	%fd837, 0d0000000000000000;
	@%p326 bra 	$L__BB10_381;
	ld.param.u64 	%rd293, [_Z16vector_splattingPP4nodeP5pointP6normalP8functioni_param_3];
	ld.param.u64 	%rd286, [_Z16vector_splattingPP4nodeP5pointP6normalP8functioni_param_1];
	cvta.to.global.u64 	%rd161, %rd286;
	add.s64 	%rd163, %rd161, %rd157;
	ld.global.f64 	%fd603, [%rd163];
	ld.f64 	%fd604, [%rd33+8];
	sub.f64 	%fd605, %fd603, %fd604;
	ld.f64 	%fd227, [%rd33];
	div.rn.f64 	%fd228, %fd605, %fd227;
	cvta.to.global.u64 	%rd34, %rd293;
	ld.global.u32 	%r60, [%rd34];
	setp.lt.s32 	%p327, %r60, 1;
	@%p327 bra 	$L__BB10_258;
	mov.b32 	%r903, 0;
$L__BB10_199:
	mul.wide.u32 	%rd164, %r903, 8;
	add.s64 	%rd35, %rd34, %rd164;
	ld.global.f64 	%fd606, [%rd35+152];
	setp.gtu.f64 	%p328, %fd606, %fd228;
	@%p328 bra 	$L__BB10_386;
	ld.global.f64 	%fd607, [%rd35+160];
	setp.gtu.f64 	%p329, %fd228, %fd607;
	@%p329 bra 	$L__BB10_386;
	mul.wide.u32 	%rd165, %r903, 40;
	add.s64 	%rd166, %rd35, %rd165;
	add.s64 	%rd36, %rd166, 8;
	ld.global.u32 	%r62, [%rd166+8];
	setp.lt.s32 	%p330, %r62, 0;
	@%p330 bra 	$L__BB10_258;
	{
	.reg .b32 %temp; 
	mov.b64 	{%temp, %r63}, %fd228;
	}
	abs.f64 	%fd229, %fd228;
	add.s32 	%r64, %r62, 1;
	and.b32  	%r65, %r64, 3;
	setp.lt.u32 	%p331, %r62, 3;
	mov.f64 	%fd837, 0d0000000000000000;
	mov.b32 	%r905, 0;
	@%p331 bra 	$L__BB10_233;
	and.b32  	%r905, %r64, -4;
	mul.wide.u32 	%rd167, %r903, 48;
	add.s64 	%rd168, %rd34, %rd167;
	add.s64 	%rd296, %rd168, 24;
	mov.b32 	%r904, 0;
	mov.f64 	%fd819, 0d0000000000000000;
	mov.f64 	%fd837, %fd819;
$L__BB10_204:
	setp.neu.f64 	%p332, %fd228, 0d0000000000000000;
	setp.lt.s32 	%p333, %r63, 0;
	ld.global.f64 	%fd232, [%rd296+-8];
	{
	.reg .b32 %temp; 
	mov.b64 	{%temp, %r68}, %fd819;
	}
	shr.u32 	%r508, %r68, 20;
	and.b32  	%r509, %r508, 2047;
	add.s32 	%r510, %r509, -1012;
	mov.b64 	%rd169, %fd819;
	shl.b64 	%rd170, %rd169, %r510;
	setp.eq.s64 	%p334, %rd170, -9223372036854775808;
	{ // callseq 22, 0
	.param .b64 param0;
	st.param.f64 	[param0], %fd229;
	.param .b64 param1;
	st.param.f64 	[param1], %fd819;
	.param .b64 retval0;
	call.uni (retval0), 
	__internal_accurate_pow, 
	(
	param0, 
	param1
	);
	ld.param.f64 	%fd612, [retval0];
	} // callseq 22
	and.pred  	%p22, %p333, %p334;
	neg.f64 	%fd614, %fd612;
	selp.f64 	%fd822, %fd614, %fd612, %p22;
	@%p332 bra 	$L__BB10_206;
	mov.b64 	%rd172, %fd819;
	shr.u32 	%r511, %r68, 20;
	and.b32  	%r512, %r511, 2047;
	add.s32 	%r513, %r512, -1012;
	shl.b64 	%rd173, %rd172, %r513;
	setp.eq.s64 	%p335, %rd173, -9223372036854775808;
	selp.b32 	%r514, %r63, 0, %p335;
	setp.lt.s32 	%p336, %r68, 0;
	or.b32  	%r515, %r514, 2146435072;
	selp.b32 	%r516, %r515, %r514, %p336;
	mov.b32 	%r517, 0;
	mov.b64 	%fd822, {%r517, %r516};
$L__BB10_206:
	add.f64 	%fd615, %fd228, %fd819;
	{
	.reg .b32 %temp; 
	mov.b64 	{%temp, %r518}, %fd615;
	}
	and.b32  	%r519, %r518, 2146435072;
	setp.ne.s32 	%p337, %r519, 2146435072;
	@%p337 bra 	$L__BB10_211;
	setp.num.f64 	%p338, %fd228, %fd228;
	@%p338 bra 	$L__BB10_209;
	add.rn.f64 	%fd822, %fd228, %fd819;
	bra.uni 	$L__BB10_211;
$L__BB10_209:
	setp.neu.f64 	%p339, %fd229, 0d7FF0000000000000;
	@%p339 bra 	$L__BB10_211;
	setp.lt.s32 	%p340, %r68, 0;
	selp.b32 	%r520, 0, 2146435072, %p340;
	and.b32  	%r521, %r68, 2147483647;
	setp.ne.s32 	%p341, %r521, 1071644672;
	or.b32  	%r522, %r520, -2147483648;
	selp.b32 	%r523, %r522, %r520, %p341;
	selp.b32 	%r524, %r523, %r520, %p22;
	mov.b32 	%r525, 0;
	mov.b64 	%fd822, {%r525, %r524};
$L__BB10_211:
	setp.eq.f64 	%p342, %fd228, 0d3FF0000000000000;
	setp.eq.s32 	%p345, %r904, 0;
	selp.f64 	%fd616, 0d3FF0000000000000, %fd822, %p345;
	selp.f64 	%fd617, 0d3FF0000000000000, %fd616, %p342;
	fma.rn.f64 	%fd239, %fd232, %fd617, %fd837;
	ld.global.f64 	%fd240, [%rd296];
	add.s32 	%r69, %r904, 1;
	cvt.rn.f64.u32 	%fd241, %r69;
	{
	.reg .b32 %temp; 
	mov.b64 	{%temp, %r70}, %fd241;
	}
	shr.u32 	%r526, %r70, 20;
	and.b32  	%r527, %r526, 2047;
	add.s32 	%r528, %r527, -1012;
	mov.b64 	%rd174, %fd241;
	shl.b64 	%rd175, %rd174, %r528;
	setp.eq.s64 	%p346, %rd175, -9223372036854775808;
	{ // callseq 23, 0
	.param .b64 param0;
	st.param.f64 	[param0], %fd229;
	.param .b64 param1;
	st.param.f64 	[param1], %fd241;
	.param .b64 retval0;
	call.uni (retval0), 
	__internal_accurate_pow, 
	(
	param0, 
	param1
	);
	ld.param.f64 	%fd618, [retval0];
	} // callseq 23
	and.pred  	%p23, %p333, %p346;
	neg.f64 	%fd620, %fd618;
	selp.f64 	%fd824, %fd620, %fd618, %p23;
	@%p332 bra 	$L__BB10_213;
	mov.b64 	%rd177, %fd241;
	shr.u32 	%r529, %r70, 20;
	and.b32  	%r530, %r529, 2047;
	add.s32 	%r531, %r530, -1012;
	shl.b64 	%rd178, %rd177, %r531;
	setp.eq.s64 	%p347, %rd178, -9223372036854775808;
	selp.b32 	%r532, %r63, 0, %p347;
	setp.lt.s32 	%p348, %r70, 0;
	or.b32  	%r533, %r532, 2146435072;
	selp.b32 	%r534, %r533, %r532, %p348;
	mov.b32 	%r535, 0;
	mov.b64 	%fd824, {%r535, %r534};
$L__BB10_213:
	cvt.rn.f64.u32 	%fd621, %r69;
	add.f64 	%fd622, %fd228, %fd621;
	{
	.reg .b32 %temp; 
	mov.b64 	{%temp, %r536}, %fd622;
	}
	and.b32  	%r537, %r536, 2146435072;
	setp.ne.s32 	%p349, %r537, 2146435072;
	@%p349 bra 	$L__BB10_218;
	setp.nan.f64 	%p350, %fd228, %fd228;
	@%p350 bra 	$L__BB10_217;
	setp.neu.f64 	%p351, %fd229, 0d7FF0000000000000;
	@%p351 bra 	$L__BB10_218;
	setp.lt.s32 	%p352, %r70, 0;
	selp.b32 	%r538, 0, 2146435072, %p352;
	and.b32  	%r539, %r70, 2147483647;
	setp.ne.s32 	%p353, %r539, 1071644672;
	or.b32  	%r540, %r538, -2147483648;
	selp.b32 	%r541, %r540, %r538, %p353;
	selp.b32 	%r542, %r541, %r538, %p23;
	mov.b32 	%r543, 0;
	mov.b64 	%fd824, {%r543, %r542};
	bra.uni 	$L__BB10_218;
$L__BB10_217:
	add.rn.f64 	%fd824, %fd228, %fd621;
$L__BB10_218:
	selp.f64 	%fd624, 0d3FF0000000000000, %fd824, %p342;
	fma.rn.f64 	%fd248, %fd240, %fd624, %fd239;
	ld.global.f64 	%fd249, [%rd296+8];
	add.s32 	%r71, %r69, 1;
	cvt.rn.f64.u32 	%fd250, %r71;
	{
	.reg .b32 %temp; 
	mov.b64 	{%temp, %r72}, %fd250;
	}
	shr.u32 	%r544, %r72, 20;
	and.b32  	%r545, %r544, 2047;
	add.s32 	%r546, %r545, -1012;
	mov.b64 	%rd179, %fd250;
	shl.b64 	%rd180, %rd179, %r546;
	setp.eq.s64 	%p357, %rd180, -9223372036854775808;
	{ // callseq 24, 0
	.param .b64 param0;
	st.param.f64 	[param0], %fd229;
	.param .b64 param1;
	st.param.f64 	[param1], %fd250;
	.param .b64 retval0;
	call.uni (retval0), 
	__internal_accurate_pow, 
	(
	param0, 
	param1
	);
	ld.param.f64 	%fd625, [retval0];
	} // callseq 24
	and.pred  	%p24, %p333, %p357;
	neg.f64 	%fd627, %fd625;
	selp.f64 	%fd826, %fd627, %fd625, %p24;
	@%p332 bra 	$L__BB10_220;
	mov.b64 	%rd182, %fd250;
	shr.u32 	%r547, %r72, 20;
	and.b32  	%r548, %r547, 2047;
	add.s32 	%r549, %r548, -1012;
	shl.b64 	%rd183, %rd182, %r549;
	setp.eq.s64 	%p358, %rd183, -9223372036854775808;
	selp.b32 	%r550, %r63, 0, %p358;
	setp.lt.s32 	%p359, %r72, 0;
	or.b32  	%r551, %r550, 2146435072;
	selp.b32 	%r552, %r551, %r550, %p359;
	mov.b32 	%r553, 0;
	mov.b64 	%fd826, {%r553, %r552};
$L__BB10_220:
	cvt.rn.f64.u32 	%fd628, %r71;
	add.f64 	%fd629, %fd228, %fd628;
	{
	.reg .b32 %temp; 
	mov.b64 	{%temp, %r554}, %fd629;
	}
	and.b32  	%r555, %r554, 2146435072;
	setp.ne.s32 	%p360, %r555, 2146435072;
	@%p360 bra 	$L__BB10_225;
	setp.nan.f64 	%p361, %fd228, %fd228;
	@%p361 bra 	$L__BB10_224;
	setp.neu.f64 	%p362, %fd229, 0d7FF0000000000000;
	@%p362 bra 	$L__BB10_225;
	setp.lt.s32 	%p363, %r72, 0;
	selp.b32 	%r556, 0, 2146435072, %p363;
	and.b32  	%r557, %r72, 2147483647;
	setp.ne.s32 	%p364, %r557, 1071644672;
	or.b32  	%r558, %r556, -2147483648;
	selp.b32 	%r559, %r558, %r556, %p364;
	selp.b32 	%r560, %r559, %r556, %p24;
	mov.b32 	%r561, 0;
	mov.b64 	%fd826, {%r561, %r560};
	bra.uni 	$L__BB10_225;
$L__BB10_224:
	add.rn.f64 	%fd826, %fd228, %fd628;
$L__BB10_225:
	setp.eq.f64 	%p365, %fd228, 0d3FF0000000000000;
	setp.neu.f64 	%p366, %fd228, 0d0000000000000000;
	setp.lt.s32 	%p367, %r63, 0;
	selp.f64 	%fd631, 0d3FF0000000000000, %fd826, %p365;
	fma.rn.f64 	%fd257, %fd249, %fd631, %fd248;
	ld.global.f64 	%fd258, [%rd296+16];
	add.s32 	%r73, %r71, 1;
	cvt.rn.f64.u32 	%fd259, %r73;
	{
	.reg .b32 %temp; 
	mov.b64 	{%temp, %r74}, %fd259;
	}
	shr.u32 	%r562, %r74, 20;
	and.b32  	%r563, %r562, 2047;
	add.s32 	%r564, %r563, -1012;
	mov.b64 	%rd184, %fd259;
	shl.b64 	%rd185, %rd184, %r564;
	setp.eq.s64 	%p368, %rd185, -9223372036854775808;
	{ // callseq 25, 0
	.param .b64 param0;
	st.param.f64 	[param0], %fd229;
	.param .b64 param1;
	st.param.f64 	[param1], %fd259;
	.param .b64 retval0;
	call.uni (retval0), 
	__internal_accurate_pow, 
	(
	param0, 
	param1
	);
	ld.param.f64 	%fd632, [retval0];
	} // callseq 25
	and.pred  	%p25, %p367, %p368;
	neg.f64 	%fd634, %fd632;
	selp.f64 	%fd828, %fd634, %fd632, %p25;
	@%p366 bra 	$L__BB10_227;
	mov.b64 	%rd187, %fd259;
	shr.u32 	%r565, %r74, 20;
	and.b32  	%r566, %r565, 2047;
	add.s32 	%r567, %r566, -1012;
	shl.b64 	%rd188, %rd187, %r567;
	setp.eq.s64 	%p369, %rd188, -9223372036854775808;
	selp.b32 	%r568, %r63, 0, %p369;
	setp.lt.s32 	%p370, %r74, 0;
	or.b32  	%r569, %r568, 2146435072;
	selp.b32 	%r570, %r569, %r568, %p370;
	mov.b32 	%r571, 0;
	mov.b64 	%fd828, {%r571, %r570};
$L__BB10_227:
	cvt.rn.f64.u32 	%fd635, %r73;
	add.f64 	%fd636, %fd228, %fd635;
	{
	.reg .b32 %temp; 
	mov.b64 	{%temp, %r572}, %fd636;
	}
	and.b32  	%r573, %r572, 2146435072;
	setp.ne.s32 	%p371, %r573, 2146435072;
	@%p371 bra 	$L__BB10_232;
	setp.nan.f64 	%p372, %fd228, %fd228;
	@%p372 bra 	$L__BB10_231;
	setp.neu.f64 	%p373, %fd229, 0d7FF0000000000000;
	@%p373 bra 	$L__BB10_232;
	setp.lt.s32 	%p374, %r74, 0;
	selp.b32 	%r574, 0, 2146435072, %p374;
	and.b32  	%r575, %r74, 2147483647;
	setp.ne.s32 	%p375, %r575, 1071644672;
	or.b32  	%r576, %r574, -2147483648;
	selp.b32 	%r577, %r576, %r574, %p375;
	selp.b32 	%r578, %r577, %r574, %p25;
	mov.b32 	%r579, 0;
	mov.b64 	%fd828, {%r579, %r578};
	bra.uni 	$L__BB10_232;
$L__BB10_231:
	add.rn.f64 	%fd828, %fd228, %fd635;
$L__BB10_232:
	selp.f64 	%fd638, 0d3FF0000000000000, %fd828, %p365;
	fma.rn.f64 	%fd837, %fd258, %fd638, %fd257;
	add.f64 	%fd819, %fd819, 0d4010000000000000;
	add.s64 	%rd296, %rd296, 32;
	add.s32 	%r904, %r73, 1;
	setp.eq.s32 	%p377, %r904, %r905;
	@%p377 bra 	$L__BB10_233;
	bra.uni 	$L__BB10_204;
$L__BB10_233:
	setp.eq.s32 	%p378, %r65, 0;
	@%p378 bra 	$L__BB10_258;
	setp.neu.f64 	%p379, %fd228, 0d0000000000000000;
	setp.lt.s32 	%p380, %r63, 0;
	mul.wide.u32 	%rd189, %r905, 8;
	add.s64 	%rd40, %rd36, %rd189;
	ld.global.f64 	%fd270, [%rd40+8];
	cvt.rn.f64.u32 	%fd271, %r905;
	{
	.reg .b32 %temp; 
	mov.b64 	{%temp, %r78}, %fd271;
	}
	shr.u32 	%r580, %r78, 20;
	and.b32  	%r581, %r580, 2047;
	add.s32 	%r582, %r581, -1012;
	mov.b64 	%rd190, %fd271;
	shl.b64 	%rd191, %rd190, %r582;
	setp.eq.s64 	%p381, %rd191, -9223372036854775808;
	{ // callseq 26, 0
	.param .b64 param0;
	st.param.f64 	[param0], %fd229;
	.param .b64 param1;
	st.param.f64 	[param1], %fd271;
	.param .b64 retval0;
	call.uni (retval0), 
	__internal_accurate_pow, 
	(
	param0, 
	param1
	);
	ld.param.f64 	%fd639, [retval0];
	} // callseq 26
	and.pred  	%p26, %p380, %p381;
	neg.f64 	%fd641, %fd639;
	selp.f64 	%fd832, %fd641, %fd639, %p26;
	@%p379 bra 	$L__BB10_236;
	selp.b32 	%r583, %r63, 0, %p381;
	setp.lt.s32 	%p383, %r78, 0;
	or.b32  	%r584, %r583, 2146435072;
	selp.b32 	%r585, %r584, %r583, %p383;
	mov.b32 	%r586, 0;
	mov.b64 	%fd832, {%r586, %r585};
$L__BB10_236:
	add.f64 	%fd642, %fd228, %fd271;
	{
	.reg .b32 %temp; 
	mov.b64 	{%temp, %r587}, %fd642;
	}
	and.b32  	%r588, %r587, 2146435072;
	setp.ne.s32 	%p384, %r588, 2146435072;
	@%p384 bra 	$L__BB10_241;
	setp.nan.f64 	%p385, %fd228, %fd228;
	@%p385 bra 	$L__BB10_240;
	setp.neu.f64 	%p386, %fd229, 0d7FF0000000000000;
	@%p386 bra 	$L__BB10_241;
	setp.lt.s32 	%p387, %r78, 0;
	selp.b32 	%r589, 0, 2146435072, %p387;
	and.b32  	%r590, %r78, 2147483647;
	setp.ne.s32 	%p388, %r590, 1071644672;
	or.b32  	%r591, %r589, -2147483648;
	selp.b32 	%r592, %r591, %r589, %p388;
	selp.b32 	%r593, %r592, %r589, %p26;
	mov.b32 	%r594, 0;
	mov.b64 	%fd832, {%r594, %r593};
	bra.uni 	$L__BB10_241;
$L__BB10_240:
	add.rn.f64 	%fd832, %fd228, %fd271;
$L__BB10_241:
	setp.eq.f64 	%p389, %fd228, 0d3FF0000000000000;
	setp.eq.s32 	%p390, %r905, 0;
	selp.f64 	%fd643, 0d3FF0000000000000, %fd832, %p390;
	selp.f64 	%fd644, 0d3FF0000000000000, %fd643, %p389;
	fma.rn.f64 	%fd837, %fd270, %fd644, %fd837;
	setp.eq.s32 	%p391, %r65, 1;
	@%p391 bra 	$L__BB10_258;
	add.s32 	%r595, %r905, 1;
	ld.global.f64 	%fd279, [%rd40+16];
	cvt.rn.f64.u32 	%fd280, %r595;
	{
	.reg .b32 %temp; 
	mov.b64 	{%temp, %r79}, %fd280;
	}
	shr.u32 	%r596, %r79, 20;
	and.b32  	%r597, %r596, 2047;
	add.s32 	%r598, %r597, -1012;
	mov.b64 	%rd192, %fd280;
	shl.b64 	%rd193, %rd192, %r598;
	setp.eq.s64 	%p394, %rd193, -9223372036854775808;
	{ // callseq 27, 0
	.param .b64 param0;
	st.param.f64 	[param0], %fd229;
	.param .b64 param1;
	st.param.f64 	[param1], %fd280;
	.param .b64 retval0;
	call.uni (retval0), 
	__internal_accurate_pow, 
	(
	param0, 
	param1
	);
	ld.param.f64 	%fd645, [retval0];
	} // callseq 27
	and.pred  	%p27, %p380, %p394;
	neg.f64 	%fd647, %fd645;
	selp.f64 	%fd834, %fd647, %fd645, %p27;
	@%p379 bra 	$L__BB10_244;
	selp.b32 	%r599, %r63, 0, %p394;
	setp.lt.s32 	%p396, %r79, 0;
	or.b32  	%r600, %r599, 2146435072;
	selp.b32 	%r601, %r600, %r599, %p396;
	mov.b32 	%r602, 0;
	mov.b64 	%fd834, {%r602, %r601};
$L__BB10_244:
	add.f64 	%fd648, %fd228, %fd280;
	{
	.reg .b32 %temp; 
	mov.b64 	{%temp, %r603}, %fd648;
	}
	and.b32  	%r604, %r603, 2146435072;
	setp.ne.s32 	%p397, %r604, 2146435072;
	@%p397 bra 	$L__BB10_249;
	setp.nan.f64 	%p398, %fd228, %fd228;
	@%p398 bra 	$L__BB10_248;
	setp.neu.f64 	%p399, %fd229, 0d7FF0000000000000;
	@%p399 bra 	$L__BB10_249;
	setp.lt.s32 	%p400, %r79, 0;
	selp.b32 	%r605, 0, 2146435072, %p400;
	and.b32  	%r606, %r79, 2147483647;
	setp.ne.s32 	%p401, %r606, 1071644672;
	or.b32  	%r607, %r605, -2147483648;
	selp.b32 	%r608, %r607, %r605, %p401;
	selp.b32 	%r609, %r608, %r605, %p27;
	mov.b32 	%r610, 0;
	mov.b64 	%fd834, {%r610, %r609};
	bra.uni 	$L__BB10_249;
$L__BB10_248:
	add.rn.f64 	%fd834, %fd228, %fd280;
$L__BB10_249:
	selp.f64 	%fd649, 0d3FF0000000000000, %fd834, %p389;
	fma.rn.f64 	%fd837, %fd279, %fd649, %fd837;
	setp.eq.s32 	%p403, %r65, 2;
	@%p403 bra 	$L__BB10_258;
	setp.neu.f64 	%p404, %fd228, 0d0000000000000000;
	setp.lt.s32 	%p405, %r63, 0;
	add.s32 	%r611, %r905, 2;
	ld.global.f64 	%fd288, [%rd40+24];
	cvt.rn.f64.u32 	%fd289, %r611;
	{
	.reg .b32 %temp; 
	mov.b64 	{%temp, %r80}, %fd289;
	}
	shr.u32 	%r612, %r80, 20;
	and.b32  	%r613, %r612, 2047;
	add.s32 	%r614, %r613, -1012;
	mov.b64 	%rd194, %fd289;
	shl.b64 	%rd195, %rd194, %r614;
	setp.eq.s64 	%p406, %rd195, -9223372036854775808;
	{ // callseq 28, 0
	.param .b64 param0;
	st.param.f64 	[param0], %fd229;
	.param .b64 param1;
	st.param.f64 	[param1], %fd289;
	.param .b64 retval0;
	call.uni (retval0), 
	__internal_accurate_pow, 
	(
	param0, 
	param1
	);
	ld.param.f64 	%fd650, [retval0];
	} // callseq 28
	and.pred  	%p28, %p405, %p406;
	neg.f64 	%fd652, %fd650;
	selp.f64 	%fd836, %fd652, %fd650, %p28;
	@%p404 bra 	$L__BB10_252;
	setp.eq.s64 	%p407, %rd195, -9223372036854775808;
	selp.b32 	%r615, %r63, 0, %p407;
	setp.lt.s32 	%p408, %r80, 0;
	or.b32  	%r616, %r615, 2146435072;
	selp.b32 	%r617, %r616, %r615, %p408;
	mov.b32 	%r618, 0;
	mov.b64 	%fd836, {%r618, %r617};
$L__BB10_252:
	add.f64 	%fd653, %fd228, %fd289;
	{
	.reg .b32 %temp; 
	mov.b64 	{%temp, %r619}, %fd653;
	}
	and.b32  	%r620, %r619, 2146435072;
	setp.ne.s32 	%p409, %r620, 2146435072;
	@%p409 bra 	$L__BB10_257;
	setp.nan.f64 	%p410, %fd228, %fd228;
	@%p410 bra 	$L__BB10_256;
	setp.neu.f64 	%p411, %fd229, 0d7FF0000000000000;
	@%p411 bra 	$L__BB10_257;
	setp.lt.s32 	%p412, %r80, 0;
	selp.b32 	%r621, 0, 2146435072, %p412;
	and.b32  	%r622, %r80, 2147483647;
	setp.ne.s32 	%p413, %r622, 1071644672;
	or.b32  	%r623, %r621, -2147483648;
	selp.b32 	%r624, %r623, %r621, %p413;
	selp.b32 	%r625, %r624, %r621, %p28;
	mov.b32 	%r626, 0;
	mov.b64 	%fd836, {%r626, %r625};
	bra.uni 	$L__BB10_257;
$L__BB10_256:
	add.rn.f64 	%fd836, %fd228, %fd289;
$L__BB10_257:
	setp.eq.f64 	%p414, %fd228, 0d3FF0000000000000;
	selp.f64 	%fd654, 0d3FF0000000000000, %fd836, %p414;
	fma.rn.f64 	%fd837, %fd288, %fd654, %fd837;
$L__BB10_258:
	ld.param.u64 	%rd287, [_Z16vector_splattingPP4nodeP5pointP6normalP8functioni_param_1];
	setp.lt.s32 	%p416, %r60, 1;
	cvta.to.global.u64 	%rd196, %rd287;
	mov.u32 	%r627, %ctaid.x;
	mov.u32 	%r628, %ntid.x;
	mov.u32 	%r629, %tid.x;
	mad.lo.s32 	%r630, %r627, %r628, %r629;
	mul.wide.s32 	%rd197, %r630, 24;
	add.s64 	%rd198, %rd196, %rd197;
	ld.global.f64 	%fd657, [%rd198+8];
	ld.f64 	%fd658, [%rd33+16];
	sub.f64 	%fd659, %fd657, %fd658;
	div.rn.f64 	%fd298, %fd659, %fd227;
	mov.f64 	%fd855, 0d0000000000000000;
	@%p416 bra 	$L__BB10_319;
	mov.b32 	%r906, 0;
$L__BB10_260:
	ld.param.u64 	%rd294, [_Z16vector_splattingPP4nodeP5pointP6normalP8functioni_param_3];
	cvta.to.global.u64 	%rd199, %rd294;
	mul.wide.u32 	%rd200, %r906, 8;
	add.s64 	%rd44, %rd199, %rd200;
	ld.global.f64 	%fd660, [%rd44+152];
	setp.gtu.f64 	%p417, %fd660, %fd298;
	@%p417 bra 	$L__BB10_387;
	ld.global.f64 	%fd661, [%rd44+160];
	setp.gtu.f64 	%p418, %fd298, %fd661;
	@%p418 bra 	$L__BB10_387;
	mul.wide.u32 	%rd201, %r906, 40;
	add.s64 	%rd202, %rd44, %rd201;
	add.s64 	%rd45, %rd202, 8;
	ld.global.u32 	%r82, [%rd202+8];
	setp.lt.s32 	%p419, %r82, 0;
	@%p419 bra 	$L__BB10_319;
	{
	.reg .b32 %temp; 
	mov.b64 	{%temp, %r83}, %fd298;
	}
	abs.f64 	%fd299, %fd298;
	add.s32 	%r84, %r82, 1;
	and.b32  	%r85, %r84, 3;
	setp.lt.u32 	%p420, %r82, 3;
	mov.f64 	%fd855, 0d0000000000000000;
	mov.b32 	%r908, 0;
	@%p420 bra 	$L__BB10_294;
	and.b32  	%r908, %r84, -4;
	mov.f64 	%fd855, 0d0000000000000000;
	mov.b32 	%r907, 0;
$L__BB10_265:
	setp.neu.f64 	%p421, %fd298, 0d0000000000000000;
	setp.lt.s32 	%p422, %r83, 0;
	mul.wide.u32 	%rd203, %r907, 8;
	add.s64 	%rd204, %rd45, %rd203;
	ld.global.f64 	%fd301, [%rd204+8];
	cvt.rn.f64.u32 	%fd302, %r907;
	{
	.reg .b32 %temp; 
	mov.b64 	{%temp, %r88}, %fd302;
	}
	shr.u32 	%r634, %r88, 20;
	and.b32  	%r635, %r634, 2047;
	add.s32 	%r636, %r635, -1012;
	mov.b64 	%rd205, %fd302;
	shl.b64 	%rd206, %rd205, %r636;
	setp.eq.s64 	%p423, %rd206, -9223372036854775808;
	{ // callseq 29, 0
	.param .b64 param0;
	st.param.f64 	[param0], %fd299;
	.param .b64 param1;
	st.param.f64 	[param1], %fd302;
	.param .b64 retval0;
	call.uni (retval0), 
	__internal_accurate_pow, 
	(
	param0, 
	param1
	);
	ld.param.f64 	%fd666, [retval0];
	} // callseq 29
	and.pred  	%p29, %p422, %p423;
	neg.f64 	%fd668, %fd666;
	selp.f64 	%fd840, %fd668, %fd666, %p29;
	@%p421 bra 	$L__BB10_267;
	shr.u32 	%r637, %r88, 20;
	and.b32  	%r638, %r637, 2047;
	add.s32 	%r639, %r638, -1012;
	shl.b64 	%rd209, %rd205, %r639;
	setp.eq.s64 	%p424, %rd209, -9223372036854775808;
	selp.b32 	%r640, %r83, 0, %p424;
	setp.lt.s32 	%p425, %r88, 0;
	or.b32  	%r641, %r640, 2146435072;
	selp.b32 	%r642, %r641, %r640, %p425;
	mov.b32 	%r643, 0;
	mov.b64 	%fd840, {%r643, %r642};
$L__BB10_267:
	cvt.rn.f64.u32 	%fd306, %r907;
	add.f64 	%fd669, %fd298, %fd306;
	{
	.reg .b32 %temp; 
	mov.b64 	{%temp, %r644}, %fd669;
	}
	and.b32  	%r645, %r644, 2146435072;
	setp.ne.s32 	%p426, %r645, 2146435072;
	@%p426 bra 	$L__BB10_272;
	setp.num.f64 	%p427, %fd298, %fd298;
	@%p427 bra 	$L__BB10_270;
	add.rn.f64 	%fd840, %fd298, %fd306;
	bra.uni 	$L__BB10_272;
$L__BB10_270:
	setp.neu.f64 	%p428, %fd299, 0d7FF0000000000000;
	@%p428 bra 	$L__BB10_272;
	setp.lt.s32 	%p429, %r88, 0;
	selp.b32 	%r646, 0, 2146435072, %p429;
	and.b32  	%r647, %r88, 2147483647;
	setp.ne.s32 	%p430, %r647, 1071644672;
	or.b32  	%r648, %r646, -2147483648;
	selp.b32 	%r649, %r648, %r646, %p430;
	selp.b32 	%r650, %r649, %r646, %p29;
	mov.b32 	%r651, 0;
	mov.b64 	%fd840, {%r651, %r650};
$L__BB10_272:
	setp.eq.f64 	%p431, %fd298, 0d3FF0000000000000;
	setp.eq.s32 	%p434, %r907, 0;
	selp.f64 	%fd670, 0d3FF0000000000000, %fd840, %p434;
	selp.f64 	%fd671, 0d3FF0000000000000, %fd670, %p431;
	fma.rn.f64 	%fd310, %fd301, %fd671, %fd855;
	add.s32 	%r652, %r907, 1;
	mul.wide.u32 	%rd210, %r907, 8;
	add.s64 	%rd211, %rd45, %rd210;
	ld.global.f64 	%fd311, [%rd211+16];
	cvt.rn.f64.u32 	%fd312, %r652;
	{
	.reg .b32 %temp; 
	mov.b64 	{%temp, %r89}, %fd312;
	}
	shr.u32 	%r653, %r89, 20;
	and.b32  	%r654, %r653, 2047;
	add.s32 	%r655, %r654, -1012;
	mov.b64 	%rd212, %fd312;
	shl.b64 	%rd213, %rd212, %r655;
	setp.eq.s64 	%p435, %rd213, -9223372036854775808;
	{ // callseq 30, 0
	.param .b64 param0;
	st.param.f64 	[param0], %fd299;
	.param .b64 param1;
	st.param.f64 	[param1], %fd312;
	.param .b64 retval0;
	call.uni (retval0), 
	__internal_accurate_pow, 
	(
	param0, 
	param1
	);
	ld.param.f64 	%fd672, [retval0];
	} // callseq 30
	and.pred  	%p30, %p422, %p435;
	neg.f64 	%fd674, %fd672;
	selp.f64 	%fd842, %fd674, %fd672, %p30;
	@%p421 bra 	$L__BB10_274;
	shr.u32 	%r656, %r89, 20;
	and.b32  	%r657, %r656, 2047;
	add.s32 	%r658, %r657, -1012;
	shl.b64 	%rd216, %rd212, %r658;
	setp.eq.s64 	%p436, %rd216, -9223372036854775808;
	selp.b32 	%r659, %r83, 0, %p436;
	setp.lt.s32 	%p437, %r89, 0;
	or.b32  	%r660, %r659, 2146435072;
	selp.b32 	%r661, %r660, %r659, %p437;
	mov.b32 	%r662, 0;
	mov.b64 	%fd842, {%r662, %r661};
$L__BB10_274:
	add.s32 	%r663, %r907, 1;
	cvt.rn.f64.u32 	%fd316, %r663;
	add.f64 	%fd675, %fd298, %fd316;
	{
	.reg .b32 %temp; 
	mov.b64 	{%temp, %r664}, %fd675;
	}
	and.b32  	%r665, %r664, 2146435072;
	setp.ne.s32 	%p438, %r665, 2146435072;
	@%p438 bra 	$L__BB10_279;
	setp.nan.f64 	%p439, %fd298, %fd298;
	@%p439 bra 	$L__BB10_278;
	setp.neu.f64 	%p440, %fd299, 0d7FF0000000000000;
	@%p440 bra 	$L__BB10_279;
	setp.lt.s32 	%p441, %r89, 0;
	selp.b32 	%r666, 0, 2146435072, %p441;
	and.b32  	%r667, %r89, 2147483647;
	setp.ne.s32 	%p442, %r667, 1071644672;
	or.b32  	%r668, %r666, -2147483648;
	selp.b32 	%r669, %r668, %r666, %p442;
	selp.b32 	%r670, %r669, %r666, %p30;
	mov.b32 	%r671, 0;
	mov.b64 	%fd842, {%r671, %r670};
	bra.uni 	$L__BB10_279;
$L__BB10_278:
	add.rn.f64 	%fd842, %fd298, %fd316;
$L__BB10_279:
	selp.f64 	%fd676, 0d3FF0000000000000, %fd842, %p431;
	fma.rn.f64 	%fd320, %fd311, %fd676, %fd310;
	add.s32 	%r672, %r907, 2;
	mul.wide.u32 	%rd217, %r907, 8;
	add.s64 	%rd218, %rd45, %rd217;
	ld.global.f64 	%fd321, [%rd218+24];
	cvt.rn.f64.u32 	%fd322, %r672;
	{
	.reg .b32 %temp; 
	mov.b64 	{%temp, %r90}, %fd322;
	}
	shr.u32 	%r673, %r90, 20;
	and.b32  	%r674, %r673, 2047;
	add.s32 	%r675, %r674, -1012;
	mov.b64 	%rd219, %fd322;
	shl.b64 	%rd220, %rd219, %r675;
	setp.eq.s64 	%p446, %rd220, -9223372036854775808;
	{ // callseq 31, 0
	.param .b64 param0;
	st.param.f64 	[param0], %fd299;
	.param .b64 param1;
	st.param.f64 	[param1], %fd322;
	.param .b64 retval0;
	call.uni (retval0), 
	__internal_accurate_pow, 
	(
	param0, 
	param1
	);
	ld.param.f64 	%fd677, [retval0];
	} // callseq 31
	and.pred  	%p31, %p422, %p446;
	neg.f64 	%fd679, %fd677;
	selp.f64 	%fd844, %fd679, %fd677, %p31;
	@%p421 bra 	$L__BB10_281;
	shr.u32 	%r676, %r90, 20;
	and.b32  	%r677, %r676, 2047;
	add.s32 	%r678, %r677, -1012;
	shl.b64 	%rd223, %rd219, %r678;
	setp.eq.s64 	%p447, %rd223, -9223372036854775808;
	selp.b32 	%r679, %r83, 0, %p447;
	setp.lt.s32 	%p448, %r90, 0;
	or.b32  	%r680, %r679, 2146435072;
	selp.b32 	%r681, %r680, %r679, %p448;
	mov.b32 	%r682, 0;
	mov.b64 	%fd844, {%r682, %r681};
$L__BB10_281:
	add.s32 	%r683, %r907, 2;
	cvt.rn.f64.u32 	%fd326, %r683;
	add.f64 	%fd680, %fd298, %fd326;
	{
	.reg .b32 %temp; 
	mov.b64 	{%temp, %r684}, %fd680;
	}
	and.b32  	%r685, %r684, 2146435072;
	setp.ne.s32 	%p449, %r685, 2146435072;
	@%p449 bra 	$L__BB10_286;
	setp.nan.f64 	%p450, %fd298, %fd298;
	@%p450 bra 	$L__BB10_285;
	setp.neu.f64 	%p451, %fd299, 0d7FF0000000000000;
	@%p451 bra 	$L__BB10_286;
	setp.lt.s32 	%p452, %r90, 0;
	selp.b32 	%r686, 0, 2146435072, %p452;
	and.b32  	%r687, %r90, 2147483647;
	setp.ne.s32 	%p453, %r687, 1071644672;
	or.b32  	%r688, %r686, -2147483648;
	selp.b32 	%r689, %r688, %r686, %p453;
	selp.b32 	%r690, %r689, %r686, %p31;
	mov.b32 	%r691, 0;
	mov.b64 	%fd844, {%r691, %r690};
	bra.uni 	$L__BB10_286;
$L__BB10_285:
	add.rn.f64 	%fd844, %fd298, %fd326;
$L__BB10_286:
	setp.eq.f64 	%p454, %fd298, 0d3FF0000000000000;
	setp.neu.f64 	%p455, %fd298, 0d0000000000000000;
	setp.lt.s32 	%p456, %r83, 0;
	selp.f64 	%fd681, 0d3FF0000000000000, %fd844, %p454;
	fma.rn.f64 	%fd330, %fd321, %fd681, %fd320;
	add.s32 	%r692, %r907, 3;
	mul.wide.u32 	%rd224, %r907, 8;
	add.s64 	%rd225, %rd45, %rd224;
	ld.global.f64 	%fd331, [%rd225+32];
	cvt.rn.f64.u32 	%fd332, %r692;
	{
	.reg .b32 %temp; 
	mov.b64 	{%temp, %r91}, %fd332;
	}
	shr.u32 	%r693, %r91, 20;
	and.b32  	%r694, %r693, 2047;
	add.s32 	%r695, %r694, -1012;
	mov.b64 	%rd226, %fd332;
	shl.b64 	%rd227, %rd226, %r695;
	setp.eq.s64 	%p457, %rd227, -9223372036854775808;
	{ // callseq 32, 0
	.param .b64 param0;
	st.param.f64 	[param0], %fd299;
	.param .b64 param1;
	st.param.f64 	[param1], %fd332;
	.param .b64 retval0;
	call.uni (retval0), 
	__internal_accurate_pow, 
	(
	param0, 
	param1
	);
	ld.param.f64 	%fd682, [retval0];
	} // callseq 32
	and.pred  	%p32, %p456, %p457;
	neg.f64 	%fd684, %fd682;
	selp.f64 	%fd846, %fd684, %fd682, %p32;
	@%p455 bra 	$L__BB10_288;
	shr.u32 	%r696, %r91, 20;
	and.b32  	%r697, %r696, 2047;
	add.s32 	%r698, %r697, -1012;
	shl.b64 	%rd230, %rd226, %r698;
	setp.eq.s64 	%p458, %rd230, -9223372036854775808;
	selp.b32 	%r699, %r83, 0, %p458;
	setp.lt.s32 	%p459, %r91, 0;
	or.b32  	%r700, %r699, 2146435072;
	selp.b32 	%r701, %r700, %r699, %p459;
	mov.b32 	%r702, 0;
	mov.b64 	%fd846, {%r702, %r701};
$L__BB10_288:
	add.s32 	%r703, %r907, 3;
	cvt.rn.f64.u32 	%fd336, %r703;
	add.f64 	%fd685, %fd298, %fd336;
	{
	.reg .b32 %temp; 
	mov.b64 	{%temp, %r704}, %fd685;
	}
	and.b32  	%r705, %r704, 2146435072;
	setp.ne.s32 	%p460, %r705, 2146435072;
	@%p460 bra 	$L__BB10_293;
	setp.nan.f64 	%p461, %fd298, %fd298;
	@%p461 bra 	$L__BB10_292;
	setp.neu.f64 	%p462, %fd299, 0d7FF0000000000000;
	@%p462 bra 	$L__BB10_293;
	setp.lt.s32 	%p463, %r91, 0;
	selp.b32 	%r706, 0, 2146435072, %p463;
	and.b32  	%r707, %r91, 2147483647;
	setp.ne.s32 	%p464, %r707, 1071644672;
	or.b32  	%r708, %r706, -2147483648;
	selp.b32 	%r709, %r708, %r706, %p464;
	selp.b32 	%r710, %r709, %r706, %p32;
	mov.b32 	%r711, 0;
	mov.b64 	%fd846, {%r711, %r710};
	bra.uni 	$L__BB10_293;
$L__BB10_292:
	add.rn.f64 	%fd846, %fd298, %fd336;
$L__BB10_293:
	selp.f64 	%fd686, 0d3FF0000000000000, %fd846, %p454;
	fma.rn.f64 	%fd855, %fd331, %fd686, %fd330;
	add.s32 	%r907, %r907, 4;
	setp.eq.s32 	%p466, %r907, %r908;
	@%p466 bra 	$L__BB10_294;
	bra.uni 	$L__BB10_265;
$L__BB10_294:
	setp.eq.s32 	%p467, %r85, 0;
	@%p467 bra 	$L__BB10_319;
	setp.neu.f64 	%p468, %fd298, 0d0000000000000000;
	setp.lt.s32 	%p469, %r83, 0;
	mul.wide.u32 	%rd231, %r908, 8;
	add.s64 	%rd46, %rd45, %rd231;
	ld.global.f64 	%fd343, [%rd46+8];
	cvt.rn.f64.u32 	%fd344, %r908;
	{
	.reg .b32 %temp; 
	mov.b64 	{%temp, %r95}, %fd344;
	}
	shr.u32 	%r712, %r95, 20;
	and.b32  	%r713, %r712, 2047;
	add.s32 	%r714, %r713, -1012;
	mov.b64 	%rd232, %fd344;
	shl.b64 	%rd233, %rd232, %r714;
	setp.eq.s64 	%p470, %rd233, -9223372036854775808;
	{ // callseq 33, 0
	.param .b64 param0;
	st.param.f64 	[param0], %fd299;
	.param .b64 param1;
	st.param.f64 	[param1], %fd344;
	.param .b64 retval0;
	call.uni (retval0), 
	__internal_accurate_pow, 
	(
	param0, 
	param1
	);
	ld.param.f64 	%fd687, [retval0];
	} // callseq 33
	and.pred  	%p33, %p469, %p470;
	neg.f64 	%fd689, %fd687;
	selp.f64 	%fd850, %fd689, %fd687, %p33;
	@%p468 bra 	$L__BB10_297;
	selp.b32 	%r718, %r83, 0, %p470;
	setp.lt.s32 	%p472, %r95, 0;
	or.b32  	%r719, %r718, 2146435072;
	selp.b32 	%r720, %r719, %r718, %p472;
	mov.b32 	%r721, 0;
	mov.b64 	%fd850, {%r721, %r720};
$L__BB10_297:
	cvt.rn.f64.u32 	%fd348, %r908;
	add.f64 	%fd690, %fd298, %fd348;
	{
	.reg .b32 %temp; 
	mov.b64 	{%temp, %r722}, %fd690;
	}
	and.b32  	%r723, %r722, 2146435072;
	setp.ne.s32 	%p473, %r723, 2146435072;
	@%p473 bra 	$L__BB10_302;
	setp.nan.f64 	%p474, %fd298, %fd298;
	@%p474 bra 	$L__BB10_301;
	setp.neu.f64 	%p475, %fd299, 0d7FF0000000000000;
	@%p475 bra 	$L__BB10_302;
	setp.lt.s32 	%p476, %r95, 0;
	selp.b32 	%r724, 0, 2146435072, %p476;
	and.b32  	%r725, %r95, 2147483647;
	setp.ne.s32 	%p477, %r725, 1071644672;
	or.b32  	%r726, %r724, -2147483648;
	selp.b32 	%r727, %r726, %r724, %p477;
	selp.b32 	%r728, %r727, %r724, %p33;
	mov.b32 	%r729, 0;
	mov.b64 	%fd850, {%r729, %r728};
	bra.uni 	$L__BB10_302;
$L__BB10_301:
	add.rn.f64 	%fd850, %fd298, %fd348;
$L__BB10_302:
	setp.eq.f64 	%p478, %fd298, 0d3FF0000000000000;
	setp.eq.s32 	%p479, %r908, 0;
	selp.f64 	%fd691, 0d3FF0000000000000, %fd850, %p479;
	selp.f64 	%fd692, 0d3FF0000000000000, %fd691, %p478;
	fma.rn.f64 	%fd855, %fd343, %fd692, %fd855;
	setp.eq.s32 	%p480, %r85, 1;
	@%p480 bra 	$L__BB10_319;
	add.s32 	%r730, %r908, 1;
	ld.global.f64 	%fd353, [%rd46+16];
	cvt.rn.f64.u32 	%fd354, %r730;
	{
	.reg .b32 %temp; 
	mov.b64 	{%temp, %r96}, %fd354;
	}
	shr.u32 	%r731, %r96, 20;
	and.b32  	%r732, %r731, 2047;
	add.s32 	%r733, %r732, -1012;
	mov.b64 	%rd237, %fd354;
	shl.b64 	%rd238, %rd237, %r733;
	setp.eq.s64 	%p483, %rd238, -9223372036854775808;
	{ // callseq 34, 0
	.param .b64 param0;
	st.param.f64 	[param0], %fd299;
	.param .b64 param1;
	st.param.f64 	[param1], %fd354;
	.param .b64 retval0;
	call.uni (retval0), 
	__internal_accurate_pow, 
	(
	param0, 
	param1
	);
	ld.param.f64 	%fd693, [retval0];
	} // callseq 34
	and.pred  	%p34, %p469, %p483;
	neg.f64 	%fd695, %fd693;
	selp.f64 	%fd852, %fd695, %fd693, %p34;
	@%p468 bra 	$L__BB10_305;
	shr.u32 	%r734, %r96, 20;
	and.b32  	%r735, %r734, 2047;
	add.s32 	%r736, %r735, -1012;
	shl.b64 	%rd241, %rd237, %r736;
	setp.eq.s64 	%p484, %rd241, -9223372036854775808;
	selp.b32 	%r737, %r83, 0, %p484;
	setp.lt.s32 	%p485, %r96, 0;
	or.b32  	%r738, %r737, 2146435072;
	selp.b32 	%r739, %r738, %r737, %p485;
	mov.b32 	%r740, 0;
	mov.b64 	%fd852, {%r740, %r739};
$L__BB10_305:
	cvt.rn.f64.u32 	%fd358, %r730;
	add.f64 	%fd696, %fd298, %fd358;
	{
	.reg .b32 %temp; 
	mov.b64 	{%temp, %r742}, %fd696;
	}
	and.b32  	%r743, %r742, 2146435072;
	setp.ne.s32 	%p486, %r743, 2146435072;
	@%p486 bra 	$L__BB10_310;
	setp.nan.f64 	%p487, %fd298, %fd298;
	@%p487 bra 	$L__BB10_309;
	setp.neu.f64 	%p488, %fd299, 0d7FF0000000000000;
	@%p488 bra 	$L__BB10_310;
	setp.lt.s32 	%p489, %r96, 0;
	selp.b32 	%r744, 0, 2146435072, %p489;
	and.b32  	%r745, %r96, 2147483647;
	setp.ne.s32 	%p490, %r745, 1071644672;
	or.b32  	%r746, %r744, -2147483648;
	selp.b32 	%r747, %r746, %r744, %p490;
	selp.b32 	%r748, %r747, %r744, %p34;
	mov.b32 	%r749, 0;
	mov.b64 	%fd852, {%r749, %r748};
	bra.uni 	$L__BB10_310;
$L__BB10_309:
	add.rn.f64 	%fd852, %fd298, %fd358;
$L__BB10_310:
	selp.f64 	%fd697, 0d3FF0000000000000, %fd852, %p478;
	fma.rn.f64 	%fd855, %fd353, %fd697, %fd855;
	setp.eq.s32 	%p492, %r85, 2;
	@%p492 bra 	$L__BB10_319;
	setp.neu.f64 	%p493, %fd298, 0d0000000000000000;
	setp.lt.s32 	%p494, %r83, 0;
	add.s32 	%r750, %r908, 2;
	ld.global.f64 	%fd363, [%rd46+24];
	cvt.rn.f64.u32 	%fd364, %r750;
	{
	.reg .b32 %temp; 
	mov.b64 	{%temp, %r97}, %fd364;
	}
	shr.u32 	%r751, %r97, 20;
	and.b32  	%r752, %r751, 2047;
	add.s32 	%r753, %r752, -1012;
	mov.b64 	%rd242, %fd364;
	shl.b64 	%rd243, %rd242, %r753;
	setp.eq.s64 	%p495, %rd243, -9223372036854775808;
	{ // callseq 35, 0
	.param .b64 param0;
	st.param.f64 	[param0], %fd299;
	.param .b64 param1;
	st.param.f64 	[param1], %fd364;
	.param .b64 retval0;
	call.uni (retval0), 
	__internal_accurate_pow, 
	(
	param0, 
	param1
	);
	ld.param.f64 	%fd698, [retval0];
	} // callseq 35
	and.pred  	%p35, %p494, %p495;
	neg.f64 	%fd700, %fd698;
	selp.f64 	%fd854, %fd700, %fd698, %p35;
	@%p493 bra 	$L__BB10_313;
	selp.b32 	%r754, %r83, 0, %p495;
	setp.lt.s32 	%p497, %r97, 0;
	or.b32  	%r755, %r754, 2146435072;
	selp.b32 	%r756, %r755, %r754, %p497;
	mov.b32 	%r757, 0;
	mov.b64 	%fd854, {%r757, %r756};
$L__BB10_313:
	add.f64 	%fd701, %fd298, %fd364;
	{
	.reg .b32 %temp; 
	mov.b64 	{%temp, %r758}, %fd701;
	}
	and.b32  	%r759, %r758, 2146435072;
	setp.ne.s32 	%p498, %r759, 2146435072;
	@%p498 bra 	$L__BB10_318;
	setp.nan.f64 	%p499, %fd298, %fd298;
	@%p499 bra 	$L__BB10_317;
	setp.neu.f64 	%p500, %fd299, 0d7FF0000000000000;
	@%p500 bra 	$L__BB10_318;
	setp.lt.s32 	%p501, %r97, 0;
	selp.b32 	%r760, 0, 2146435072, %p501;
	and.b32  	%r761, %r97, 2147483647;
	setp.ne.s32 	%p502, %r761, 1071644672;
	or.b32  	%r762, %r760, -2147483648;
	selp.b32 	%r763, %r762, %r760, %p502;
	selp.b32 	%r764, %r763, %r760, %p35;
	mov.b32 	%r765, 0;
	mov.b64 	%fd854, {%r765, %r764};
	bra.uni 	$L__BB10_318;
$L__BB10_317:
	add.rn.f64 	%fd854, %fd298, %fd364;
$L__BB10_318:
	setp.eq.f64 	%p503, %fd298, 0d3FF0000000000000;
	selp.f64 	%fd702, 0d3FF0000000000000, %fd854, %p503;
	fma.rn.f64 	%fd855, %fd363, %fd702, %fd855;
$L__BB10_319:
	ld.param.u64 	%rd288, [_Z16vector_splattingPP4nodeP5pointP6normalP8functioni_param_1];
	setp.lt.s32 	%p505, %r60, 1;
	mul.f64 	%fd373, %fd837, %fd855;
	cvta.to.global.u64 	%rd244, %rd288;
	mov.u32 	%r766, %ctaid.x;
	mov.u32 	%r767, %ntid.x;
	mov.u32 	%r768, %tid.x;
	mad.lo.s32 	%r769, %r766, %r767, %r768;
	mul.wide.s32 	%rd245, %r769, 24;
	add.s64 	%rd246, %rd244, %rd245;
	ld.global.f64 	%fd705, [%rd246+16];
	ld.f64 	%fd706, [%rd33+24];
	sub.f64 	%fd707, %fd705, %fd706;
	div.rn.f64 	%fd374, %fd707, %fd227;
	mov.f64 	%fd873, 0d0000000000000000;
	@%p505 bra 	$L__BB10_380;
	mov.b32 	%r909, 0;
$L__BB10_321:
	ld.param.u64 	%rd295, [_Z16vector_splattingPP4nodeP5pointP6normalP8functioni_param_3];
	cvta.to.global.u64 	%rd247, %rd295;
	mul.wide.u32 	%rd248, %r909, 8;
	add.s64 	%rd48, %rd247, %rd248;
	ld.global.f64 	%fd708, [%rd48+152];
	setp.gtu.f64 	%p506, %fd708, %fd374;
	@%p506 bra 	$L__BB10_388;
	ld.global.f64 	%fd709, [%rd48+160];
	setp.gtu.f64 	%p507, %fd374, %fd709;
	@%p507 bra 	$L__BB10_388;
	mul.wide.u32 	%rd249, %r909, 40;
	add.s64 	%rd250, %rd48, %rd249;
	add.s64 	%rd49, %rd250, 8;
	ld.global.u32 	%r99, [%rd250+8];
	setp.lt.s32 	%p508, %r99, 0;
	@%p508 bra 	$L__BB10_380;
	{
	.reg .b32 %temp; 
	mov.b64 	{%temp, %r100}, %fd374;
	}
	abs.f64 	%fd375, %fd374;
	add.s32 	%r101, %r99, 1;
	and.b32  	%r102, %r101, 3;
	setp.lt.u32 	%p509, %r99, 3;
	mov.f64 	%fd873, 0d0000000000000000;
	mov.b32 	%r911, 0;
	@%p509 bra 	$L__BB10_355;
	and.b32  	%r911, %r101, -4;
	mov.f64 	%fd873, 0d0000000000000000;
	mov.b32 	%r910, 0;
$L__BB10_326:
	setp.neu.f64 	%p510, %fd374, 0d0000000000000000;
	setp.lt.s32 	%p511, %r100, 0;
	mul.wide.u32 	%rd251, %r910, 8;
	add.s64 	%rd252, %rd49, %rd251;
	ld.global.f64 	%fd377, [%rd252+8];
	cvt.rn.f64.u32 	%fd378, %r910;
	{
	.reg .b32 %temp; 
	mov.b64 	{%temp, %r105}, %fd378;
	}
	shr.u32 	%r773, %r105, 20;
	and.b32  	%r774, %r773, 2047;
	add.s32 	%r775, %r774, -1012;
	mov.b64 	%rd253, %fd378;
	shl.b64 	%rd254, %rd253, %r775;
	setp.eq.s64 	%p512, %rd254, -9223372036854775808;
	{ // callseq 36, 0
	.param .b64 param0;
	st.param.f64 	[param0], %fd375;
	.param .b64 param1;
	st.param.f64 	[param1], %fd378;
	.param .b64 retval0;
	call.uni (retval0), 
	__internal_accurate_pow, 
	(
	param0, 
	param1
	);
	ld.param.f64 	%fd714, [retval0];
	} // callseq 36
	and.pred  	%p36, %p511, %p512;
	neg.f64 	%fd716, %fd714;
	selp.f64 	%fd858, %fd716, %fd714, %p36;
	@%p510 bra 	$L__BB10_328;
	mov.b64 	%rd256, %fd378;
	shl.b64 	%rd257, %rd256, %r775;
	setp.eq.s64 	%p513, %rd257, -9223372036854775808;
	selp.b32 	%r779, %r100, 0, %p513;
	setp.lt.s32 	%p514, %r105, 0;
	or.b32  	%r780, %r779, 2146435072;
	selp.b32 	%r781, %r780, %r779, %p514;
	mov.b32 	%r782, 0;
	mov.b64 	%fd858, {%r782, %r781};
$L__BB10_328:
	add.f64 	%fd717, %fd374, %fd378;
	{
	.reg .b32 %temp; 
	mov.b64 	{%temp, %r783}, %fd717;
	}
	and.b32  	%r784, %r783, 2146435072;
	setp.ne.s32 	%p515, %r784, 2146435072;
	@%p515 bra 	$L__BB10_333;
	setp.num.f64 	%p516, %fd374, %fd374;
	@%p516 bra 	$L__BB10_331;
	add.rn.f64 	%fd858, %fd374, %fd378;
	bra.uni 	$L__BB10_333;
$L__BB10_331:
	setp.neu.f64 	%p517, %fd375, 0d7FF0000000000000;
	@%p517 bra 	$L__BB10_333;
	setp.lt.s32 	%p518, %r105, 0;
	selp.b32 	%r785, 0, 2146435072, %p518;
	and.b32  	%r786, %r105, 2147483647;
	setp.ne.s32 	%p519, %r786, 1071644672;
	or.b32  	%r787, %r785, -2147483648;
	selp.b32 	%r788, %r787, %r785, %p519;
	selp.b32 	%r789, %r788, %r785, %p36;
	mov.b32 	%r790, 0;
	mov.b64 	%fd858, {%r790, %r789};
$L__BB10_333:
	setp.eq.f64 	%p520, %fd374, 0d3FF0000000000000;
	setp.eq.s32 	%p523, %r910, 0;
	selp.f64 	%fd718, 0d3FF0000000000000, %fd858, %p523;
	selp.f64 	%fd719, 0d3FF0000000000000, %fd718, %p520;
	fma.rn.f64 	%fd385, %fd377, %fd719, %fd873;
	add.s32 	%r791, %r910, 1;
	ld.global.f64 	%fd386, [%rd252+16];
	cvt.rn.f64.u32 	%fd387, %r791;
	{
	.reg .b32 %temp; 
	mov.b64 	{%temp, %r106}, %fd387;
	}
	shr.u32 	%r792, %r106, 20;
	and.b32  	%r793, %r792, 2047;
	add.s32 	%r794, %r793, -1012;
	mov.b64 	%rd260, %fd387;
	shl.b64 	%rd261, %rd260, %r794;
	setp.eq.s64 	%p524, %rd261, -9223372036854775808;
	{ // callseq 37, 0
	.param .b64 param0;
	st.param.f64 	[param0], %fd375;
	.param .b64 param1;
	st.param.f64 	[param1], %fd387;
	.param .b64 retval0;
	call.uni (retval0), 
	__internal_accurate_pow, 
	(
	param0, 
	param1
	);
	ld.param.f64 	%fd720, [retval0];
	} // callseq 37
	and.pred  	%p37, %p511, %p524;
	neg.f64 	%fd722, %fd720;
	selp.f64 	%fd860, %fd722, %fd720, %p37;
	@%p510 bra 	$L__BB10_335;
	selp.b32 	%r798, %r100, 0, %p524;
	setp.lt.s32 	%p526, %r106, 0;
	or.b32  	%r799, %r798, 2146435072;
	selp.b32 	%r800, %r799, %r798, %p526;
	mov.b32 	%r801, 0;
	mov.b64 	%fd860, {%r801, %r800};
$L__BB10_335:
	add.f64 	%fd723, %fd374, %fd387;
	{
	.reg .b32 %temp; 
	mov.b64 	{%temp, %r802}, %fd723;
	}
	and.b32  	%r803, %r802, 2146435072;
	setp.ne.s32 	%p527, %r803, 2146435072;
	@%p527 bra 	$L__BB10_340;
	setp.nan.f64 	%p528, %fd374, %fd374;
	@%p528 bra 	$L__BB10_339;
	setp.neu.f64 	%p529, %fd375, 0d7FF0000000000000;
	@%p529 bra 	$L__BB10_340;
	setp.lt.s32 	%p530, %r106, 0;
	selp.b32 	%r804, 0, 2146435072, %p530;
	and.b32  	%r805, %r106, 2147483647;
	setp.ne.s32 	%p531, %r805, 1071644672;
	or.b32  	%r806, %r804, -2147483648;
	selp.b32 	%r807, %r806, %r804, %p531;
	selp.b32 	%r808, %r807, %r804, %p37;
	mov.b32 	%r809, 0;
	mov.b64 	%fd860, {%r809, %r808};
	bra.uni 	$L__BB10_340;
$L__BB10_339:
	add.rn.f64 	%fd860, %fd374, %fd387;
$L__BB10_340:
	selp.f64 	%fd724, 0d3FF0000000000000, %fd860, %p520;
	fma.rn.f64 	%fd394, %fd386, %fd724, %fd385;
	add.s32 	%r810, %r910, 2;
	mul.wide.u32 	%rd265, %r910, 8;
	add.s64 	%rd266, %rd49, %rd265;
	ld.global.f64 	%fd395, [%rd266+24];
	cvt.rn.f64.u32 	%fd396, %r810;
	{
	.reg .b32 %temp; 
	mov.b64 	{%temp, %r107}, %fd396;
	}
	shr.u32 	%r811, %r107, 20;
	and.b32  	%r812, %r811, 2047;
	add.s32 	%r813, %r812, -1012;
	mov.b64 	%rd267, %fd396;
	shl.b64 	%rd268, %rd267, %r813;
	setp.eq.s64 	%p535, %rd268, -9223372036854775808;
	{ // callseq 38, 0
	.param .b64 param0;
	st.param.f64 	[param0], %fd375;
	.param .b64 param1;
	st.param.f64 	[param1], %fd396;
	.param .b64 retval0;
	call.uni (retval0), 
	__internal_accurate_pow, 
	(
	param0, 
	param1
	);
	ld.param.f64 	%fd725, [retval0];
	} // callseq 38
	and.pred  	%p38, %p511, %p535;
	neg.f64 	%fd727, %fd725;
	selp.f64 	%fd862, %fd727, %fd725, %p38;
	@%p510 bra 	$L__BB10_342;
	selp.b32 	%r817, %r100, 0, %p535;
	setp.lt.s32 	%p537, %r107, 0;
	or.b32  	%r818, %r817, 2146435072;
	selp.b32 	%r819, %r818, %r817, %p537;
	mov.b32 	%r820, 0;
	mov.b64 	%fd862, {%r820, %r819};
$L__BB10_342:
	add.f64 	%fd728, %fd374, %fd396;
	{
	.reg .b32 %temp; 
	mov.b64 	{%temp, %r821}, %fd728;
	}
	and.b32  	%r822, %r821, 2146435072;
	setp.ne.s32 	%p538, %r822, 2146435072;
	@%p538 bra 	$L__BB10_347;
	setp.nan.f64 	%p539, %fd374, %fd374;
	@%p539 bra 	$L__BB10_346;
	setp.neu.f64 	%p540, %fd375, 0d7FF0000000000000;
	@%p540 bra 	$L__BB10_347;
	setp.lt.s32 	%p541, %r107, 0;
	selp.b32 	%r823, 0, 2146435072, %p541;
	and.b32  	%r824, %r107, 2147483647;
	setp.ne.s32 	%p542, %r824, 1071644672;
	or.b32  	%r825, %r823, -2147483648;
	selp.b32 	%r826, %r825, %r823, %p542;
	selp.b32 	%r827, %r826, %r823, %p38;
	mov.b32 	%r828, 0;
	mov.b64 	%fd862, {%r828, %r827};
	bra.uni 	$L__BB10_347;
$L__BB10_346:
	add.rn.f64 	%fd862, %fd374, %fd396;
$L__BB10_347:
	setp.eq.f64 	%p543, %fd374, 0d3FF0000000000000;
	setp.neu.f64 	%p544, %fd374, 0d0000000000000000;
	setp.lt.s32 	%p545, %r100, 0;
	selp.f64 	%fd729, 0d3FF0000000000000, %fd862, %p543;
	fma.rn.f64 	%fd403, %fd395, %fd729, %fd394;
	add.s32 	%r829, %r910, 3;
	mul.wide.u32 	%rd272, %r910, 8;
	add.s64 	%rd273, %rd49, %rd272;
	ld.global.f64 	%fd404, [%rd273+32];
	cvt.rn.f64.u32 	%fd405, %r829;
	{
	.reg .b32 %temp; 
	mov.b64 	{%temp, %r108}, %fd405;
	}
	shr.u32 	%r830, %r108, 20;
	and.b32  	%r831, %r830, 2047;
	add.s32 	%r832, %r831, -1012;
	mov.b64 	%rd274, %fd405;
	shl.b64 	%rd275, %rd274, %r832;
	setp.eq.s64 	%p546, %rd275, -9223372036854775808;
	{ // callseq 39, 0
	.param .b64 param0;
	st.param.f64 	[param0], %fd375;
	.param .b64 param1;
	st.param.f64 	[param1], %fd405;
	.param .b64 retval0;
	call.uni (retval0), 
	__internal_accurate_pow, 
	(
	param0, 
	param1
	);
	ld.param.f64 	%fd730, [retval0];
	} // callseq 39
	and.pred  	%p39, %p545, %p546;
	neg.f64 	%fd732, %fd730;
	selp.f64 	%fd864, %fd732, %fd730, %p39;
	@%p544 bra 	$L__BB10_349;
	selp.b32 	%r833, %r100, 0, %p546;
	setp.lt.s32 	%p548, %r108, 0;
	or.b32  	%r834, %r833, 2146435072;
	selp.b32 	%r835, %r834, %r833, %p548;
	mov.b32 	%r836, 0;
	mov.b64 	%fd864, {%r836, %r835};
$L__BB10_349:
	add.f64 	%fd733, %fd374, %fd405;
	{
	.reg .b32 %temp; 
	mov.b64 	{%temp, %r837}, %fd733;
	}
	and.b32  	%r838, %r837, 2146435072;
	setp.ne.s32 	%p549, %r838, 2146435072;
	@%p549 bra 	$L__BB10_354;
	setp.nan.f64 	%p550, %fd374, %fd374;
	@%p550 bra 	$L__BB10_353;
	setp.neu.f64 	%p551, %fd375, 0d7FF0000000000000;
	@%p551 bra 	$L__BB10_354;
	setp.lt.s32 	%p552, %r108, 0;
	selp.b32 	%r839, 0, 2146435072, %p552;
	and.b32  	%r840, %r108, 2147483647;
	setp.ne.s32 	%p553, %r840, 1071644672;
	or.b32  	%r841, %r839, -2147483648;
	selp.b32 	%r842, %r841, %r839, %p553;
	selp.b32 	%r843, %r842, %r839, %p39;
	mov.b32 	%r844, 0;
	mov.b64 	%fd864, {%r844, %r843};
	bra.uni 	$L__BB10_354;
$L__BB10_353:
	add.rn.f64 	%fd864, %fd374, %fd405;
$L__BB10_354:
	selp.f64 	%fd734, 0d3FF0000000000000, %fd864, %p543;
	fma.rn.f64 	%fd873, %fd404, %fd734, %fd403;
	add.s32 	%r910, %r910, 4;
	setp.eq.s32 	%p555, %r910, %r911;
	@%p555 bra 	$L__BB10_355;
	bra.uni 	$L__BB10_326;
$L__BB10_355:
	setp.eq.s32 	%p556, %r102, 0;
	@%p556 bra 	$L__BB10_380;
	setp.neu.f64 	%p557, %fd374, 0d0000000000000000;
	setp.lt.s32 	%p558, %r100, 0;
	mul.wide.u32 	%rd276, %r911, 8;
	add.s64 	%rd51, %rd49, %rd276;
	ld.global.f64 	%fd415, [%rd51+8];
	cvt.rn.f64.u32 	%fd416, %r911;
	{
	.reg .b32 %temp; 
	mov.b64 	{%temp, %r112}, %fd416;
	}
	shr.u32 	%r845, %r112, 20;
	and.b32  	%r846, %r845, 2047;
	add.s32 	%r847, %r846, -1012;
	mov.b64 	%rd277, %fd416;
	shl.b64 	%rd278, %rd277, %r847;
	setp.eq.s64 	%p559, %rd278, -9223372036854775808;
	{ // callseq 40, 0
	.param .b64 param0;
	st.param.f64 	[param0], %fd375;
	.param .b64 param1;
	st.param.f64 	[param1], %fd416;
	.param .b64 retval0;
	call.uni (retval0), 
	__internal_accurate_pow, 
	(
	param0, 
	param1
	);
	ld.param.f64 	%fd735, [retval0];
	} // callseq 40
	and.pred  	%p40, %p558, %p559;
	neg.f64 	%fd737, %fd735;
	selp.f64 	%fd868, %fd737, %fd735, %p40;
	@%p557 bra 	$L__BB10_358;
	selp.b32 	%r848, %r100, 0, %p559;
	setp.lt.s32 	%p561, %r112, 0;
	or.b32  	%r849, %r848, 2146435072;
	selp.b32 	%r850, %r849, %r848, %p561;
	mov.b32 	%r851, 0;
	mov.b64 	%fd868, {%r851, %r850};
$L__BB10_358:
	add.f64 	%fd738, %fd374, %fd416;
	{
	.reg .b32 %temp; 
	mov.b64 	{%temp, %r852}, %fd738;
	}
	and.b32  	%r853, %r852, 2146435072;
	setp.ne.s32 	%p562, %r853, 2146435072;
	@%p562 bra 	$L__BB10_363;
	setp.nan.f64 	%p563, %fd374, %fd374;
	@%p563 bra 	$L__BB10_362;
	setp.neu.f64 	%p564, %fd375, 0d7FF0000000000000;
	@%p564 bra 	$L__BB10_363;
	setp.lt.s32 	%p565, %r112, 0;
	selp.b32 	%r854, 0, 2146435072, %p565;
	and.b32  	%r855, %r112, 2147483647;
	setp.ne.s32 	%p566, %r855, 1071644672;
	or.b32  	%r856, %r854, -2147483648;
	selp.b32 	%r857, %r856, %r854, %p566;
	selp.b32 	%r858, %r857, %r854, %p40;
	mov.b32 	%r859, 0;
	mov.b64 	%fd868, {%r859, %r858};
	bra.uni 	$L__BB10_363;
$L__BB10_362:
	add.rn.f64 	%fd868, %fd374, %fd416;
$L__BB10_363:
	setp.eq.f64 	%p567, %fd374, 0d3FF0000000000000;
	setp.eq.s32 	%p568, %r911, 0;
	selp.f64 	%fd739, 0d3FF0000000000000, %fd868, %p568;
	selp.f64 	%fd740, 0d3FF0000000000000, %fd739, %p567;
	fma.rn.f64 	%fd873, %fd415, %fd740, %fd873;
	setp.eq.s32 	%p569, %r102, 1;
	@%p569 bra 	$L__BB10_380;
	setp.neu.f64 	%p570, %fd374, 0d0000000000000000;
	setp.lt.s32 	%p571, %r100, 0;
	add.s32 	%r860, %r911, 1;
	ld.global.f64 	%fd424, [%rd51+16];
	cvt.rn.f64.u32 	%fd425, %r860;
	{
	.reg .b32 %temp; 
	mov.b64 	{%temp, %r113}, %fd425;
	}
	shr.u32 	%r861, %r113, 20;
	and.b32  	%r862, %r861, 2047;
	add.s32 	%r863, %r862, -1012;
	mov.b64 	%rd279, %fd425;
	shl.b64 	%rd280, %rd279, %r863;
	setp.eq.s64 	%p572, %rd280, -9223372036854775808;
	{ // callseq 41, 0
	.param .b64 param0;
	st.param.f64 	[param0], %fd375;
	.param .b64 param1;
	st.param.f64 	[param1], %fd425;
	.param .b64 retval0;
	call.uni (retval0), 
	__internal_accurate_pow, 
	(
	param0, 
	param1
	);
	ld.param.f64 	%fd741, [retval0];
	} // callseq 41
	and.pred  	%p41, %p571, %p572;
	neg.f64 	%fd743, %fd741;
	selp.f64 	%fd870, %fd743, %fd741, %p41;
	@%p570 bra 	$L__BB10_366;
	selp.b32 	%r864, %r100, 0, %p572;
	setp.lt.s32 	%p574, %r113, 0;
	or.b32  	%r865, %r864, 2146435072;
	selp.b32 	%r866, %r865, %r864, %p574;
	mov.b32 	%r867, 0;
	mov.b64 	%fd870, {%r867, %r866};
$L__BB10_366:
	add.f64 	%fd744, %fd374, %fd425;
	{
	.reg .b32 %temp; 
	mov.b64 	{%temp, %r868}, %fd744;
	}
	and.b32  	%r869, %r868, 2146435072;
	setp.ne.s32 	%p575, %r869, 2146435072;
	@%p575 bra 	$L__BB10_371;
	setp.nan.f64 	%p576, %fd374, %fd374;
	@%p576 bra 	$L__BB10_370;
	setp.neu.f64 	%p577, %fd375, 0d7FF0000000000000;
	@%p577 bra 	$L__BB10_371;
	setp.lt.s32 	%p578, %r113, 0;
	selp.b32 	%r870, 0, 2146435072, %p578;
	and.b32  	%r871, %r113, 2147483647;
	setp.ne.s32 	%p579, %r871, 1071644672;
	or.b32  	%r872, %r870, -2147483648;
	selp.b32 	%r873, %r872, %r870, %p579;
	selp.b32 	%r874, %r873, %r870, %p41;
	mov.b32 	%r875, 0;
	mov.b64 	%fd870, {%r875, %r874};
	bra.uni 	$L__BB10_371;
$L__BB10_370:
	add.rn.f64 	%fd870, %fd374, %fd425;
$L__BB10_371:
	setp.eq.f64 	%p580, %fd374, 0d3FF0000000000000;
	selp.f64 	%fd745, 0d3FF0000000000000, %fd870, %p580;
	fma.rn.f64 	%fd873, %fd424, %fd745, %fd873;
	setp.eq.s32 	%p581, %r102, 2;
	@%p581 bra 	$L__BB10_380;
	setp.neu.f64 	%p582, %fd374, 0d0000000000000000;
	setp.lt.s32 	%p583, %r100, 0;
	add.s32 	%r876, %r911, 2;
	ld.global.f64 	%fd433, [%rd51+24];
	cvt.rn.f64.u32 	%fd434, %r876;
	{
	.reg .b32 %temp; 
	mov.b64 	{%temp, %r114}, %fd434;
	}
	shr.u32 	%r877, %r114, 20;
	and.b32  	%r878, %r877, 2047;
	add.s32 	%r879, %r878, -1012;
	mov.b64 	%rd281, %fd434;
	shl.b64 	%rd282, %rd281, %r879;
	setp.eq.s64 	%p584, %rd282, -9223372036854775808;
	{ // callseq 42, 0
	.param .b64 param0;
	st.param.f64 	[param0], %fd375;
	.param .b64 param1;
	st.param.f64 	[param1], %fd434;
	.param .b64 retval0;
	call.uni (retval0), 
	__internal_accurate_pow, 
	(
	param0, 
	param1
	);
	ld.param.f64 	%fd746, [retval0];
	} // callseq 42
	and.pred  	%p42, %p583, %p584;
	neg.f64 	%fd748, %fd746;
	selp.f64 	%fd872, %fd748, %fd746, %p42;
	@%p582 bra 	$L__BB10_374;
	setp.eq.s64 	%p585, %rd282, -9223372036854775808;
	selp.b32 	%r880, %r100, 0, %p585;
	setp.lt.s32 	%p586, %r114, 0;
	or.b32  	%r881, %r880, 2146435072;
	selp.b32 	%r882, %r881, %r880, %p586;
	mov.b32 	%r883, 0;
	mov.b64 	%fd872, {%r883, %r882};
$L__BB10_374:
	add.f64 	%fd749, %fd374, %fd434;
	{
	.reg .b32 %temp; 
	mov.b64 	{%temp, %r884}, %fd749;
	}
	and.b32  	%r885, %r884, 2146435072;
	setp.ne.s32 	%p587, %r885, 2146435072;
	@%p587 bra 	$L__BB10_379;
	setp.nan.f64 	%p588, %fd374, %fd374;
	@%p588 bra 	$L__BB10_378;
	setp.neu.f64 	%p589, %fd375, 0d7FF0000000000000;
	@%p589 bra 	$L__BB10_379;
	setp.lt.s32 	%p590, %r114, 0;
	selp.b32 	%r886, 0, 2146435072, %p590;
	and.b32  	%r887, %r114, 2147483647;
	setp.ne.s32 	%p591, %r887, 1071644672;
	or.b32  	%r888, %r886, -2147483648;
	selp.b32 	%r889, %r888, %r886, %p591;
	selp.b32 	%r890, %r889, %r886, %p42;
	mov.b32 	%r891, 0;
	mov.b64 	%fd872, {%r891, %r890};
	bra.uni 	$L__BB10_379;
$L__BB10_378:
	add.rn.f64 	%fd872, %fd374, %fd434;
$L__BB10_379:
	setp.eq.f64 	%p592, %fd374, 0d3FF0000000000000;
	selp.f64 	%fd750, 0d3FF0000000000000, %fd872, %p592;
	fma.rn.f64 	%fd873, %fd433, %fd750, %fd873;
$L__BB10_380:
	mul.f64 	%fd752, %fd373, %fd873;
	mul.f64 	%fd753, %fd224, %fd752;
	atom.add.f64 	%fd754, [%rd33+32], %fd753;
	mul.f64 	%fd755, %fd225, %fd752;
	atom.add.f64 	%fd756, [%rd33+40], %fd755;
	mul.f64 	%fd757, %fd226, %fd752;
	atom.add.f64 	%fd758, [%rd33+48], %fd757;
$L__BB10_381:
	add.s32 	%r902, %r902, 1;
	setp.ne.s32 	%p594, %r902, 27;
	@%p594 bra 	$L__BB10_196;
$L__BB10_382:
	ret;
$L__BB10_383:
	add.s32 	%r893, %r893, 1;
	setp.lt.s32 	%p133, %r893, %r3;
	@%p133 bra 	$L__BB10_5;
	bra.uni 	$L__BB10_64;
$L__BB10_384:
	add.s32 	%r896, %r896, 1;
	setp.lt.s32 	%p222, %r896, %r3;
	@%p222 bra 	$L__BB10_66;
	bra.uni 	$L__BB10_125;
$L__BB10_385:
	add.s32 	%r899, %r899, 1;
	setp.lt.s32 	%p311, %r899, %r3;
	@%p311 bra 	$L__BB10_127;
	bra.uni 	$L__BB10_186;
$L__BB10_386:
	add.s32 	%r903, %r903, 1;
	setp.lt.s32 	%p415, %r903, %r60;
	@%p415 bra 	$L__BB10_199;
	bra.uni 	$L__BB10_258;
$L__BB10_387:
	add.s32 	%r906, %r906, 1;
	setp.lt.s32 	%p504, %r906, %r60;
	@%p504 bra 	$L__BB10_260;
	bra.uni 	$L__BB10_319;
$L__BB10_388:
	add.s32 	%r909, %r909, 1;
	setp.lt.s32 	%p593, %r909, %r60;
	@%p593 bra 	$L__BB10_321;
	bra.uni 	$L__BB10_380;

}
	// .globl	_Z3seePP4nodei
.visible .entry _Z3seePP4nodei(
	.param .u64 .ptr .align 1 _Z3seePP4nodei_param_0,
	.param .u32 _Z3seePP4nodei_param_1
)
{
	.local .align 16 .b8 	__local_depot11[16];
	.reg .b64 	%SP;
	.reg .b64 	%SPL;
	.reg .pred 	%p<2>;
	.reg .b32 	%r<8>;
	.reg .b64 	%rd<10>;
	.reg .b64 	%fd<2>;

	mov.u64 	%SPL, __local_depot11;
	cvta.local.u64 	%SP, %SPL;
	ld.param.u64 	%rd1, [_Z3seePP4nodei_param_0];
	ld.param.u32 	%r2, [_Z3seePP4nodei_param_1];
	mov.u32 	%r3, %ctaid.x;
	mov.u32 	%r4, %ntid.x;
	mov.u32 	%r5, %tid.x;
	mad.lo.s32 	%r1, %r3, %r4, %r5;
	setp.ge.s32 	%p1, %r1, %r2;
	@%p1 bra 	$L__BB11_2;
	add.u64 	%rd2, %SP, 0;
	add.u64 	%rd3, %SPL, 0;
	cvta.to.global.u64 	%rd4, %rd1;
	mul.wide.s32 	%rd5, %r1, 8;
	add.s64 	%rd6, %rd4, %rd5;
	ld.global.u64 	%rd7, [%rd6];
	ld.f64 	%fd1, [%rd7+392];
	st.local.u32 	[%rd3], %r1;
	st.local.f64 	[%rd3+8], %fd1;
	mov.u64 	%rd8, $str;
	cvta.global.u64 	%rd9, %rd8;
	{ // callseq 43, 0
	.param .b64 param0;
	st.param.b64 	[param0], %rd9;
	.param .b64 param1;
	st.param.b64 	[param1], %rd2;
	.param .b32 retval0;
	call.uni (retval0), 
	vprintf, 
	(
	param0, 
	param1
	);
	ld.param.b32 	%r6, [retval0];
	} // callseq 43
$L__BB11_2:
	ret;

}
	// .globl	_Z10set_offsetPP4nodePP6x_bitsi
.visible .entry _Z10set_offsetPP4nodePP6x_bitsi(
	.param .u64 .ptr .align 1 _Z10set_offsetPP4nodePP6x_bitsi_param_0,
	.param .u64 .ptr .align 1 _Z10set_offsetPP4nodePP6x_bitsi_param_1,
	.param .u32 _Z10set_offsetPP4nodePP6x_bitsi_param_2
)
{
	.reg .pred 	%p<20>;
	.reg .b32 	%r<212>;
	.reg .b64 	%rd<21>;

	ld.param.u64 	%rd3, [_Z10set_offsetPP4nodePP6x_bitsi_param_0];
	ld.param.u64 	%rd4, [_Z10set_offsetPP4nodePP6x_bitsi_param_1];
	ld.param.u32 	%r65, [_Z10set_offsetPP4nodePP6x_bitsi_param_2];
	cvta.to.global.u64 	%rd1, %rd4;
	mov.u32 	%r66, %ctaid.x;
	mov.u32 	%r67, %ntid.x;
	mov.u32 	%r68, %tid.x;
	mad.lo.s32 	%r1, %r66, %r67, %r68;
	setp.ge.s32 	%p1, %r1, %r65;
	@%p1 bra 	$L__BB12_29;
	cvta.to.global.u64 	%rd5, %rd3;
	mul.wide.s32 	%rd6, %r1, 8;
	add.s64 	%rd7, %rd5, %rd6;
	ld.global.u64 	%rd8, [%rd7];
	cvta.to.global.u64 	%rd2, %rd8;
	ld.global.u32 	%r2, [%rd2+364];
	setp.lt.s32 	%p2, %r2, 1;
	mov.b32 	%r197, 0;
	@%p2 bra 	$L__BB12_10;
	ld.global.u32 	%r3, [%rd2+360];
	and.b32  	%r4, %r2, 3;
	setp.lt.u32 	%p3, %r2, 4;
	mov.b32 	%r195, 0;
	mov.u32 	%r196, %r195;
	@%p3 bra 	$L__BB12_6;
	mad.lo.s32 	%r192, %r2, 3, -6;
	and.b32  	%r195, %r2, 2147483644;
	neg.s32 	%r191, %r195;
	mov.b32 	%r197, 0;
$L__BB12_4:
	add.s32 	%r74, %r192, 3;
	shr.u32 	%r75, %r3, %r74;
	shr.u32 	%r76, %r75, 1;
	shl.b32 	%r77, %r197, 2;
	and.b32  	%r78, %r76, 2;
	or.b32  	%r79, %r77, %r78;
	add.s32 	%r80, %r192, -6;
	shr.u32 	%r81, %r3, %r192;
	shr.u32 	%r82, %r81, 2;
	and.b32  	%r83, %r82, 1;
	or.b32  	%r84, %r79, %r83;
	add.s32 	%r85, %r192, -3;
	shr.u32 	%r86, %r3, %r85;
	shr.u32 	%r87, %r86, 1;
	shl.b32 	%r88, %r84, 2;
	and.b32  	%r89, %r87, 2;
	or.b32  	%r90, %r88, %r89;
	shr.u32 	%r91, %r3, %r80;
	shr.u32 	%r92, %r91, 2;
	and.b32  	%r93, %r92, 1;
	or.b32  	%r197, %r90, %r93;
	add.s32 	%r192, %r192, -12;
	add.s32 	%r191, %r191, 4;
	setp.ne.s32 	%p4, %r191, 0;
	@%p4 bra 	$L__BB12_4;
	shl.b32 	%r196, %r197, 1;
$L__BB12_6:
	setp.eq.s32 	%p5, %r4, 0;
	@%p5 bra 	$L__BB12_10;
	not.b32 	%r94, %r195;
	add.s32 	%r95, %r2, %r94;
	mul.lo.s32 	%r96, %r95, 3;
	shr.u32 	%r97, %r3, %r96;
	shr.u32 	%r98, %r97, 2;
	and.b32  	%r99, %r98, 1;
	add.s32 	%r197, %r196, %r99;
	setp.eq.s32 	%p6, %r4, 1;
	@%p6 bra 	$L__BB12_10;
	shl.b32 	%r100, %r197, 1;
	sub.s32 	%r101, %r2, %r195;
	mul.lo.s32 	%r19, %r101, 3;
	add.s32 	%r102, %r19, -6;
	shr.u32 	%r103, %r3, %r102;
	shr.u32 	%r104, %r103, 2;
	and.b32  	%r105, %r104, 1;
	or.b32  	%r197, %r100, %r105;
	setp.eq.s32 	%p7, %r4, 2;
	@%p7 bra 	$L__BB12_10;
	shl.b32 	%r106, %r197, 1;
	add.s32 	%r107, %r19, -9;
	shr.u32 	%r108, %r3, %r107;
	shr.u32 	%r109, %r108, 2;
	and.b32  	%r110, %r109, 1;
	or.b32  	%r197, %r106, %r110;
$L__BB12_10:
	ld.global.u64 	%rd9, [%rd1];
	cvta.to.global.u64 	%rd10, %rd9;
	ld.global.u32 	%r112, [%rd2+400];
	mul.wide.s32 	%rd11, %r112, 8;
	add.s64 	%rd12, %rd10, %rd11;
	st.global.u32 	[%rd12], %r197;
	st.global.u32 	[%rd12+4], %r2;
	ld.global.u32 	%r23, [%rd2+364];
	setp.lt.s32 	%p8, %r23, 1;
	mov.b32 	%r204, 0;
	@%p8 bra 	$L__BB12_19;
	ld.global.u32 	%r24, [%rd2+360];
	and.b32  	%r25, %r23, 3;
	setp.lt.u32 	%p9, %r23, 4;
	mov.b32 	%r202, 0;
	mov.u32 	%r203, %r202;
	@%p9 bra 	$L__BB12_15;
	mad.lo.s32 	%r199, %r23, 3, -6;
	and.b32  	%r202, %r23, 2147483644;
	neg.s32 	%r198, %r202;
	mov.b32 	%r204, 0;
$L__BB12_13:
	add.s32 	%r117, %r199, 3;
	shr.u32 	%r118, %r24, %r117;
	shl.b32 	%r119, %r204, 2;
	and.b32  	%r120, %r118, 2;
	or.b32  	%r121, %r119, %r120;
	add.s32 	%r122, %r199, -6;
	shr.u32 	%r123, %r24, %r199;
	shr.u32 	%r124, %r123, 1;
	and.b32  	%r125, %r124, 1;
	or.b32  	%r126, %r121, %r125;
	add.s32 	%r127, %r199, -3;
	shr.u32 	%r128, %r24, %r127;
	shl.b32 	%r129, %r126, 2;
	and.b32  	%r130, %r128, 2;
	or.b32  	%r131, %r129, %r130;
	shr.u32 	%r132, %r24, %r122;
	shr.u32 	%r133, %r132, 1;
	and.b32  	%r134, %r133, 1;
	or.b32  	%r204, %r131, %r134;
	add.s32 	%r199, %r199, -12;
	add.s32 	%r198, %r198, 4;
	setp.ne.s32 	%p10, %r198, 0;
	@%p10 bra 	$L__BB12_13;
	shl.b32 	%r203, %r204, 1;
$L__BB12_15:
	setp.eq.s32 	%p11, %r25, 0;
	@%p11 bra 	$L__BB12_19;
	not.b32 	%r135, %r202;
	add.s32 	%r136, %r23, %r135;
	mul.lo.s32 	%r137, %r136, 3;
	shr.u32 	%r138, %r24, %r137;
	shr.u32 	%r139, %r138, 1;
	and.b32  	%r140, %r139, 1;
	add.s32 	%r204, %r203, %r140;
	setp.eq.s32 	%p12, %r25, 1;
	@%p12 bra 	$L__BB12_19;
	shl.b32 	%r141, %r204, 1;
	sub.s32 	%r142, %r23, %r202;
	mul.lo.s32 	%r40, %r142, 3;
	add.s32 	%r143, %r40, -6;
	shr.u32 	%r144, %r24, %r143;
	shr.u32 	%r145, %r144, 1;
	and.b32  	%r146, %r145, 1;
	or.b32  	%r204, %r141, %r146;
	setp.eq.s32 	%p13, %r25, 2;
	@%p13 bra 	$L__BB12_19;
	shl.b32 	%r147, %r204, 1;
	add.s32 	%r148, %r40, -9;
	shr.u32 	%r149, %r24, %r148;
	shr.u32 	%r150, %r149, 1;
	and.b32  	%r151, %r150, 1;
	or.b32  	%r204, %r147, %r151;
$L__BB12_19:
	ld.global.u64 	%rd13, [%rd1+8];
	cvta.to.global.u64 	%rd14, %rd13;
	ld.global.u32 	%r153, [%rd2+400];
	mul.wide.s32 	%rd15, %r153, 8;
	add.s64 	%rd16, %rd14, %rd15;
	st.global.u32 	[%rd16], %r204;
	st.global.u32 	[%rd16+4], %r23;
	ld.global.u32 	%r44, [%rd2+364];
	setp.lt.s32 	%p14, %r44, 1;
	mov.b32 	%r211, 0;
	@%p14 bra 	$L__BB12_28;
	ld.global.u32 	%r45, [%rd2+360];
	and.b32  	%r46, %r44, 3;
	setp.lt.u32 	%p15, %r44, 4;
	mov.b32 	%r209, 0;
	mov.u32 	%r210, %r209;
	@%p15 bra 	$L__BB12_24;
	mad.lo.s32 	%r206, %r44, 3, -6;
	and.b32  	%r209, %r44, 2147483644;
	neg.s32 	%r205, %r209;
	mov.b32 	%r211, 0;
$L__BB12_22:
	add.s32 	%r158, %r206, 3;
	shr.u32 	%r159, %r45, %r158;
	shl.b32 	%r160, %r211, 2;
	shl.b32 	%r161, %r159, 1;
	and.b32  	%r162, %r161, 2;
	or.b32  	%r163, %r160, %r162;
	add.s32 	%r164, %r206, -6;
	shr.u32 	%r165, %r45, %r206;
	and.b32  	%r166, %r165, 1;
	or.b32  	%r167, %r163, %r166;
	add.s32 	%r168, %r206, -3;
	shr.u32 	%r169, %r45, %r168;
	shl.b32 	%r170, %r167, 2;
	shl.b32 	%r171, %r169, 1;
	and.b32  	%r172, %r171, 2;
	or.b32  	%r173, %r170, %r172;
	shr.u32 	%r174, %r45, %r164;
	and.b32  	%r175, %r174, 1;
	or.b32  	%r211, %r173, %r175;
	add.s32 	%r206, %r206, -12;
	add.s32 	%r205, %r205, 4;
	setp.ne.s32 	%p16, %r205, 0;
	@%p16 bra 	$L__BB12_22;
	shl.b32 	%r210, %r211, 1;
$L__BB12_24:
	setp.eq.s32 	%p17, %r46, 0;
	@%p17 bra 	$L__BB12_28;
	not.b32 	%r176, %r209;
	add.s32 	%r177, %r44, %r176;
	mul.lo.s32 	%r178, %r177, 3;
	shr.u32 	%r179, %r45, %r178;
	and.b32  	%r180, %r179, 1;
	add.s32 	%r211, %r210, %r180;
	setp.eq.s32 	%p18, %r46, 1;
	@%p18 bra 	$L__BB12_28;
	shl.b32 	%r181, %r211, 1;
	sub.s32 	%r182, %r44, %r209;
	mul.lo.s32 	%r61, %r182, 3;
	add.s32 	%r183, %r61, -6;
	shr.u32 	%r184, %r45, %r183;
	and.b32  	%r185, %r184, 1;
	or.b32  	%r211, %r181, %r185;
	setp.eq.s32 	%p19, %r46, 2;
	@%p19 bra 	$L__BB12_28;
	shl.b32 	%r186, %r211, 1;
	add.s32 	%r187, %r61, -9;
	shr.u32 	%r188, %r45, %r187;
	and.b32  	%r189, %r188, 1;
	or.b32  	%r211, %r186, %r189;
$L__BB12_28:
	ld.global.u64 	%rd17, [%rd1+16];
	cvta.to.global.u64 	%rd18, %rd17;
	ld.global.u32 	%r190, [%rd2+400];
	mul.wide.s32 	%rd19, %r190, 8;
	add.s64 	%rd20, %rd18, %rd19;
	st.global.u32 	[%rd20], %r211;
	st.global.u32 	[%rd20+4], %r44;
$L__BB12_29:
	ret;

}
	// .globl	_Z12compute_maskPiP4codei
.visible .entry _Z12compute_maskPiP4codei(
	.param .u64 .ptr .align 1 _Z12compute_maskPiP4codei_param_0,
	.param .u64 .ptr .align 1 _Z12compute_maskPiP4codei_param_1,
	.param .u32 _Z12compute_maskPiP4codei_param_2
)
{
	.reg .pred 	%p<5>;
	.reg .b32 	%r<12>;
	.reg .b64 	%rd<11>;

	ld.param.u64 	%rd4, [_Z12compute_maskPiP4codei_param_0];
	ld.param.u64 	%rd3, [_Z12compute_maskPiP4codei_param_1];
	ld.param.u32 	%r2, [_Z12compute_maskPiP4codei_param_2];
	cvta.to.global.u64 	%rd1, %rd4;
	mov.u32 	%r3, %ctaid.x;
	mov.u32 	%r4, %ntid.x;
	mov.u32 	%r5, %tid.x;
	mad.lo.s32 	%r1, %r3, %r4, %r5;
	setp.ge.s32 	%p1, %r1, %r2;
	@%p1 bra 	$L__BB13_6;
	setp.eq.s32 	%p2, %r1, 0;
	@%p2 bra 	$L__BB13_4;
	cvta.to.global.u64 	%rd5, %rd3;
	mul.wide.s32 	%rd6, %r1, 20;
	add.s64 	%rd2, %rd5, %rd6;
	ld.global.u32 	%r6, [%rd2+8];
	ld.global.u32 	%r7, [%rd2+-12];
	setp.ne.s32 	%p3, %r6, %r7;
	@%p3 bra 	$L__BB13_4;
	ld.global.u32 	%r8, [%rd2+12];
	ld.global.u32 	%r9, [%rd2+-8];
	setp.eq.s32 	%p4, %r8, %r9;
	@%p4 bra 	$L__BB13_5;
$L__BB13_4:
	mul.wide.s32 	%rd9, %r1, 4;
	add.s64 	%rd10, %rd1, %rd9;
	mov.b32 	%r11, 1;
	st.global.u32 	[%rd10], %r11;
	bra.uni 	$L__BB13_6;
$L__BB13_5:
	mul.wide.s32 	%rd7, %r1, 4;
	add.s64 	%rd8, %rd1, %rd7;
	mov.b32 	%r10, 0;
	st.global.u32 	[%rd8], %r10;
$L__BB13_6:
	ret;

}
	// .globl	_Z13set_functionsP8functionS0_ii
.visible .entry _Z13set_functionsP8functionS0_ii(
	.param .u64 .ptr .align 1 _Z13set_functionsP8functionS0_ii_param_0,
	.param .u64 .ptr .align 1 _Z13set_functionsP8functionS0_ii_param_1,
	.param .u32 _Z13set_functionsP8functionS0_ii_param_2,
	.param .u32 _Z13set_functionsP8functionS0_ii_param_3
)
{
	.reg .pred 	%p<12>;
	.reg .b32 	%r<45>;
	.reg .b64 	%rd<7>;
	.reg .b64 	%fd<106>;

	ld.param.u64 	%rd1, [_Z13set_functionsP8functionS0_ii_param_0];
	ld.param.u64 	%rd2, [_Z13set_functionsP8functionS0_ii_param_1];
	ld.param.u32 	%r17, [_Z13set_functionsP8functionS0_ii_param_2];
	ld.param.u32 	%r18, [_Z13set_functionsP8functionS0_ii_param_3];
	mov.u32 	%r19, %ctaid.x;
	mov.u32 	%r20, %ntid.x;
	mov.u32 	%r21, %tid.x;
	mad.lo.s32 	%r1, %r19, %r20, %r21;
	setp.ge.s32 	%p1, %r1, %r18;
	@%p1 bra 	$L__BB14_9;
	setp.lt.s32 	%p2, %r17, 1;
	mov.f64 	%fd105, 0d0000000000000000;
	@%p2 bra 	$L__BB14_8;
	and.b32  	%r2, %r17, 3;
	setp.lt.u32 	%p3, %r17, 4;
	mov.f64 	%fd102, 0d3FF0000000000000;
	mov.f64 	%fd105, 0d0000000000000000;
	mov.b32 	%r42, 0;
	@%p3 bra 	$L__BB14_5;
	and.b32  	%r42, %r17, 2147483644;
	add.s32 	%r41, %r17, -2;
	neg.s32 	%r40, %r42;
	mov.f64 	%fd102, 0d3FF0000000000000;
	mov.f64 	%fd105, 0d0000000000000000;
$L__BB14_4:
	add.s32 	%r23, %r41, 1;
	shr.u32 	%r24, %r1, %r23;
	and.b32  	%r25, %r24, 1;
	setp.eq.b32 	%p4, %r25, 1;
	selp.f64 	%fd19, 0d3FD0000000000000, 0dBFD0000000000000, %p4;
	fma.rn.f64 	%fd20, %fd102, %fd19, %fd105;
	mul.f64 	%fd21, %fd102, 0d3FE0000000000000;
	add.s32 	%r26, %r41, -2;
	shr.u32 	%r27, %r1, %r41;
	and.b32  	%r28, %r27, 1;
	setp.eq.b32 	%p5, %r28, 1;
	selp.f64 	%fd22, 0d3FD0000000000000, 0dBFD0000000000000, %p5;
	fma.rn.f64 	%fd23, %fd21, %fd22, %fd20;
	mul.f64 	%fd24, %fd21, 0d3FE0000000000000;
	add.s32 	%r29, %r41, -1;
	shr.u32 	%r30, %r1, %r29;
	and.b32  	%r31, %r30, 1;
	setp.eq.b32 	%p6, %r31, 1;
	selp.f64 	%fd25, 0d3FD0000000000000, 0dBFD0000000000000, %p6;
	fma.rn.f64 	%fd26, %fd24, %fd25, %fd23;
	mul.f64 	%fd27, %fd24, 0d3FE0000000000000;
	shr.u32 	%r32, %r1, %r26;
	and.b32  	%r33, %r32, 1;
	setp.eq.b32 	%p7, %r33, 1;
	selp.f64 	%fd28, 0d3FD0000000000000, 0dBFD0000000000000, %p7;
	fma.rn.f64 	%fd105, %fd27, %fd28, %fd26;
	mul.f64 	%fd102, %fd27, 0d3FE0000000000000;
	add.s32 	%r41, %r41, -4;
	add.s32 	%r40, %r40, 4;
	setp.ne.s32 	%p8, %r40, 0;
	@%p8 bra 	$L__BB14_4;
$L__BB14_5:
	setp.eq.s32 	%p9, %r2, 0;
	@%p9 bra 	$L__BB14_8;
	sub.s32 	%r44, %r17, %r42;
	neg.s32 	%r43, %r2;
$L__BB14_7:
	.pragma "nounroll";
	add.s32 	%r44, %r44, -1;
	shr.u32 	%r34, %r1, %r44;
	and.b32  	%r35, %r34, 1;
	setp.eq.b32 	%p10, %r35, 1;
	selp.f64 	%fd29, 0d3FD0000000000000, 0dBFD0000000000000, %p10;
	fma.rn.f64 	%fd105, %fd102, %fd29, %fd105;
	mul.f64 	%fd102, %fd102, 0d3FE0000000000000;
	add.s32 	%r43, %r43, 1;
	setp.ne.s32 	%p11, %r43, 0;
	@%p11 bra 	$L__BB14_7;
$L__BB14_8:
	cvta.to.global.u64 	%rd3, %rd2;
	mov.b32 	%r36, 1;
	shl.b32 	%r37, %r36, %r17;
	cvt.rn.f64.s32 	%fd30, %r37;
	rcp.rn.f64 	%fd31, %fd30;
	cvta.to.global.u64 	%rd4, %rd1;
	mul.wide.s32 	%rd5, %r1, 184;
	add.s64 	%rd6, %rd4, %rd5;
	mov.b32 	%r38, 2;
	mov.b32 	%r39, 3;
	st.global.v2.u32 	[%rd6], {%r39, %r38};
	mul.f64 	%fd32, %fd31, %fd31;
	st.global.u32 	[%rd6+8], %r38;
	ld.global.f64 	%fd33, [%rd3+16];
	ld.global.f64 	%fd34, [%rd3+24];
	mul.f64 	%fd35, %fd105, %fd34;
	div.rn.f64 	%fd36, %fd35, %fd31;
	sub.f64 	%fd37, %fd33, %fd36;
	ld.global.f64 	%fd38, [%rd3+32];
	mul.f64 	%fd39, %fd105, %fd38;
	mul.f64 	%fd40, %fd105, %fd39;
	div.rn.f64 	%fd41, %fd40, %fd32;
	add.f64 	%fd42, %fd37, %fd41;
	st.global.f64 	[%rd6+16], %fd42;
	ld.global.f64 	%fd43, [%rd3+24];
	div.rn.f64 	%fd44, %fd43, %fd31;
	ld.global.f64 	%fd45, [%rd3+32];
	add.f64 	%fd46, %fd45, %fd45;
	mul.f64 	%fd47, %fd105, %fd46;
	div.rn.f64 	%fd48, %fd47, %fd32;
	sub.f64 	%fd49, %fd44, %fd48;
	st.global.f64 	[%rd6+24], %fd49;
	ld.global.f64 	%fd50, [%rd3+32];
	div.rn.f64 	%fd51, %fd50, %fd32;
	st.global.f64 	[%rd6+32], %fd51;
	st.global.u32 	[%rd6+56], %r38;
	ld.global.f64 	%fd52, [%rd3+64];
	ld.global.f64 	%fd53, [%rd3+72];
	mul.f64 	%fd54, %fd105, %fd53;
	div.rn.f64 	%fd55, %fd54, %fd31;
	sub.f64 	%fd56, %fd52, %fd55;
	ld.global.f64 	%fd57, [%rd3+80];
	mul.f64 	%fd58, %fd105, %fd57;
	mul.f64 	%fd59, %fd105, %fd58;
	div.rn.f64 	%fd60, %fd59, %fd32;
	add.f64 	%fd61, %fd56, %fd60;
	st.global.f64 	[%rd6+64], %fd61;
	ld.global.f64 	%fd62, [%rd3+72];
	div.rn.f64 	%fd63, %fd62, %fd31;
	ld.global.f64 	%fd64, [%rd3+80];
	add.f64 	%fd65, %fd64, %fd64;
	mul.f64 	%fd66, %fd105, %fd65;
	div.rn.f64 	%fd67, %fd66, %fd32;
	sub.f64 	%fd68, %fd63, %fd67;
	st.global.f64 	[%rd6+72], %fd68;
	ld.global.f64 	%fd69, [%rd3+80];
	div.rn.f64 	%fd70, %fd69, %fd32;
	st.global.f64 	[%rd6+80], %fd70;
	st.global.u32 	[%rd6+104], %r38;
	ld.global.f64 	%fd71, [%rd3+112];
	ld.global.f64 	%fd72, [%rd3+120];
	mul.f64 	%fd73, %fd105, %fd72;
	div.rn.f64 	%fd74, %fd73, %fd31;
	sub.f64 	%fd75, %fd71, %fd74;
	ld.global.f64 	%fd76, [%rd3+128];
	mul.f64 	%fd77, %fd105, %fd76;
	mul.f64 	%fd78, %fd105, %fd77;
	div.rn.f64 	%fd79, %fd78, %fd32;
	add.f64 	%fd80, %fd75, %fd79;
	st.global.f64 	[%rd6+112], %fd80;
	ld.global.f64 	%fd81, [%rd3+120];
	div.rn.f64 	%fd82, %fd81, %fd31;
	ld.global.f64 	%fd83, [%rd3+128];
	add.f64 	%fd84, %fd83, %fd83;
	mul.f64 	%fd85, %fd105, %fd84;
	div.rn.f64 	%fd86, %fd85, %fd32;
	sub.f64 	%fd87, %fd82, %fd86;
	st.global.f64 	[%rd6+120], %fd87;
	ld.global.f64 	%fd88, [%rd3+128];
	div.rn.f64 	%fd89, %fd88, %fd32;
	st.global.f64 	[%rd6+128], %fd89;
	ld.global.f64 	%fd90, [%rd3+152];
	fma.rn.f64 	%fd91, %fd31, %fd90, %fd105;
	st.global.f64 	[%rd6+152], %fd91;
	ld.global.f64 	%fd92, [%rd3+160];
	fma.rn.f64 	%fd93, %fd31, %fd92, %fd105;
	st.global.f64 	[%rd6+160], %fd93;
	ld.global.f64 	%fd94, [%rd3+168];
	fma.rn.f64 	%fd95, %fd31, %fd94, %fd105;
	st.global.f64 	[%rd6+168], %fd95;
	ld.global.f64 	%fd96, [%rd3+176];
	fma.rn.f64 	%fd97, %fd31, %fd96, %fd105;
	st.global.f64 	[%rd6+176], %fd97;
$L__BB14_9:
	ret;

}
	// .globl	_Z23set_inner_product_tableP8functionS0_PdS1_S1_ii
.visible .entry _Z23set_inner_product_tableP8functionS0_PdS1_S1_ii(
	.param .u64 .ptr .align 1 _Z23set_inner_product_tableP8functionS0_PdS1_S1_ii_param_0,
	.param .u64 .ptr .align 1 _Z23set_inner_product_tableP8functionS0_PdS1_S1_ii_param_1,
	.param .u64 .ptr .align 1 _Z23set_inner_product_tableP8functionS0_PdS1_S1_ii_param_2,
	.param .u64 .ptr .align 1 _Z23set_inner_product_tableP8functionS0_PdS1_S1_ii_param_3,
	.param .u64 .ptr .align 1 _Z23set_inner_product_tableP8functionS0_PdS1_S1_ii_param_4,
	.param .u32 _Z23set_inner_product_tableP8functionS0_PdS1_S1_ii_param_5,
	.param .u32 _Z23set_inner_product_tableP8functionS0_PdS1_S1_ii_param_6
)
{
	.local .align 8 .b8 	__local_depot15[968];
	.reg .b64 	%SP;
	.reg .b64 	%SPL;
	.reg .pred 	%p<182>;
	.reg .b32 	%r<373>;
	.reg .b64 	%rd<217>;
	.reg .b64 	%fd<409>;

	mov.u64 	%SPL, __local_depot15;
	ld.param.u64 	%rd58, [_Z23set_inner_product_tableP8functionS0_PdS1_S1_ii_param_3];
	ld.param.u64 	%rd59, [_Z23set_inner_product_tableP8functionS0_PdS1_S1_ii_param_4];
	ld.param.u32 	%r160, [_Z23set_inner_product_tableP8functionS0_PdS1_S1_ii_param_5];
	ld.param.u32 	%r161, [_Z23set_inner_product_tableP8functionS0_PdS1_S1_ii_param_6];
	add.u64 	%rd1, %SPL, 48;
	add.u64 	%rd2, %SPL, 0;
	add.u64 	%rd3, %SPL, 48;
	add.u64 	%rd4, %SPL, 0;
	add.u64 	%rd5, %SPL, 48;
	add.u64 	%rd6, %SPL, 0;
	add.u64 	%rd7, %SPL, 48;
	add.u64 	%rd8, %SPL, 48;
	add.u64 	%rd9, %SPL, 600;
	add.u64 	%rd10, %SPL, 784;
	mov.u32 	%r162, %ctaid.x;
	mov.u32 	%r163, %ntid.x;
	mov.u32 	%r164, %tid.x;
	mad.lo.s32 	%r1, %r162, %r163, %r164;
	setp.ge.s32 	%p7, %r1, %r161;
	@%p7 bra 	$L__BB15_180;
	ld.param.u64 	%rd214, [_Z23set_inner_product_tableP8functionS0_PdS1_S1_ii_param_1];
	ld.param.u64 	%rd213, [_Z23set_inner_product_tableP8functionS0_PdS1_S1_ii_param_0];
	add.u64 	%rd11, %SPL, 416;
	add.u64 	%rd12, %SPL, 232;
	cvta.to.global.u64 	%rd72, %rd213;
	cvta.to.global.u64 	%rd73, %rd214;
	div.s32 	%r2, %r1, %r160;
	mul.lo.s32 	%r165, %r2, %r160;
	sub.s32 	%r3, %r1, %r165;
	mul.wide.s32 	%rd74, %r2, 184;
	add.s64 	%rd75, %rd72, %rd74;
	ld.global.f64 	%fd152, [%rd75+176];
	ld.global.f64 	%fd153, [%rd75+168];
	ld.global.f64 	%fd154, [%rd75+160];
	ld.global.f64 	%fd155, [%rd75+152];
	ld.global.f64 	%fd156, [%rd75+144];
	ld.global.f64 	%fd157, [%rd75+136];
	ld.global.f64 	%fd158, [%rd75+128];
	ld.global.f64 	%fd159, [%rd75+120];
	ld.global.f64 	%fd160, [%rd75+112];
	ld.global.u32 	%r166, [%rd75+104];
	ld.global.f64 	%fd161, [%rd75+96];
	ld.global.f64 	%fd162, [%rd75+88];
	ld.global.f64 	%fd163, [%rd75+80];
	ld.global.f64 	%fd164, [%rd75+72];
	ld.global.f64 	%fd165, [%rd75+64];
	ld.global.u32 	%r167, [%rd75+56];
	ld.global.f64 	%fd166, [%rd75+48];
	ld.global.f64 	%fd167, [%rd75+40];
	ld.global.f64 	%fd168, [%rd75+32];
	ld.global.f64 	%fd169, [%rd75+24];
	ld.global.f64 	%fd170, [%rd75+16];
	ld.global.u32 	%r168, [%rd75+8];
	ld.global.v2.u32 	{%r6, %r5}, [%rd75];
	st.local.v2.u32 	[%rd12], {%r6, %r5};
	st.local.u32 	[%rd12+8], %r168;
	st.local.f64 	[%rd12+16], %fd170;
	st.local.f64 	[%rd12+24], %fd169;
	st.local.f64 	[%rd12+32], %fd168;
	st.local.f64 	[%rd12+40], %fd167;
	st.local.f64 	[%rd12+48], %fd166;
	st.local.u32 	[%rd12+56], %r167;
	st.local.f64 	[%rd12+64], %fd165;
	st.local.f64 	[%rd12+72], %fd164;
	st.local.f64 	[%rd12+80], %fd163;
	st.local.f64 	[%rd12+88], %fd162;
	st.local.f64 	[%rd12+96], %fd161;
	st.local.u32 	[%rd12+104], %r166;
	st.local.f64 	[%rd12+112], %fd160;
	st.local.f64 	[%rd12+120], %fd159;
	st.local.f64 	[%rd12+128], %fd158;
	st.local.f64 	[%rd12+136], %fd157;
	st.local.f64 	[%rd12+144], %fd156;
	st.local.f64 	[%rd12+152], %fd155;
	st.local.f64 	[%rd12+160], %fd154;
	st.local.f64 	[%rd12+168], %fd153;
	st.local.f64 	[%rd12+176], %fd152;
	mul.wide.s32 	%rd76, %r3, 184;
	add.s64 	%rd77, %rd73, %rd76;
	ld.global.f64 	%fd171, [%rd77+176];
	ld.global.f64 	%fd172, [%rd77+168];
	ld.global.f64 	%fd173, [%rd77+160];
	ld.global.f64 	%fd174, [%rd77+152];
	ld.global.f64 	%fd175, [%rd77+144];
	ld.global.f64 	%fd176, [%rd77+136];
	ld.global.f64 	%fd177, [%rd77+128];
	ld.global.f64 	%fd178, [%rd77+120];
	ld.global.f64 	%fd179, [%rd77+112];
	ld.global.u32 	%r169, [%rd77+104];
	ld.global.f64 	%fd180, [%rd77+96];
	ld.global.f64 	%fd181, [%rd77+88];
	ld.global.f64 	%fd182, [%rd77+80];
	ld.global.f64 	%fd183, [%rd77+72];
	ld.global.f64 	%fd184, [%rd77+64];
	ld.global.u32 	%r170, [%rd77+56];
	ld.global.f64 	%fd185, [%rd77+48];
	ld.global.f64 	%fd186, [%rd77+40];
	ld.global.f64 	%fd187, [%rd77+32];
	ld.global.f64 	%fd188, [%rd77+24];
	ld.global.f64 	%fd189, [%rd77+16];
	ld.global.u32 	%r171, [%rd77+8];
	ld.global.v2.u32 	{%r7, %r172}, [%rd77];
	st.local.v2.u32 	[%rd11], {%r7, %r172};
	st.local.u32 	[%rd11+8], %r171;
	st.local.f64 	[%rd11+16], %fd189;
	st.local.f64 	[%rd11+24], %fd188;
	st.local.f64 	[%rd11+32], %fd187;
	st.local.f64 	[%rd11+40], %fd186;
	st.local.f64 	[%rd11+48], %fd185;
	st.local.u32 	[%rd11+56], %r170;
	st.local.f64 	[%rd11+64], %fd184;
	st.local.f64 	[%rd11+72], %fd183;
	st.local.f64 	[%rd11+80], %fd182;
	st.local.f64 	[%rd11+88], %fd181;
	st.local.f64 	[%rd11+96], %fd180;
	st.local.u32 	[%rd11+104], %r169;
	st.local.f64 	[%rd11+112], %fd179;
	st.local.f64 	[%rd11+120], %fd178;
	st.local.f64 	[%rd11+128], %fd177;
	st.local.f64 	[%rd11+136], %fd176;
	st.local.f64 	[%rd11+144], %fd175;
	st.local.f64 	[%rd11+152], %fd174;
	st.local.f64 	[%rd11+160], %fd173;
	st.local.f64 	[%rd11+168], %fd172;
	st.local.f64 	[%rd11+176], %fd171;
	mov.b32 	%r173, 2;
	mov.b32 	%r174, 3;
	st.local.v2.u32 	[%rd8], {%r174, %r173};
	max.s32 	%r175, %r5, 1;
	add.s32 	%r8, %r175, -1;
	setp.lt.s32 	%p8, %r6, 0;
	@%p8 bra 	$L__BB15_8;
	add.s32 	%r9, %r6, 1;
	and.b32  	%r10, %r9, 3;
	setp.lt.u32 	%p9, %r6, 3;
	mov.b32 	%r316, 0;
	@%p9 bra 	$L__BB15_5;
	and.b32  	%r316, %r9, -4;
	mov.b32 	%r319, 0;
$L__BB15_4:
	mul.wide.u32 	%rd78, %r319, 8;
	add.s64 	%rd79, %rd12, %rd78;
	ld.local.f64 	%fd190, [%rd79+152];
	add.s64 	%rd80, %rd8, %rd78;
	st.local.f64 	[%rd80+152], %fd190;
	ld.local.f64 	%fd191, [%rd79+160];
	st.local.f64 	[%rd80+160], %fd191;
	ld.local.f64 	%fd192, [%rd79+168];
	st.local.f64 	[%rd80+168], %fd192;
	ld.local.f64 	%fd193, [%rd79+176];
	st.local.f64 	[%rd80+176], %fd193;
	add.s32 	%r319, %r319, 4;
	setp.eq.s32 	%p10, %r319, %r316;
	@%p10 bra 	$L__BB15_5;
	bra.uni 	$L__BB15_4;
$L__BB15_5:
	setp.eq.s32 	%p11, %r10, 0;
	@%p11 bra 	$L__BB15_8;
	mov.b32 	%r318, 0;
$L__BB15_7:
	.pragma "nounroll";
	mul.wide.u32 	%rd81, %r316, 8;
	add.s64 	%rd82, %rd12, %rd81;
	ld.local.f64 	%fd194, [%rd82+152];
	add.s64 	%rd83, %rd8, %rd81;
	st.local.f64 	[%rd83+152], %fd194;
	add.s32 	%r316, %r316, 1;
	add.s32 	%r318, %r318, 1;
	setp.ne.s32 	%p12, %r318, %r10;
	@%p12 bra 	$L__BB15_7;
$L__BB15_8:
	setp.lt.s32 	%p13, %r6, 1;
	@%p13 bra 	$L__BB15_16;
	mov.b32 	%r320, 0;
$L__BB15_10:
	mul.wide.u32 	%rd84, %r320, 48;
	add.s64 	%rd85, %rd12, %rd84;
	add.s64 	%rd13, %rd85, 8;
	add.s64 	%rd86, %rd8, %rd84;
	add.s64 	%rd14, %rd86, 8;
	st.local.u32 	[%rd86+8], %r8;
	ld.local.u32 	%r181, [%rd85+8];
	setp.lt.s32 	%p14, %r181, 1;
	@%p14 bra 	$L__BB15_13;
	add.s64 	%rd15, %rd13, 8;
	mov.b32 	%r321, 0;
$L__BB15_12:
	add.s32 	%r21, %r321, 1;
	mul.wide.u32 	%rd88, %r321, 8;
	add.s64 	%rd89, %rd15, %rd88;
	ld.local.f64 	%fd196, [%rd89+8];
	cvt.rn.f64.u32 	%fd197, %r21;
	mul.f64 	%fd198, %fd196, %fd197;
	add.s64 	%rd90, %rd14, %rd88;
	st.local.f64 	[%rd90+8], %fd198;
	setp.lt.s32 	%p15, %r321, %r8;
	mov.u32 	%r321, %r21;
	@%p15 bra 	$L__BB15_12;
	bra.uni 	$L__BB15_14;
$L__BB15_13:
	mov.b64 	%rd87, 0;
	st.local.u64 	[%rd14+8], %rd87;
$L__BB15_14:
	add.s32 	%r320, %r320, 1;
	setp.ne.s32 	%p16, %r320, %r6;
	@%p16 bra 	$L__BB15_10;
	ld.local.u32 	%r324, [%rd8+8];
	ld.local.f64 	%fd365, [%rd8+16];
	ld.local.f64 	%fd364, [%rd8+24];
	ld.local.f64 	%fd363, [%rd8+32];
	ld.local.f64 	%fd362, [%rd8+40];
	ld.local.f64 	%fd361, [%rd8+48];
	ld.local.u32 	%r323, [%rd8+56];
	ld.local.f64 	%fd360, [%rd8+64];
	ld.local.f64 	%fd359, [%rd8+72];
	ld.local.f64 	%fd358, [%rd8+80];
	ld.local.f64 	%fd357, [%rd8+88];
	ld.local.f64 	%fd356, [%rd8+96];
	ld.local.u32 	%r322, [%rd8+104];
	ld.local.f64 	%fd355, [%rd8+112];
	ld.local.f64 	%fd354, [%rd8+120];
	ld.local.f64 	%fd353, [%rd8+128];
	ld.local.f64 	%fd352, [%rd8+136];
	ld.local.f64 	%fd351, [%rd8+144];
$L__BB15_16:
	setp.lt.s32 	%p17, %r6, 0;
	ld.local.f64 	%fd199, [%rd8+152];
	ld.local.f64 	%fd200, [%rd8+160];
	ld.local.f64 	%fd201, [%rd8+168];
	ld.local.f64 	%fd202, [%rd8+176];
	st.local.v2.u32 	[%rd9], {%r6, %r8};
	st.local.u32 	[%rd9+8], %r324;
	st.local.f64 	[%rd9+16], %fd365;
	st.local.f64 	[%rd9+24], %fd364;
	st.local.f64 	[%rd9+32], %fd363;
	st.local.f64 	[%rd9+40], %fd362;
	st.local.f64 	[%rd9+48], %fd361;
	st.local.u32 	[%rd9+56], %r323;
	st.local.f64 	[%rd9+64], %fd360;
	st.local.f64 	[%rd9+72], %fd359;
	st.local.f64 	[%rd9+80], %fd358;
	st.local.f64 	[%rd9+88], %fd357;
	st.local.f64 	[%rd9+96], %fd356;
	st.local.u32 	[%rd9+104], %r322;
	st.local.f64 	[%rd9+112], %fd355;
	st.local.f64 	[%rd9+120], %fd354;
	st.local.f64 	[%rd9+128], %fd353;
	st.local.f64 	[%rd9+136], %fd352;
	st.local.f64 	[%rd9+144], %fd351;
	st.local.f64 	[%rd9+152], %fd199;
	st.local.f64 	[%rd9+160], %fd200;
	st.local.f64 	[%rd9+168], %fd201;
	st.local.f64 	[%rd9+176], %fd202;
	mov.b32 	%r183, 2;
	mov.b32 	%r184, 3;
	st.local.v2.u32 	[%rd7], {%r184, %r183};
	max.s32 	%r185, %r8, 1;
	add.s32 	%r29, %r185, -1;
	@%p17 bra 	$L__BB15_23;
	add.s32 	%r30, %r6, 1;
	and.b32  	%r31, %r30, 3;
	setp.lt.u32 	%p18, %r6, 3;
	mov.b32 	%r325, 0;
	@%p18 bra 	$L__BB15_20;
	and.b32  	%r325, %r30, -4;
	mov.b32 	%r328, 0;
$L__BB15_19:
	mul.wide.u32 	%rd91, %r328, 8;
	add.s64 	%rd92, %rd9, %rd91;
	ld.local.f64 	%fd203, [%rd92+152];
	add.s64 	%rd93, %rd7, %rd91;
	st.local.f64 	[%rd93+152], %fd203;
	ld.local.f64 	%fd204, [%rd92+160];
	st.local.f64 	[%rd93+160], %fd204;
	ld.local.f64 	%fd205, [%rd92+168];
	st.local.f64 	[%rd93+168], %fd205;
	ld.local.f64 	%fd206, [%rd92+176];
	st.local.f64 	[%rd93+176], %fd206;
	add.s32 	%r328, %r328, 4;
	setp.eq.s32 	%p19, %r328, %r325;
	@%p19 bra 	$L__BB15_20;
	bra.uni 	$L__BB15_19;
$L__BB15_20:
	setp.eq.s32 	%p20, %r31, 0;
	@%p20 bra 	$L__BB15_23;
	mov.b32 	%r327, 0;
$L__BB15_22:
	.pragma "nounroll";
	mul.wide.u32 	%rd94, %r325, 8;
	add.s64 	%rd95, %rd9, %rd94;
	ld.local.f64 	%fd207, [%rd95+152];
	add.s64 	%rd96, %rd7, %rd94;
	st.local.f64 	[%rd96+152], %fd207;
	add.s32 	%r325, %r325, 1;
	add.s32 	%r327, %r327, 1;
	setp.ne.s32 	%p21, %r327, %r31;
	@%p21 bra 	$L__BB15_22;
$L__BB15_23:
	setp.lt.s32 	%p22, %r6, 1;
	@%p22 bra 	$L__BB15_31;
	mov.b32 	%r329, 0;
$L__BB15_25:
	mul.wide.u32 	%rd97, %r329, 48;
	add.s64 	%rd98, %rd9, %rd97;
	add.s64 	%rd16, %rd98, 8;
	add.s64 	%rd99, %rd7, %rd97;
	add.s64 	%rd17, %rd99, 8;
	st.local.u32 	[%rd99+8], %r29;
	ld.local.u32 	%r191, [%rd98+8];
	setp.lt.s32 	%p23, %r191, 1;
	@%p23 bra 	$L__BB15_28;
	add.s64 	%rd18, %rd16, 8;
	mov.b32 	%r330, 0;
$L__BB15_27:
	add.s32 	%r42, %r330, 1;
	mul.wide.u32 	%rd101, %r330, 8;
	add.s64 	%rd102, %rd18, %rd101;
	ld.local.f64 	%fd209, [%rd102+8];
	cvt.rn.f64.u32 	%fd210, %r42;
	mul.f64 	%fd211, %fd209, %fd210;
	add.s64 	%rd103, %rd17, %rd101;
	st.local.f64 	[%rd103+8], %fd211;
	setp.lt.s32 	%p24, %r330, %r29;
	mov.u32 	%r330, %r42;
	@%p24 bra 	$L__BB15_27;
	bra.uni 	$L__BB15_29;
$L__BB15_28:
	mov.b64 	%rd100, 0;
	st.local.u64 	[%rd17+8], %rd100;
$L__BB15_29:
	add.s32 	%r329, %r329, 1;
	setp.ne.s32 	%p25, %r329, %r6;
	@%p25 bra 	$L__BB15_25;
	ld.local.u32 	%r333, [%rd7+8];
	ld.local.f64 	%fd380, [%rd7+16];
	ld.local.f64 	%fd379, [%rd7+24];
	ld.local.f64 	%fd378, [%rd7+32];
	ld.local.f64 	%fd377, [%rd7+40];
	ld.local.f64 	%fd376, [%rd7+48];
	ld.local.u32 	%r332, [%rd7+56];
	ld.local.f64 	%fd375, [%rd7+64];
	ld.local.f64 	%fd374, [%rd7+72];
	ld.local.f64 	%fd373, [%rd7+80];
	ld.local.f64 	%fd372, [%rd7+88];
	ld.local.f64 	%fd371, [%rd7+96];
	ld.local.u32 	%r331, [%rd7+104];
	ld.local.f64 	%fd370, [%rd7+112];
	ld.local.f64 	%fd369, [%rd7+120];
	ld.local.f64 	%fd368, [%rd7+128];
	ld.local.f64 	%fd367, [%rd7+136];
	ld.local.f64 	%fd366, [%rd7+144];
$L__BB15_31:
	setp.lt.s32 	%p26, %r6, 1;
	ld.local.f64 	%fd213, [%rd7+152];
	ld.local.f64 	%fd214, [%rd7+160];
	ld.local.f64 	%fd215, [%rd7+168];
	ld.local.f64 	%fd216, [%rd7+176];
	st.local.v2.u32 	[%rd10], {%r6, %r29};
	st.local.u32 	[%rd10+8], %r333;
	st.local.f64 	[%rd10+16], %fd380;
	st.local.f64 	[%rd10+24], %fd379;
	st.local.f64 	[%rd10+32], %fd378;
	st.local.f64 	[%rd10+40], %fd377;
	st.local.f64 	[%rd10+48], %fd376;
	st.local.u32 	[%rd10+56], %r332;
	st.local.f64 	[%rd10+64], %fd375;
	st.local.f64 	[%rd10+72], %fd374;
	st.local.f64 	[%rd10+80], %fd373;
	st.local.f64 	[%rd10+88], %fd372;
	st.local.f64 	[%rd10+96], %fd371;
	st.local.u32 	[%rd10+104], %r331;
	st.local.f64 	[%rd10+112], %fd370;
	st.local.f64 	[%rd10+120], %fd369;
	st.local.f64 	[%rd10+128], %fd368;
	st.local.f64 	[%rd10+136], %fd367;
	st.local.f64 	[%rd10+144], %fd366;
	st.local.f64 	[%rd10+152], %fd213;
	st.local.f64 	[%rd10+160], %fd214;
	st.local.f64 	[%rd10+168], %fd215;
	st.local.f64 	[%rd10+176], %fd216;
	mov.f64 	%fd381, 0d0000000000000000;
	@%p26 bra 	$L__BB15_81;
	add.s64 	%rd19, %rd5, 8;
	mov.f64 	%fd381, 0d0000000000000000;
	mov.b32 	%r334, 0;
	mov.u32 	%r335, %r334;
$L__BB15_33:
	setp.ge.s32 	%p27, %r335, %r7;
	@%p27 bra 	$L__BB15_80;
	mul.wide.s32 	%rd104, %r334, 8;
	add.s64 	%rd20, %rd12, %rd104;
	ld.local.f64 	%fd62, [%rd20+152];
	mul.wide.s32 	%rd105, %r335, 8;
	add.s64 	%rd21, %rd11, %rd105;
	ld.local.f64 	%fd63, [%rd21+152];
	setp.gt.f64 	%p28, %fd62, %fd63;
	selp.f64 	%fd64, %fd62, %fd63, %p28;
	ld.local.f64 	%fd65, [%rd20+160];
	ld.local.f64 	%fd66, [%rd21+160];
	setp.lt.f64 	%p29, %fd65, %fd66;
	selp.f64 	%fd67, %fd65, %fd66, %p29;
	setp.leu.f64 	%p30, %fd64, %fd67;
	@%p30 bra 	$L__BB15_36;
	setp.gt.f64 	%p76, %fd62, %fd63;
	selp.b32 	%r233, %r335, %r334, %p76;
	add.s32 	%r234, %r233, 1;
	selp.b32 	%r334, %r334, %r234, %p76;
	selp.b32 	%r335, %r234, %r335, %p76;
	bra.uni 	$L__BB15_79;
$L__BB15_36:
	mul.wide.s32 	%rd106, %r334, 40;
	add.s64 	%rd107, %rd20, %rd106;
	add.s64 	%rd22, %rd107, 8;
	mul.wide.s32 	%rd108, %r335, 40;
	add.s64 	%rd109, %rd21, %rd108;
	add.s64 	%rd23, %rd109, 8;
	ld.local.u32 	%r55, [%rd107+8];
	ld.local.u32 	%r56, [%rd109+8];
	add.s32 	%r348, %r56, %r55;
	setp.lt.s32 	%p31, %r348, 0;
	@%p31 bra 	$L__BB15_50;
	add.s32 	%r58, %r348, 1;
	and.b32  	%r59, %r58, 15;
	setp.lt.u32 	%p32, %r348, 15;
	mov.b32 	%r337, 0;
	@%p32 bra 	$L__BB15_40;
	and.b32  	%r337, %r58, -16;
	mov.b32 	%r340, 0;
$L__BB15_39:
	.pragma "nounroll";
	mul.wide.u32 	%rd110, %r340, 8;
	add.s64 	%rd111, %rd5, %rd110;
	mov.b64 	%rd112, 0;
	st.local.u64 	[%rd111+8], %rd112;
	st.local.u64 	[%rd111+16], %rd112;
	st.local.u64 	[%rd111+24], %rd112;
	st.local.u64 	[%rd111+32], %rd112;
	st.local.u64 	[%rd111+40], %rd112;
	st.local.u64 	[%rd111+48], %rd112;
	st.local.u64 	[%rd111+56], %rd112;
	st.local.u64 	[%rd111+64], %rd112;
	st.local.u64 	[%rd111+72], %rd112;
	st.local.u64 	[%rd111+80], %rd112;
	st.local.u64 	[%rd111+88], %rd112;
	st.local.u64 	[%rd111+96], %rd112;
	st.local.u64 	[%rd111+104], %rd112;
	st.local.u64 	[%rd111+112], %rd112;
	st.local.u64 	[%rd111+120], %rd112;
	st.local.u64 	[%rd111+128], %rd112;
	add.s32 	%r340, %r340, 16;
	setp.eq.s32 	%p33, %r340, %r337;
	@%p33 bra 	$L__BB15_40;
	bra.uni 	$L__BB15_39;
$L__BB15_40:
	setp.eq.s32 	%p34, %r59, 0;
	@%p34 bra 	$L__BB15_50;
	and.b32  	%r62, %r58, 7;
	setp.lt.u32 	%p35, %r59, 8;
	@%p35 bra 	$L__BB15_43;
	mul.wide.u32 	%rd113, %r337, 8;
	add.s64 	%rd114, %rd5, %rd113;
	mov.b64 	%rd115, 0;
	st.local.u64 	[%rd114+8], %rd115;
	st.local.u64 	[%rd114+16], %rd115;
	st.local.u64 	[%rd114+24], %rd115;
	st.local.u64 	[%rd114+32], %rd115;
	st.local.u64 	[%rd114+40], %rd115;
	st.local.u64 	[%rd114+48], %rd115;
	st.local.u64 	[%rd114+56], %rd115;
	st.local.u64 	[%rd114+64], %rd115;
	add.s32 	%r337, %r337, 8;
$L__BB15_43:
	setp.eq.s32 	%p36, %r62, 0;
	@%p36 bra 	$L__BB15_50;
	and.b32  	%r65, %r58, 3;
	setp.lt.u32 	%p37, %r62, 4;
	@%p37 bra 	$L__BB15_46;
	mul.wide.u32 	%rd116, %r337, 8;
	add.s64 	%rd117, %rd5, %rd116;
	mov.b64 	%rd118, 0;
	st.local.u64 	[%rd117+8], %rd118;
	st.local.u64 	[%rd117+16], %rd118;
	st.local.u64 	[%rd117+24], %rd118;
	st.local.u64 	[%rd117+32], %rd118;
	add.s32 	%r337, %r337, 4;
$L__BB15_46:
	setp.eq.s32 	%p38, %r65, 0;
	@%p38 bra 	$L__BB15_50;
	mul.wide.u32 	%rd119, %r337, 8;
	add.s64 	%rd24, %rd5, %rd119;
	mov.b64 	%rd120, 0;
	st.local.u64 	[%rd24+8], %rd120;
	setp.eq.s32 	%p39, %r65, 1;
	@%p39 bra 	$L__BB15_50;
	mov.b64 	%rd121, 0;
	st.local.u64 	[%rd24+16], %rd121;
	setp.eq.s32 	%p40, %r65, 2;
	@%p40 bra 	$L__BB15_50;
	mov.b64 	%rd122, 0;
	st.local.u64 	[%rd24+24], %rd122;
$L__BB15_50:
	setp.lt.s32 	%p41, %r55, 0;
	@%p41 bra 	$L__BB15_61;
	add.s32 	%r198, %r56, 1;
	and.b32  	%r68, %r198, 3;
	and.b32  	%r69, %r198, -4;
	mov.b32 	%r341, 0;
$L__BB15_52:
	mov.u32 	%r72, %r341;
	setp.lt.s32 	%p42, %r56, 0;
	@%p42 bra 	$L__BB15_60;
	setp.lt.s32 	%p43, %r56, 3;
	cvt.u64.u32 	%rd25, %r72;
	mul.wide.u32 	%rd123, %r72, 8;
	add.s64 	%rd124, %rd22, %rd123;
	ld.local.f64 	%fd68, [%rd124+8];
	mov.b32 	%r343, 0;
	@%p43 bra 	$L__BB15_56;
	mov.b32 	%r342, 0;
$L__BB15_55:
	add.s32 	%r201, %r342, %r72;
	mul.wide.u32 	%rd125, %r342, 8;
	add.s64 	%rd126, %rd23, %rd125;
	ld.local.f64 	%fd218, [%rd126+8];
	mul.wide.u32 	%rd127, %r201, 8;
	add.s64 	%rd128, %rd5, %rd127;
	ld.local.f64 	%fd219, [%rd128+8];
	fma.rn.f64 	%fd220, %fd68, %fd218, %fd219;
	st.local.f64 	[%rd128+8], %fd220;
	ld.local.f64 	%fd221, [%rd126+16];
	ld.local.f64 	%fd222, [%rd128+16];
	fma.rn.f64 	%fd223, %fd68, %fd221, %fd222;
	st.local.f64 	[%rd128+16], %fd223;
	ld.local.f64 	%fd224, [%rd126+24];
	ld.local.f64 	%fd225, [%rd128+24];
	fma.rn.f64 	%fd226, %fd68, %fd224, %fd225;
	st.local.f64 	[%rd128+24], %fd226;
	ld.local.f64 	%fd227, [%rd126+32];
	ld.local.f64 	%fd228, [%rd128+32];
	fma.rn.f64 	%fd229, %fd68, %fd227, %fd228;
	st.local.f64 	[%rd128+32], %fd229;
	add.s32 	%r342, %r342, 4;
	setp.ne.s32 	%p44, %r342, %r69;
	mov.u32 	%r343, %r69;
	@%p44 bra 	$L__BB15_55;
$L__BB15_56:
	setp.eq.s32 	%p45, %r68, 0;
	@%p45 bra 	$L__BB15_60;
	setp.eq.s32 	%p46, %r68, 1;
	add.s32 	%r202, %r343, %r72;
	cvt.u64.u32 	%rd26, %r343;
	mul.wide.u32 	%rd129, %r343, 8;
	add.s64 	%rd27, %rd23, %rd129;
	ld.local.f64 	%fd230, [%rd27+8];
	mul.wide.u32 	%rd130, %r202, 8;
	add.s64 	%rd131, %rd5, %rd130;
	ld.local.f64 	%fd231, [%rd131+8];
	fma.rn.f64 	%fd232, %fd68, %fd230, %fd231;
	st.local.f64 	[%rd131+8], %fd232;
	@%p46 bra 	$L__BB15_60;
	setp.eq.s32 	%p47, %r68, 2;
	ld.local.f64 	%fd233, [%rd27+16];
	add.s64 	%rd132, %rd26, %rd25;
	shl.b64 	%rd133, %rd132, 3;
	add.s64 	%rd28, %rd19, %rd133;
	ld.local.f64 	%fd234, [%rd28+8];
	fma.rn.f64 	%fd235, %fd68, %fd233, %fd234;
	st.local.f64 	[%rd28+8], %fd235;
	@%p47 bra 	$L__BB15_60;
	ld.local.f64 	%fd236, [%rd27+24];
	ld.local.f64 	%fd237, [%rd28+16];
	fma.rn.f64 	%fd238, %fd68, %fd236, %fd237;
	st.local.f64 	[%rd28+16], %fd238;
$L__BB15_60:
	add.s32 	%r341, %r72, 1;
	setp.ne.s32 	%p48, %r72, %r55;
	@%p48 bra 	$L__BB15_52;
$L__BB15_61:
	setp.lt.s32 	%p49, %r348, 0;
	ld.local.f64 	%fd240, [%rd5+8];
	ld.local.f64 	%fd241, [%rd5+16];
	ld.local.f64 	%fd242, [%rd5+24];
	ld.local.f64 	%fd243, [%rd5+32];
	ld.local.f64 	%fd244, [%rd5+40];
	st.local.f64 	[%rd6+8], %fd240;
	st.local.f64 	[%rd6+16], %fd241;
	st.local.f64 	[%rd6+24], %fd242;
	st.local.f64 	[%rd6+32], %fd243;
	st.local.f64 	[%rd6+40], %fd244;
	sub.f64 	%fd245, %fd64, %fd67;
	abs.f64 	%fd246, %fd245;
	setp.lt.f64 	%p50, %fd246, 0d3CD203AF9EE75616;
	or.pred  	%p51, %p50, %p49;
	mov.f64 	%fd387, 0d0000000000000000;
	@%p51 bra 	$L__BB15_78;
	{
	.reg .b32 %temp; 
	mov.b64 	{%temp, %r77}, %fd67;
	}
	abs.f64 	%fd69, %fd67;
	{
	.reg .b32 %temp; 
	mov.b64 	{%temp, %r78}, %fd64;
	}
	abs.f64 	%fd70, %fd64;
	mov.f64 	%fd387, 0d0000000000000000;
	mov.b32 	%r344, 0;
$L__BB15_63:
	mov.u32 	%r79, %r344;
	setp.neu.f64 	%p52, %fd67, 0d0000000000000000;
	setp.lt.s32 	%p53, %r77, 0;
	mul.wide.u32 	%rd134, %r79, 8;
	add.s64 	%rd135, %rd6, %rd134;
	ld.local.f64 	%fd72, [%rd135+8];
	add.s32 	%r344, %r79, 1;
	cvt.rn.f64.u32 	%fd73, %r344;
	{
	.reg .b32 %temp; 
	mov.b64 	{%temp, %r81}, %fd73;
	}
	shr.u32 	%r204, %r81, 20;
	and.b32  	%r205, %r204, 2047;
	add.s32 	%r206, %r205, -1012;
	mov.b64 	%rd136, %fd73;
	shl.b64 	%rd137, %rd136, %r206;
	setp.eq.s64 	%p54, %rd137, -9223372036854775808;
	{ // callseq 44, 0
	.param .b64 param0;
	st.param.f64 	[param0], %fd69;
	.param .b64 param1;
	st.param.f64 	[param1], %fd73;
	.param .b64 retval0;
	call.uni (retval0), 
	__internal_accurate_pow, 
	(
	param0, 
	param1
	);
	ld.param.f64 	%fd248, [retval0];
	} // callseq 44
	and.pred  	%p1, %p53, %p54;
	neg.f64 	%fd250, %fd248;
	selp.f64 	%fd384, %fd250, %fd248, %p1;
	@%p52 bra 	$L__BB15_65;
	selp.b32 	%r207, %r77, 0, %p54;
	setp.lt.s32 	%p56, %r81, 0;
	or.b32  	%r208, %r207, 2146435072;
	selp.b32 	%r209, %r208, %r207, %p56;
	mov.b32 	%r210, 0;
	mov.b64 	%fd384, {%r210, %r209};
$L__BB15_65:
	add.f64 	%fd251, %fd67, %fd73;
	{
	.reg .b32 %temp; 
	mov.b64 	{%temp, %r211}, %fd251;
	}
	and.b32  	%r212, %r211, 2146435072;
	setp.ne.s32 	%p57, %r212, 2146435072;
	@%p57 bra 	$L__BB15_70;
	setp.num.f64 	%p58, %fd67, %fd67;
	@%p58 bra 	$L__BB15_68;
	add.rn.f64 	%fd384, %fd67, %fd73;
	bra.uni 	$L__BB15_70;
$L__BB15_68:
	setp.neu.f64 	%p59, %fd69, 0d7FF0000000000000;
	@%p59 bra 	$L__BB15_70;
	setp.lt.s32 	%p60, %r81, 0;
	selp.b32 	%r213, 0, 2146435072, %p60;
	and.b32  	%r214, %r81, 2147483647;
	setp.ne.s32 	%p61, %r214, 1071644672;
	or.b32  	%r215, %r213, -2147483648;
	selp.b32 	%r216, %r215, %r213, %p61;
	selp.b32 	%r217, %r216, %r213, %p1;
	mov.b32 	%r218, 0;
	mov.b64 	%fd384, {%r218, %r217};
$L__BB15_70:
	setp.neu.f64 	%p63, %fd64, 0d0000000000000000;
	setp.lt.s32 	%p64, %r78, 0;
	{ // callseq 45, 0
	.param .b64 param0;
	st.param.f64 	[param0], %fd70;
	.param .b64 param1;
	st.param.f64 	[param1], %fd73;
	.param .b64 retval0;
	call.uni (retval0), 
	__internal_accurate_pow, 
	(
	param0, 
	param1
	);
	ld.param.f64 	%fd252, [retval0];
	} // callseq 45
	and.pred  	%p2, %p64, %p54;
	neg.f64 	%fd254, %fd252;
	selp.f64 	%fd386, %fd254, %fd252, %p2;
	@%p63 bra 	$L__BB15_72;
	selp.b32 	%r219, %r78, 0, %p54;
	setp.lt.s32 	%p66, %r81, 0;
	or.b32  	%r220, %r219, 2146435072;
	selp.b32 	%r221, %r220, %r219, %p66;
	mov.b32 	%r222, 0;
	mov.b64 	%fd386, {%r222, %r221};
$L__BB15_72:
	add.f64 	%fd255, %fd64, %fd73;
	{
	.reg .b32 %temp; 
	mov.b64 	{%temp, %r223}, %fd255;
	}
	and.b32  	%r224, %r223, 2146435072;
	setp.ne.s32 	%p67, %r224, 2146435072;
	@%p67 bra 	$L__BB15_77;
	setp.num.f64 	%p68, %fd64, %fd64;
	@%p68 bra 	$L__BB15_75;
	add.rn.f64 	%fd386, %fd64, %fd73;
	bra.uni 	$L__BB15_77;
$L__BB15_75:
	setp.neu.f64 	%p69, %fd70, 0d7FF0000000000000;
	@%p69 bra 	$L__BB15_77;
	setp.lt.s32 	%p70, %r81, 0;
	selp.b32 	%r225, 0, 2146435072, %p70;
	and.b32  	%r226, %r81, 2147483647;
	setp.ne.s32 	%p71, %r226, 1071644672;
	or.b32  	%r227, %r225, -2147483648;
	selp.b32 	%r228, %r227, %r225, %p71;
	selp.b32 	%r229, %r228, %r225, %p2;
	mov.b32 	%r230, 0;
	mov.b64 	%fd386, {%r230, %r229};
$L__BB15_77:
	setp.eq.f64 	%p72, %fd64, 0d3FF0000000000000;
	selp.f64 	%fd256, 0d3FF0000000000000, %fd386, %p72;
	setp.eq.f64 	%p73, %fd67, 0d3FF0000000000000;
	selp.f64 	%fd257, 0d3FF0000000000000, %fd384, %p73;
	sub.f64 	%fd258, %fd257, %fd256;
	mul.f64 	%fd259, %fd72, %fd258;
	div.rn.f64 	%fd260, %fd259, %fd73;
	add.f64 	%fd387, %fd387, %fd260;
	setp.ne.s32 	%p74, %r79, %r348;
	@%p74 bra 	$L__BB15_63;
$L__BB15_78:
	setp.lt.f64 	%p75, %fd65, %fd66;
	add.f64 	%fd381, %fd381, %fd387;
	selp.b32 	%r231, %r334, %r335, %p75;
	add.s32 	%r232, %r231, 1;
	selp.b32 	%r334, %r232, %r334, %p75;
	selp.b32 	%r335, %r335, %r232, %p75;
$L__BB15_79:
	setp.lt.s32 	%p77, %r334, %r6;
	@%p77 bra 	$L__BB15_33;
$L__BB15_80:
	st.local.u32 	[%rd6], %r348;
$L__BB15_81:
	ld.param.u64 	%rd215, [_Z23set_inner_product_tableP8functionS0_PdS1_S1_ii_param_2];
	setp.lt.s32 	%p78, %r6, 1;
	mad.lo.s32 	%r88, %r2, %r160, %r3;
	cvta.to.global.u64 	%rd138, %rd215;
	mul.wide.s32 	%rd139, %r88, 8;
	add.s64 	%rd140, %rd138, %rd139;
	st.global.f64 	[%rd140], %fd381;
	mov.f64 	%fd399, 0d0000000000000000;
	@%p78 bra 	$L__BB15_130;
	add.s64 	%rd30, %rd3, 8;
	mov.f64 	%fd399, 0d0000000000000000;
	mov.b32 	%r349, 0;
	mov.u32 	%r350, %r349;
$L__BB15_83:
	setp.ge.s32 	%p79, %r350, %r7;
	@%p79 bra 	$L__BB15_130;
	mul.wide.s32 	%rd141, %r349, 8;
	add.s64 	%rd31, %rd9, %rd141;
	ld.local.f64 	%fd93, [%rd31+152];
	mul.wide.s32 	%rd142, %r350, 8;
	add.s64 	%rd32, %rd11, %rd142;
	ld.local.f64 	%fd94, [%rd32+152];
	setp.gt.f64 	%p80, %fd93, %fd94;
	selp.f64 	%fd95, %fd93, %fd94, %p80;
	ld.local.f64 	%fd96, [%rd31+160];
	ld.local.f64 	%fd97, [%rd32+160];
	setp.lt.f64 	%p81, %fd96, %fd97;
	selp.f64 	%fd98, %fd96, %fd97, %p81;
	setp.leu.f64 	%p82, %fd95, %fd98;
	@%p82 bra 	$L__BB15_86;
	setp.gt.f64 	%p128, %fd93, %fd94;
	selp.b32 	%r274, %r350, %r349, %p128;
	add.s32 	%r275, %r274, 1;
	selp.b32 	%r349, %r349, %r275, %p128;
	selp.b32 	%r350, %r275, %r350, %p128;
	bra.uni 	$L__BB15_129;
$L__BB15_86:
	mul.wide.s32 	%rd143, %r349, 40;
	add.s64 	%rd144, %rd31, %rd143;
	add.s64 	%rd33, %rd144, 8;
	mul.wide.s32 	%rd145, %r350, 40;
	add.s64 	%rd146, %rd32, %rd145;
	add.s64 	%rd34, %rd146, 8;
	ld.local.u32 	%r93, [%rd144+8];
	ld.local.u32 	%r94, [%rd146+8];
	add.s32 	%r95, %r94, %r93;
	setp.lt.s32 	%p83, %r95, 0;
	@%p83 bra 	$L__BB15_100;
	add.s32 	%r96, %r95, 1;
	and.b32  	%r97, %r96, 15;
	setp.lt.u32 	%p84, %r95, 15;
	mov.b32 	%r351, 0;
	@%p84 bra 	$L__BB15_90;
	and.b32  	%r351, %r96, -16;
	mov.b32 	%r354, 0;
$L__BB15_89:
	.pragma "nounroll";
	mul.wide.u32 	%rd147, %r354, 8;
	add.s64 	%rd148, %rd3, %rd147;
	mov.b64 	%rd149, 0;
	st.local.u64 	[%rd148+8], %rd149;
	st.local.u64 	[%rd148+16], %rd149;
	st.local.u64 	[%rd148+24], %rd149;
	st.local.u64 	[%rd148+32], %rd149;
	st.local.u64 	[%rd148+40], %rd149;
	st.local.u64 	[%rd148+48], %rd149;
	st.local.u64 	[%rd148+56], %rd149;
	st.local.u64 	[%rd148+64], %rd149;
	st.local.u64 	[%rd148+72], %rd149;
	st.local.u64 	[%rd148+80], %rd149;
	st.local.u64 	[%rd148+88], %rd149;
	st.local.u64 	[%rd148+96], %rd149;
	st.local.u64 	[%rd148+104], %rd149;
	st.local.u64 	[%rd148+112], %rd149;
	st.local.u64 	[%rd148+120], %rd149;
	st.local.u64 	[%rd148+128], %rd149;
	add.s32 	%r354, %r354, 16;
	setp.eq.s32 	%p85, %r354, %r351;
	@%p85 bra 	$L__BB15_90;
	bra.uni 	$L__BB15_89;
$L__BB15_90:
	setp.eq.s32 	%p86, %r97, 0;
	@%p86 bra 	$L__BB15_100;
	and.b32  	%r100, %r96, 7;
	setp.lt.u32 	%p87, %r97, 8;
	@%p87 bra 	$L__BB15_93;
	mul.wide.u32 	%rd150, %r351, 8;
	add.s64 	%rd151, %rd3, %rd150;
	mov.b64 	%rd152, 0;
	st.local.u64 	[%rd151+8], %rd152;
	st.local.u64 	[%rd151+16], %rd152;
	st.local.u64 	[%rd151+24], %rd152;
	st.local.u64 	[%rd151+32], %rd152;
	st.local.u64 	[%rd151+40], %rd152;
	st.local.u64 	[%rd151+48], %rd152;
	st.local.u64 	[%rd151+56], %rd152;
	st.local.u64 	[%rd151+64], %rd152;
	add.s32 	%r351, %r351, 8;
$L__BB15_93:
	setp.eq.s32 	%p88, %r100, 0;
	@%p88 bra 	$L__BB15_100;
	and.b32  	%r103, %r96, 3;
	setp.lt.u32 	%p89, %r100, 4;
	@%p89 bra 	$L__BB15_96;
	mul.wide.u32 	%rd153, %r351, 8;
	add.s64 	%rd154, %rd3, %rd153;
	mov.b64 	%rd155, 0;
	st.local.u64 	[%rd154+8], %rd155;
	st.local.u64 	[%rd154+16], %rd155;
	st.local.u64 	[%rd154+24], %rd155;
	st.local.u64 	[%rd154+32], %rd155;
	add.s32 	%r351, %r351, 4;
$L__BB15_96:
	setp.eq.s32 	%p90, %r103, 0;
	@%p90 bra 	$L__BB15_100;
	mul.wide.u32 	%rd156, %r351, 8;
	add.s64 	%rd35, %rd3, %rd156;
	mov.b64 	%rd157, 0;
	st.local.u64 	[%rd35+8], %rd157;
	setp.eq.s32 	%p91, %r103, 1;
	@%p91 bra 	$L__BB15_100;
	mov.b64 	%rd158, 0;
	st.local.u64 	[%rd35+16], %rd158;
	setp.eq.s32 	%p92, %r103, 2;
	@%p92 bra 	$L__BB15_100;
	mov.b64 	%rd159, 0;
	st.local.u64 	[%rd35+24], %rd159;
$L__BB15_100:
	setp.lt.s32 	%p93, %r93, 0;
	@%p93 bra 	$L__BB15_111;
	add.s32 	%r239, %r94, 1;
	and.b32  	%r106, %r239, 3;
	and.b32  	%r107, %r239, -4;
	mov.b32 	%r355, 0;
$L__BB15_102:
	mov.u32 	%r110, %r355;
	setp.lt.s32 	%p94, %r94, 0;
	@%p94 bra 	$L__BB15_110;
	setp.lt.s32 	%p95, %r94, 3;
	cvt.u64.u32 	%rd36, %r110;
	mul.wide.u32 	%rd160, %r110, 8;
	add.s64 	%rd161, %rd33, %rd160;
	ld.local.f64 	%fd99, [%rd161+8];
	mov.b32 	%r357, 0;
	@%p95 bra 	$L__BB15_106;
	mov.b32 	%r356, 0;
$L__BB15_105:
	add.s32 	%r242, %r356, %r110;
	mul.wide.u32 	%rd162, %r356, 8;
	add.s64 	%rd163, %rd34, %rd162;
	ld.local.f64 	%fd263, [%rd163+8];
	mul.wide.u32 	%rd164, %r242, 8;
	add.s64 	%rd165, %rd3, %rd164;
	ld.local.f64 	%fd264, [%rd165+8];
	fma.rn.f64 	%fd265, %fd99, %fd263, %fd264;
	st.local.f64 	[%rd165+8], %fd265;
	ld.local.f64 	%fd266, [%rd163+16];
	ld.local.f64 	%fd267, [%rd165+16];
	fma.rn.f64 	%fd268, %fd99, %fd266, %fd267;
	st.local.f64 	[%rd165+16], %fd268;
	ld.local.f64 	%fd269, [%rd163+24];
	ld.local.f64 	%fd270, [%rd165+24];
	fma.rn.f64 	%fd271, %fd99, %fd269, %fd270;
	st.local.f64 	[%rd165+24], %fd271;
	ld.local.f64 	%fd272, [%rd163+32];
	ld.local.f64 	%fd273, [%rd165+32];
	fma.rn.f64 	%fd274, %fd99, %fd272, %fd273;
	st.local.f64 	[%rd165+32], %fd274;
	add.s32 	%r356, %r356, 4;
	setp.ne.s32 	%p96, %r356, %r107;
	mov.u32 	%r357, %r107;
	@%p96 bra 	$L__BB15_105;
$L__BB15_106:
	setp.eq.s32 	%p97, %r106, 0;
	@%p97 bra 	$L__BB15_110;
	setp.eq.s32 	%p98, %r106, 1;
	add.s32 	%r243, %r357, %r110;
	cvt.u64.u32 	%rd37, %r357;
	mul.wide.u32 	%rd166, %r357, 8;
	add.s64 	%rd38, %rd34, %rd166;
	ld.local.f64 	%fd275, [%rd38+8];
	mul.wide.u32 	%rd167, %r243, 8;
	add.s64 	%rd168, %rd3, %rd167;
	ld.local.f64 	%fd276, [%rd168+8];
	fma.rn.f64 	%fd277, %fd99, %fd275, %fd276;
	st.local.f64 	[%rd168+8], %fd277;
	@%p98 bra 	$L__BB15_110;
	setp.eq.s32 	%p99, %r106, 2;
	ld.local.f64 	%fd278, [%rd38+16];
	add.s64 	%rd169, %rd37, %rd36;
	shl.b64 	%rd170, %rd169, 3;
	add.s64 	%rd39, %rd30, %rd170;
	ld.local.f64 	%fd279, [%rd39+8];
	fma.rn.f64 	%fd280, %fd99, %fd278, %fd279;
	st.local.f64 	[%rd39+8], %fd280;
	@%p99 bra 	$L__BB15_110;
	ld.local.f64 	%fd281, [%rd38+24];
	ld.local.f64 	%fd282, [%rd39+16];
	fma.rn.f64 	%fd283, %fd99, %fd281, %fd282;
	st.local.f64 	[%rd39+16], %fd283;
$L__BB15_110:
	add.s32 	%r355, %r110, 1;
	setp.ne.s32 	%p100, %r110, %r93;
	@%p100 bra 	$L__BB15_102;
$L__BB15_111:
	setp.lt.s32 	%p101, %r95, 0;
	ld.local.f64 	%fd285, [%rd3+8];
	ld.local.f64 	%fd286, [%rd3+16];
	ld.local.f64 	%fd287, [%rd3+24];
	ld.local.f64 	%fd288, [%rd3+32];
	ld.local.f64 	%fd289, [%rd3+40];
	st.local.f64 	[%rd4+8], %fd285;
	st.local.f64 	[%rd4+16], %fd286;
	st.local.f64 	[%rd4+24], %fd287;
	st.local.f64 	[%rd4+32], %fd288;
	st.local.f64 	[%rd4+40], %fd289;
	sub.f64 	%fd290, %fd95, %fd98;
	abs.f64 	%fd291, %fd290;
	setp.lt.f64 	%p102, %fd291, 0d3CD203AF9EE75616;
	or.pred  	%p103, %p102, %p101;
	mov.f64 	%fd397, 0d0000000000000000;
	@%p103 bra 	$L__BB15_128;
	{
	.reg .b32 %temp; 
	mov.b64 	{%temp, %r115}, %fd98;
	}
	abs.f64 	%fd100, %fd98;
	{
	.reg .b32 %temp; 
	mov.b64 	{%temp, %r116}, %fd95;
	}
	abs.f64 	%fd101, %fd95;
	mov.f64 	%fd397, 0d0000000000000000;
	mov.b32 	%r358, 0;
$L__BB15_113:
	mov.u32 	%r117, %r358;
	setp.neu.f64 	%p104, %fd98, 0d0000000000000000;
	setp.lt.s32 	%p105, %r115, 0;
	mul.wide.u32 	%rd171, %r117, 8;
	add.s64 	%rd172, %rd4, %rd171;
	ld.local.f64 	%fd103, [%rd172+8];
	add.s32 	%r358, %r117, 1;
	cvt.rn.f64.u32 	%fd104, %r358;
	{
	.reg .b32 %temp; 
	mov.b64 	{%temp, %r119}, %fd104;
	}
	shr.u32 	%r245, %r119, 20;
	and.b32  	%r246, %r245, 2047;
	add.s32 	%r247, %r246, -1012;
	mov.b64 	%rd173, %fd104;
	shl.b64 	%rd174, %rd173, %r247;
	setp.eq.s64 	%p106, %rd174, -9223372036854775808;
	{ // callseq 46, 0
	.param .b64 param0;
	st.param.f64 	[param0], %fd100;
	.param .b64 param1;
	st.param.f64 	[param1], %fd104;
	.param .b64 retval0;
	call.uni (retval0), 
	__internal_accurate_pow, 
	(
	param0, 
	param1
	);
	ld.param.f64 	%fd293, [retval0];
	} // callseq 46
	and.pred  	%p3, %p105, %p106;
	neg.f64 	%fd295, %fd293;
	selp.f64 	%fd394, %fd295, %fd293, %p3;
	@%p104 bra 	$L__BB15_115;
	selp.b32 	%r248, %r115, 0, %p106;
	setp.lt.s32 	%p108, %r119, 0;
	or.b32  	%r249, %r248, 2146435072;
	selp.b32 	%r250, %r249, %r248, %p108;
	mov.b32 	%r251, 0;
	mov.b64 	%fd394, {%r251, %r250};
$L__BB15_115:
	add.f64 	%fd296, %fd98, %fd104;
	{
	.reg .b32 %temp; 
	mov.b64 	{%temp, %r252}, %fd296;
	}
	and.b32  	%r253, %r252, 2146435072;
	setp.ne.s32 	%p109, %r253, 2146435072;
	@%p109 bra 	$L__BB15_120;
	setp.num.f64 	%p110, %fd98, %fd98;
	@%p110 bra 	$L__BB15_118;
	add.rn.f64 	%fd394, %fd98, %fd104;
	bra.uni 	$L__BB15_120;
$L__BB15_118:
	setp.neu.f64 	%p111, %fd100, 0d7FF0000000000000;
	@%p111 bra 	$L__BB15_120;
	setp.lt.s32 	%p112, %r119, 0;
	selp.b32 	%r254, 0, 2146435072, %p112;
	and.b32  	%r255, %r119, 2147483647;
	setp.ne.s32 	%p113, %r255, 1071644672;
	or.b32  	%r256, %r254, -2147483648;
	selp.b32 	%r257, %r256, %r254, %p113;
	selp.b32 	%r258, %r257, %r254, %p3;
	mov.b32 	%r259, 0;
	mov.b64 	%fd394, {%r259, %r258};
$L__BB15_120:
	setp.neu.f64 	%p115, %fd95, 0d0000000000000000;
	setp.lt.s32 	%p116, %r116, 0;
	{ // callseq 47, 0
	.param .b64 param0;
	st.param.f64 	[param0], %fd101;
	.param .b64 param1;
	st.param.f64 	[param1], %fd104;
	.param .b64 retval0;
	call.uni (retval0), 
	__internal_accurate_pow, 
	(
	param0, 
	param1
	);
	ld.param.f64 	%fd297, [retval0];
	} // callseq 47
	and.pred  	%p4, %p116, %p106;
	neg.f64 	%fd299, %fd297;
	selp.f64 	%fd396, %fd299, %fd297, %p4;
	@%p115 bra 	$L__BB15_122;
	selp.b32 	%r260, %r116, 0, %p106;
	setp.lt.s32 	%p118, %r119, 0;
	or.b32  	%r261, %r260, 2146435072;
	selp.b32 	%r262, %r261, %r260, %p118;
	mov.b32 	%r263, 0;
	mov.b64 	%fd396, {%r263, %r262};
$L__BB15_122:
	add.f64 	%fd300, %fd95, %fd104;
	{
	.reg .b32 %temp; 
	mov.b64 	{%temp, %r264}, %fd300;
	}
	and.b32  	%r265, %r264, 2146435072;
	setp.ne.s32 	%p119, %r265, 2146435072;
	@%p119 bra 	$L__BB15_127;
	setp.num.f64 	%p120, %fd95, %fd95;
	@%p120 bra 	$L__BB15_125;
	add.rn.f64 	%fd396, %fd95, %fd104;
	bra.uni 	$L__BB15_127;
$L__BB15_125:
	setp.neu.f64 	%p121, %fd101, 0d7FF0000000000000;
	@%p121 bra 	$L__BB15_127;
	setp.lt.s32 	%p122, %r119, 0;
	selp.b32 	%r266, 0, 2146435072, %p122;
	and.b32  	%r267, %r119, 2147483647;
	setp.ne.s32 	%p123, %r267, 1071644672;
	or.b32  	%r268, %r266, -2147483648;
	selp.b32 	%r269, %r268, %r266, %p123;
	selp.b32 	%r270, %r269, %r266, %p4;
	mov.b32 	%r271, 0;
	mov.b64 	%fd396, {%r271, %r270};
$L__BB15_127:
	setp.eq.f64 	%p124, %fd95, 0d3FF0000000000000;
	selp.f64 	%fd301, 0d3FF0000000000000, %fd396, %p124;
	setp.eq.f64 	%p125, %fd98, 0d3FF0000000000000;
	selp.f64 	%fd302, 0d3FF0000000000000, %fd394, %p125;
	sub.f64 	%fd303, %fd302, %fd301;
	mul.f64 	%fd304, %fd103, %fd303;
	div.rn.f64 	%fd305, %fd304, %fd104;
	add.f64 	%fd397, %fd397, %fd305;
	setp.ne.s32 	%p126, %r117, %r95;
	@%p126 bra 	$L__BB15_113;
$L__BB15_128:
	setp.lt.f64 	%p127, %fd96, %fd97;
	add.f64 	%fd399, %fd399, %fd397;
	selp.b32 	%r272, %r349, %r350, %p127;
	add.s32 	%r273, %r272, 1;
	selp.b32 	%r349, %r273, %r349, %p127;
	selp.b32 	%r350, %r350, %r273, %p127;
$L__BB15_129:
	setp.lt.s32 	%p129, %r349, %r6;
	@%p129 bra 	$L__BB15_83;
$L__BB15_130:
	setp.lt.s32 	%p130, %r6, 1;
	cvta.to.global.u64 	%rd175, %rd58;
	add.s64 	%rd177, %rd175, %rd139;
	st.global.f64 	[%rd177], %fd399;
	mov.f64 	%fd408, 0d0000000000000000;
	@%p130 bra 	$L__BB15_179;
	add.s64 	%rd41, %rd1, 8;
	add.s64 	%rd42, %rd1, 64;
	mov.f64 	%fd408, 0d0000000000000000;
	mov.b32 	%r361, 0;
	mov.u32 	%r362, %r361;
$L__BB15_132:
	setp.ge.s32 	%p131, %r362, %r7;
	@%p131 bra 	$L__BB15_179;
	mul.wide.s32 	%rd178, %r361, 8;
	add.s64 	%rd43, %rd10, %rd178;
	ld.local.f64 	%fd123, [%rd43+152];
	mul.wide.s32 	%rd179, %r362, 8;
	add.s64 	%rd44, %rd11, %rd179;
	ld.local.f64 	%fd124, [%rd44+152];
	setp.gt.f64 	%p132, %fd123, %fd124;
	selp.f64 	%fd125, %fd123, %fd124, %p132;
	ld.local.f64 	%fd126, [%rd43+160];
	ld.local.f64 	%fd127, [%rd44+160];
	setp.lt.f64 	%p133, %fd126, %fd127;
	selp.f64 	%fd128, %fd126, %fd127, %p133;
	setp.leu.f64 	%p134, %fd125, %fd128;
	@%p134 bra 	$L__BB15_135;
	setp.gt.f64 	%p180, %fd123, %fd124;
	selp.b32 	%r314, %r362, %r361, %p180;
	add.s32 	%r315, %r314, 1;
	selp.b32 	%r361, %r361, %r315, %p180;
	selp.b32 	%r362, %r315, %r362, %p180;
	bra.uni 	$L__BB15_178;
$L__BB15_135:
	mul.wide.s32 	%rd180, %r361, 40;
	add.s64 	%rd181, %rd43, %rd180;
	add.s64 	%rd45, %rd181, 8;
	mul.wide.s32 	%rd182, %r362, 40;
	add.s64 	%rd183, %rd44, %rd182;
	add.s64 	%rd46, %rd183, 8;
	ld.local.u32 	%r128, [%rd181+8];
	ld.local.u32 	%r129, [%rd183+8];
	add.s32 	%r130, %r129, %r128;
	setp.lt.s32 	%p135, %r130, 0;
	@%p135 bra 	$L__BB15_149;
	add.s32 	%r131, %r130, 1;
	and.b32  	%r132, %r131, 15;
	setp.lt.u32 	%p136, %r130, 15;
	mov.b32 	%r363, 0;
	@%p136 bra 	$L__BB15_139;
	and.b32  	%r363, %r131, -16;
	neg.s32 	%r366, %r363;
	mov.u64 	%rd216, %rd42;
$L__BB15_138:
	.pragma "nounroll";
	mov.b64 	%rd184, 0;
	st.local.u64 	[%rd216+-56], %rd184;
	st.local.u64 	[%rd216+-48], %rd184;
	st.local.u64 	[%rd216+-40], %rd184;
	st.local.u64 	[%rd216+-32], %rd184;
	st.local.u64 	[%rd216+-24], %rd184;
	st.local.u64 	[%rd216+-16], %rd184;
	st.local.u64 	[%rd216+-8], %rd184;
	st.local.u64 	[%rd216], %rd184;
	st.local.u64 	[%rd216+8], %rd184;
	st.local.u64 	[%rd216+16], %rd184;
	st.local.u64 	[%rd216+24], %rd184;
	st.local.u64 	[%rd216+32], %rd184;
	st.local.u64 	[%rd216+40], %rd184;
	st.local.u64 	[%rd216+48], %rd184;
	st.local.u64 	[%rd216+56], %rd184;
	st.local.u64 	[%rd216+64], %rd184;
	add.s32 	%r366, %r366, 16;
	add.s64 	%rd216, %rd216, 128;
	setp.eq.s32 	%p137, %r366, 0;
	@%p137 bra 	$L__BB15_139;
	bra.uni 	$L__BB15_138;
$L__BB15_139:
	setp.eq.s32 	%p138, %r132, 0;
	@%p138 bra 	$L__BB15_149;
	and.b32  	%r136, %r131, 7;
	setp.lt.u32 	%p139, %r132, 8;
	@%p139 bra 	$L__BB15_142;
	mul.wide.u32 	%rd185, %r363, 8;
	add.s64 	%rd186, %rd1, %rd185;
	mov.b64 	%rd187, 0;
	st.local.u64 	[%rd186+8], %rd187;
	st.local.u64 	[%rd186+16], %rd187;
	st.local.u64 	[%rd186+24], %rd187;
	st.local.u64 	[%rd186+32], %rd187;
	st.local.u64 	[%rd186+40], %rd187;
	st.local.u64 	[%rd186+48], %rd187;
	st.local.u64 	[%rd186+56], %rd187;
	st.local.u64 	[%rd186+64], %rd187;
	add.s32 	%r363, %r363, 8;
$L__BB15_142:
	setp.eq.s32 	%p140, %r136, 0;
	@%p140 bra 	$L__BB15_149;
	and.b32  	%r139, %r131, 3;
	setp.lt.u32 	%p141, %r136, 4;
	@%p141 bra 	$L__BB15_145;
	mul.wide.u32 	%rd188, %r363, 8;
	add.s64 	%rd189, %rd1, %rd188;
	mov.b64 	%rd190, 0;
	st.local.u64 	[%rd189+8], %rd190;
	st.local.u64 	[%rd189+16], %rd190;
	st.local.u64 	[%rd189+24], %rd190;
	st.local.u64 	[%rd189+32], %rd190;
	add.s32 	%r363, %r363, 4;
$L__BB15_145:
	setp.eq.s32 	%p142, %r139, 0;
	@%p142 bra 	$L__BB15_149;
	mul.wide.u32 	%rd191, %r363, 8;
	add.s64 	%rd47, %rd1, %rd191;
	mov.b64 	%rd192, 0;
	st.local.u64 	[%rd47+8], %rd192;
	setp.eq.s32 	%p143, %r139, 1;
	@%p143 bra 	$L__BB15_149;
	mov.b64 	%rd193, 0;
	st.local.u64 	[%rd47+16], %rd193;
	setp.eq.s32 	%p144, %r139, 2;
	@%p144 bra 	$L__BB15_149;
	mov.b64 	%rd194, 0;
	st.local.u64 	[%rd47+24], %rd194;
$L__BB15_149:
	setp.lt.s32 	%p145, %r128, 0;
	@%p145 bra 	$L__BB15_160;
	add.s32 	%r279, %r129, 1;
	and.b32  	%r142, %r279, 3;
	and.b32  	%r143, %r279, -4;
	mov.b32 	%r367, 0;
$L__BB15_151:
	mov.u32 	%r146, %r367;
	setp.lt.s32 	%p146, %r129, 0;
	@%p146 bra 	$L__BB15_159;
	setp.lt.s32 	%p147, %r129, 3;
	cvt.u64.u32 	%rd50, %r146;
	mul.wide.u32 	%rd195, %r146, 8;
	add.s64 	%rd196, %rd45, %rd195;
	ld.local.f64 	%fd129, [%rd196+8];
	mov.b32 	%r369, 0;
	@%p147 bra 	$L__BB15_155;
	mov.b32 	%r368, 0;
$L__BB15_154:
	add.s32 	%r282, %r368, %r146;
	mul.wide.u32 	%rd197, %r368, 8;
	add.s64 	%rd198, %rd46, %rd197;
	ld.local.f64 	%fd308, [%rd198+8];
	mul.wide.u32 	%rd199, %r282, 8;
	add.s64 	%rd200, %rd1, %rd199;
	ld.local.f64 	%fd309, [%rd200+8];
	fma.rn.f64 	%fd310, %fd129, %fd308, %fd309;
	st.local.f64 	[%rd200+8], %fd310;
	ld.local.f64 	%fd311, [%rd198+16];
	ld.local.f64 	%fd312, [%rd200+16];
	fma.rn.f64 	%fd313, %fd129, %fd311, %fd312;
	st.local.f64 	[%rd200+16], %fd313;
	ld.local.f64 	%fd314, [%rd198+24];
	ld.local.f64 	%fd315, [%rd200+24];
	fma.rn.f64 	%fd316, %fd129, %fd314, %fd315;
	st.local.f64 	[%rd200+24], %fd316;
	ld.local.f64 	%fd317, [%rd198+32];
	ld.local.f64 	%fd318, [%rd200+32];
	fma.rn.f64 	%fd319, %fd129, %fd317, %fd318;
	st.local.f64 	[%rd200+32], %fd319;
	add.s32 	%r368, %r368, 4;
	setp.ne.s32 	%p148, %r368, %r143;
	mov.u32 	%r369, %r143;
	@%p148 bra 	$L__BB15_154;
$L__BB15_155:
	setp.eq.s32 	%p149, %r142, 0;
	@%p149 bra 	$L__BB15_159;
	setp.eq.s32 	%p150, %r142, 1;
	add.s32 	%r283, %r369, %r146;
	cvt.u64.u32 	%rd51, %r369;
	mul.wide.u32 	%rd201, %r369, 8;
	add.s64 	%rd52, %rd46, %rd201;
	ld.local.f64 	%fd320, [%rd52+8];
	mul.wide.u32 	%rd202, %r283, 8;
	add.s64 	%rd203, %rd1, %rd202;
	ld.local.f64 	%fd321, [%rd203+8];
	fma.rn.f64 	%fd322, %fd129, %fd320, %fd321;
	st.local.f64 	[%rd203+8], %fd322;
	@%p150 bra 	$L__BB15_159;
	setp.eq.s32 	%p151, %r142, 2;
	ld.local.f64 	%fd323, [%rd52+16];
	add.s64 	%rd204, %rd51, %rd50;
	shl.b64 	%rd205, %rd204, 3;
	add.s64 	%rd53, %rd41, %rd205;
	ld.local.f64 	%fd324, [%rd53+8];
	fma.rn.f64 	%fd325, %fd129, %fd323, %fd324;
	st.local.f64 	[%rd53+8], %fd325;
	@%p151 bra 	$L__BB15_159;
	ld.local.f64 	%fd326, [%rd52+24];
	ld.local.f64 	%fd327, [%rd53+16];
	fma.rn.f64 	%fd328, %fd129, %fd326, %fd327;
	st.local.f64 	[%rd53+16], %fd328;
$L__BB15_159:
	add.s32 	%r367, %r146, 1;
	setp.ne.s32 	%p152, %r146, %r128;
	@%p152 bra 	$L__BB15_151;
$L__BB15_160:
	setp.lt.s32 	%p153, %r130, 0;
	ld.local.f64 	%fd330, [%rd1+8];
	ld.local.f64 	%fd331, [%rd1+16];
	ld.local.f64 	%fd332, [%rd1+24];
	ld.local.f64 	%fd333, [%rd1+32];
	ld.local.f64 	%fd334, [%rd1+40];
	st.local.f64 	[%rd2+8], %fd330;
	st.local.f64 	[%rd2+16], %fd331;
	st.local.f64 	[%rd2+24], %fd332;
	st.local.f64 	[%rd2+32], %fd333;
	st.local.f64 	[%rd2+40], %fd334;
	sub.f64 	%fd335, %fd125, %fd128;
	abs.f64 	%fd336, %fd335;
	setp.lt.f64 	%p154, %fd336, 0d3CD203AF9EE75616;
	or.pred  	%p155, %p154, %p153;
	mov.f64 	%fd406, 0d0000000000000000;
	@%p155 bra 	$L__BB15_177;
	{
	.reg .b32 %temp; 
	mov.b64 	{%temp, %r151}, %fd128;
	}
	abs.f64 	%fd130, %fd128;
	{
	.reg .b32 %temp; 
	mov.b64 	{%temp, %r152}, %fd125;
	}
	abs.f64 	%fd131, %fd125;
	mov.f64 	%fd406, 0d0000000000000000;
	mov.b32 	%r370, 0;
$L__BB15_162:
	mov.u32 	%r153, %r370;
	setp.neu.f64 	%p156, %fd128, 0d0000000000000000;
	setp.lt.s32 	%p157, %r151, 0;
	mul.wide.u32 	%rd206, %r153, 8;
	add.s64 	%rd207, %rd2, %rd206;
	ld.local.f64 	%fd133, [%rd207+8];
	add.s32 	%r370, %r153, 1;
	cvt.rn.f64.u32 	%fd134, %r370;
	{
	.reg .b32 %temp; 
	mov.b64 	{%temp, %r155}, %fd134;
	}
	shr.u32 	%r285, %r155, 20;
	and.b32  	%r286, %r285, 2047;
	add.s32 	%r287, %r286, -1012;
	mov.b64 	%rd208, %fd134;
	shl.b64 	%rd209, %rd208, %r287;
	setp.eq.s64 	%p158, %rd209, -9223372036854775808;
	{ // callseq 48, 0
	.param .b64 param0;
	st.param.f64 	[param0], %fd130;
	.param .b64 param1;
	st.param.f64 	[param1], %fd134;
	.param .b64 retval0;
	call.uni (retval0), 
	__internal_accurate_pow, 
	(
	param0, 
	param1
	);
	ld.param.f64 	%fd338, [retval0];
	} // callseq 48
	and.pred  	%p5, %p157, %p158;
	neg.f64 	%fd340, %fd338;
	selp.f64 	%fd403, %fd340, %fd338, %p5;
	@%p156 bra 	$L__BB15_164;
	setp.eq.s64 	%p159, %rd209, -9223372036854775808;
	selp.b32 	%r288, %r151, 0, %p159;
	setp.lt.s32 	%p160, %r155, 0;
	or.b32  	%r289, %r288, 2146435072;
	selp.b32 	%r290, %r289, %r288, %p160;
	mov.b32 	%r291, 0;
	mov.b64 	%fd403, {%r291, %r290};
$L__BB15_164:
	add.f64 	%fd341, %fd128, %fd134;
	{
	.reg .b32 %temp; 
	mov.b64 	{%temp, %r292}, %fd341;
	}
	and.b32  	%r293, %r292, 2146435072;
	setp.ne.s32 	%p161, %r293, 2146435072;
	@%p161 bra 	$L__BB15_169;
	setp.num.f64 	%p162, %fd128, %fd128;
	@%p162 bra 	$L__BB15_167;
	add.rn.f64 	%fd403, %fd128, %fd134;
	bra.uni 	$L__BB15_169;
$L__BB15_167:
	setp.neu.f64 	%p163, %fd130, 0d7FF0000000000000;
	@%p163 bra 	$L__BB15_169;
	setp.lt.s32 	%p164, %r155, 0;
	selp.b32 	%r294, 0, 2146435072, %p164;
	and.b32  	%r295, %r155, 2147483647;
	setp.ne.s32 	%p165, %r295, 1071644672;
	or.b32  	%r296, %r294, -2147483648;
	selp.b32 	%r297, %r296, %r294, %p165;
	selp.b32 	%r298, %r297, %r294, %p5;
	mov.b32 	%r299, 0;
	mov.b64 	%fd403, {%r299, %r298};
$L__BB15_169:
	setp.eq.s64 	%p166, %rd209, -9223372036854775808;
	setp.neu.f64 	%p167, %fd125, 0d0000000000000000;
	setp.lt.s32 	%p168, %r152, 0;
	{ // callseq 49, 0
	.param .b64 param0;
	st.param.f64 	[param0], %fd131;
	.param .b64 param1;
	st.param.f64 	[param1], %fd134;
	.param .b64 retval0;
	call.uni (retval0), 
	__internal_accurate_pow, 
	(
	param0, 
	param1
	);
	ld.param.f64 	%fd342, [retval0];
	} // callseq 49
	and.pred  	%p6, %p168, %p166;
	neg.f64 	%fd344, %fd342;
	selp.f64 	%fd405, %fd344, %fd342, %p6;
	@%p167 bra 	$L__BB15_171;
	setp.eq.s64 	%p169, %rd209, -9223372036854775808;
	selp.b32 	%r300, %r152, 0, %p169;
	setp.lt.s32 	%p170, %r155, 0;
	or.b32  	%r301, %r300, 2146435072;
	selp.b32 	%r302, %r301, %r300, %p170;
	mov.b32 	%r303, 0;
	mov.b64 	%fd405, {%r303, %r302};
$L__BB15_171:
	add.f64 	%fd345, %fd125, %fd134;
	{
	.reg .b32 %temp; 
	mov.b64 	{%temp, %r304}, %fd345;
	}
	and.b32  	%r305, %r304, 2146435072;
	setp.ne.s32 	%p171, %r305, 2146435072;
	@%p171 bra 	$L__BB15_176;
	setp.num.f64 	%p172, %fd125, %fd125;
	@%p172 bra 	$L__BB15_174;
	add.rn.f64 	%fd405, %fd125, %fd134;
	bra.uni 	$L__BB15_176;
$L__BB15_174:
	setp.neu.f64 	%p173, %fd131, 0d7FF0000000000000;
	@%p173 bra 	$L__BB15_176;
	setp.lt.s32 	%p174, %r155, 0;
	selp.b32 	%r306, 0, 2146435072, %p174;
	and.b32  	%r307, %r155, 2147483647;
	setp.ne.s32 	%p175, %r307, 1071644672;
	or.b32  	%r308, %r306, -2147483648;
	selp.b32 	%r309, %r308, %r306, %p175;
	selp.b32 	%r310, %r309, %r306, %p6;
	mov.b32 	%r311, 0;
	mov.b64 	%fd405, {%r311, %r310};
$L__BB15_176:
	setp.eq.f64 	%p176, %fd125, 0d3FF0000000000000;
	selp.f64 	%fd346, 0d3FF0000000000000, %fd405, %p176;
	setp.eq.f64 	%p177, %fd128, 0d3FF0000000000000;
	selp.f64 	%fd347, 0d3FF0000000000000, %fd403, %p177;
	sub.f64 	%fd348, %fd347, %fd346;
	mul.f64 	%fd349, %fd133, %fd348;
	div.rn.f64 	%fd350, %fd349, %fd134;
	add.f64 	%fd406, %fd406, %fd350;
	setp.ne.s32 	%p178, %r153, %r130;
	@%p178 bra 	$L__BB15_162;
$L__BB15_177:
	setp.lt.f64 	%p179, %fd126, %fd127;
	add.f64 	%fd408, %fd408, %fd406;
	selp.b32 	%r312, %r361, %r362, %p179;
	add.s32 	%r313, %r312, 1;
	selp.b32 	%r361, %r313, %r361, %p179;
	selp.b32 	%r362, %r362, %r313, %p179;
$L__BB15_178:
	setp.lt.s32 	%p181, %r361, %r6;
	@%p181 bra 	$L__BB15_132;
$L__BB15_179:
	cvta.to.global.u64 	%rd210, %rd59;
	add.s64 	%rd212, %rd210, %rd139;
	st.global.f64 	[%rd212], %fd408;
$L__BB15_180:
	ret;

}
	// .globl	_Z18compute_divergenceiPP4nodePP6x_bitsPPdS6_S6_i
.visible .entry _Z18compute_divergenceiPP4nodePP6x_bitsPPdS6_S6_i(
	.param .u32 _Z18compute_divergenceiPP4nodePP6x_bitsPPdS6_S6_i_param_0,
	.param .u64 .ptr .align 1 _Z18compute_divergenceiPP4nodePP6x_bitsPPdS6_S6_i_param_1,
	.param .u64 .ptr .align 1 _Z18compute_divergenceiPP4nodePP6x_bitsPPdS6_S6_i_param_2,
	.param .u64 .ptr .align 1 _Z18compute_divergenceiPP4nodePP6x_bitsPPdS6_S6_i_param_3,
	.param .u64 .ptr .align 1 _Z18compute_divergenceiPP4nodePP6x_bitsPPdS6_S6_i_param_4,
	.param .u64 .ptr .align 1 _Z18compute_divergenceiPP4nodePP6x_bitsPPdS6_S6_i_param_5,
	.param .u32 _Z18compute_divergenceiPP4nodePP6x_bitsPPdS6_S6_i_param_6
)
{
	.reg .pred 	%p<6>;
	.reg .b32 	%r<28>;
	.reg .b64 	%rd<47>;
	.reg .b64 	%fd<23>;

	ld.param.u32 	%r26, [_Z18compute_divergenceiPP4nodePP6x_bitsPPdS6_S6_i_param_0];
	ld.param.u64 	%rd10, [_Z18compute_divergenceiPP4nodePP6x_bitsPPdS6_S6_i_param_1];
	ld.param.u64 	%rd11, [_Z18compute_divergenceiPP4nodePP6x_bitsPPdS6_S6_i_param_2];
	ld.param.u32 	%r7, [_Z18compute_divergenceiPP4nodePP6x_bitsPPdS6_S6_i_param_6];
	mov.u32 	%r8, %ctaid.x;
	mov.u32 	%r9, %ntid.x;
	mov.u32 	%r10, %tid.x;
	mad.lo.s32 	%r1, %r8, %r9, %r10;
	setp.ge.s32 	%p1, %r1, %r7;
	@%p1 bra 	$L__BB16_8;
	cvta.to.global.u64 	%rd14, %rd10;
	mul.wide.s32 	%rd15, %r1, 8;
	add.s64 	%rd1, %rd14, %rd15;
	setp.lt.s32 	%p2, %r26, 0;
	@%p2 bra 	$L__BB16_8;
	cvta.to.global.u64 	%rd2, %rd11;
	ld.global.u64 	%rd3, [%rd1];
	mov.u64 	%rd45, %rd3;
$L__BB16_3:
	add.s64 	%rd46, %rd45, 136;
	mov.b32 	%r27, 0;
$L__BB16_4:
	ld.u64 	%rd7, [%rd46];
	setp.eq.s64 	%p3, %rd7, 0;
	@%p3 bra 	$L__BB16_6;
	ld.param.u64 	%rd44, [_Z18compute_divergenceiPP4nodePP6x_bitsPPdS6_S6_i_param_4];
	ld.param.u64 	%rd43, [_Z18compute_divergenceiPP4nodePP6x_bitsPPdS6_S6_i_param_3];
	cvta.to.global.u64 	%rd16, %rd44;
	mul.wide.u32 	%rd17, %r26, 8;
	add.s64 	%rd18, %rd16, %rd17;
	ld.global.u64 	%rd19, [%rd18];
	ld.global.u64 	%rd20, [%rd2];
	ld.u32 	%r12, [%rd3+400];
	mul.wide.s32 	%rd21, %r12, 8;
	add.s64 	%rd22, %rd20, %rd21;
	ld.u32 	%r13, [%rd22];
	shl.b32 	%r14, %r13, %r26;
	ld.u32 	%r15, [%rd7+400];
	mul.wide.s32 	%rd23, %r15, 8;
	add.s64 	%rd24, %rd20, %rd23;
	ld.u32 	%r16, [%rd24];
	add.s32 	%r17, %r16, %r14;
	mul.wide.u32 	%rd25, %r17, 8;
	add.s64 	%rd26, %rd19, %rd25;
	ld.f64 	%fd1, [%rd26];
	cvta.to.global.u64 	%rd27, %rd43;
	add.s64 	%rd28, %rd27, %rd17;
	ld.global.u64 	%rd29, [%rd28];
	ld.global.u64 	%rd30, [%rd2+8];
	add.s64 	%rd31, %rd30, %rd21;
	ld.u32 	%r18, [%rd31];
	shl.b32 	%r19, %r18, %r26;
	add.s64 	%rd32, %rd30, %rd23;
	ld.u32 	%r20, [%rd32];
	add.s32 	%r21, %r20, %r19;
	mul.wide.u32 	%rd33, %r21, 8;
	add.s64 	%rd34, %rd29, %rd33;
	ld.f64 	%fd2, [%rd34];
	mul.f64 	%fd3, %fd1, %fd2;
	ld.global.u64 	%rd35, [%rd2+16];
	add.s64 	%rd36, %rd35, %rd21;
	ld.u32 	%r22, [%rd36];
	shl.b32 	%r23, %r22, %r26;
	add.s64 	%rd37, %rd35, %rd23;
	ld.u32 	%r24, [%rd37];
	add.s32 	%r25, %r24, %r23;
	mul.wide.u32 	%rd38, %r25, 8;
	add.s64 	%rd39, %rd29, %rd38;
	ld.f64 	%fd4, [%rd39];
	add.s64 	%rd40, %rd19, %rd33;
	ld.f64 	%fd5, [%rd40];
	add.s64 	%rd41, %rd29, %rd25;
	ld.f64 	%fd6, [%rd41];
	mul.f64 	%fd7, %fd5, %fd6;
	add.s64 	%rd42, %rd19, %rd38;
	ld.f64 	%fd8, [%rd42];
	mul.f64 	%fd9, %fd8, %fd6;
	neg.f64 	%fd10, %fd4;
	mul.f64 	%fd11, %fd3, %fd10;
	mul.f64 	%fd12, %fd7, %fd4;
	mul.f64 	%fd13, %fd9, %fd2;
	ld.f64 	%fd14, [%rd3+32];
	mul.f64 	%fd15, %fd11, %fd14;
	ld.f64 	%fd16, [%rd3+40];
	mul.f64 	%fd17, %fd12, %fd16;
	sub.f64 	%fd18, %fd15, %fd17;
	ld.f64 	%fd19, [%rd3+48];
	mul.f64 	%fd20, %fd13, %fd19;
	sub.f64 	%fd21, %fd18, %fd20;
	atom.add.f64 	%fd22, [%rd7+392], %fd21;
$L__BB16_6:
	add.s32 	%r27, %r27, 1;
	add.s64 	%rd46, %rd46, 8;
	setp.ne.s32 	%p4, %r27, 27;
	@%p4 bra 	$L__BB16_4;
	ld.u64 	%rd45, [%rd45+56];
	add.s32 	%r5, %r26, -1;
	setp.gt.s32 	%p5, %r26, 0;
	mov.u32 	%r26, %r5;
	@%p5 bra 	$L__BB16_3;
$L__BB16_8:
	ret;

}
	// .globl	_Z11prepare_CSRPP4nodeiiPii
.visible .entry _Z11prepare_CSRPP4nodeiiPii(
	.param .u64 .ptr .align 1 _Z11prepare_CSRPP4nodeiiPii_param_0,
	.param .u32 _Z11prepare_CSRPP4nodeiiPii_param_1,
	.param .u32 _Z11prepare_CSRPP4nodeiiPii_param_2,
	.param .u64 .ptr .align 1 _Z11prepare_CSRPP4nodeiiPii_param_3,
	.param .u32 _Z11prepare_CSRPP4nodeiiPii_param_4
)
{
	.reg .pred 	%p<38>;
	.reg .b32 	%r<75>;
	.reg .b64 	%rd<117>;

	ld.param.u64 	%rd15, [_Z11prepare_CSRPP4nodeiiPii_param_0];
	ld.param.u32 	%r12, [_Z11prepare_CSRPP4nodeiiPii_param_1];
	ld.param.u32 	%r13, [_Z11prepare_CSRPP4nodeiiPii_param_2];
	ld.param.u64 	%rd16, [_Z11prepare_CSRPP4nodeiiPii_param_3];
	ld.param.u32 	%r14, [_Z11prepare_CSRPP4nodeiiPii_param_4];
	mov.u32 	%r15, %ctaid.x;
	mov.u32 	%r16, %ntid.x;
	mov.u32 	%r17, %tid.x;
	mad.lo.s32 	%r1, %r15, %r16, %r17;
	setp.ge.s32 	%p1, %r1, %r14;
	@%p1 bra 	$L__BB17_15;
	cvta.to.global.u64 	%rd17, %rd15;
	mul.wide.s32 	%rd18, %r1, 8;
	add.s64 	%rd19, %rd17, %rd18;
	ld.global.u64 	%rd20, [%rd19];
	cvta.to.global.u64 	%rd116, %rd20;
	sub.s32 	%r2, %r12, %r13;
	setp.lt.s32 	%p2, %r2, 1;
	@%p2 bra 	$L__BB17_14;
	and.b32  	%r3, %r2, 15;
	sub.s32 	%r18, %r13, %r12;
	setp.gt.u32 	%p3, %r18, -16;
	@%p3 bra 	$L__BB17_5;
	and.b32  	%r19, %r2, 2147483632;
	neg.s32 	%r74, %r19;
$L__BB17_4:
	.pragma "nounroll";
	ld.global.u64 	%rd22, [%rd116+56];
	cvta.to.global.u64 	%rd23, %rd22;
	ld.global.u64 	%rd24, [%rd23+56];
	cvta.to.global.u64 	%rd25, %rd24;
	ld.global.u64 	%rd26, [%rd25+56];
	cvta.to.global.u64 	%rd27, %rd26;
	ld.global.u64 	%rd28, [%rd27+56];
	cvta.to.global.u64 	%rd29, %rd28;
	ld.global.u64 	%rd30, [%rd29+56];
	cvta.to.global.u64 	%rd31, %rd30;
	ld.global.u64 	%rd32, [%rd31+56];
	cvta.to.global.u64 	%rd33, %rd32;
	ld.global.u64 	%rd34, [%rd33+56];
	cvta.to.global.u64 	%rd35, %rd34;
	ld.global.u64 	%rd36, [%rd35+56];
	cvta.to.global.u64 	%rd37, %rd36;
	ld.global.u64 	%rd38, [%rd37+56];
	cvta.to.global.u64 	%rd39, %rd38;
	ld.global.u64 	%rd40, [%rd39+56];
	cvta.to.global.u64 	%rd41, %rd40;
	ld.global.u64 	%rd42, [%rd41+56];
	cvta.to.global.u64 	%rd43, %rd42;
	ld.global.u64 	%rd44, [%rd43+56];
	cvta.to.global.u64 	%rd45, %rd44;
	ld.global.u64 	%rd46, [%rd45+56];
	cvta.to.global.u64 	%rd47, %rd46;
	ld.global.u64 	%rd48, [%rd47+56];
	cvta.to.global.u64 	%rd49, %rd48;
	ld.global.u64 	%rd50, [%rd49+56];
	cvta.to.global.u64 	%rd51, %rd50;
	ld.global.u64 	%rd52, [%rd51+56];
	cvta.to.global.u64 	%rd116, %rd52;
	add.s32 	%r74, %r74, 16;
	setp.eq.s32 	%p4, %r74, 0;
	@%p4 bra 	$L__BB17_5;
	bra.uni 	$L__BB17_4;
$L__BB17_5:
	setp.eq.s32 	%p5, %r3, 0;
	@%p5 bra 	$L__BB17_14;
	and.b32  	%r5, %r2, 7;
	setp.lt.u32 	%p6, %r3, 8;
	@%p6 bra 	$L__BB17_8;
	ld.global.u64 	%rd54, [%rd116+56];
	cvta.to.global.u64 	%rd55, %rd54;
	ld.global.u64 	%rd56, [%rd55+56];
	cvta.to.global.u64 	%rd57, %rd56;
	ld.global.u64 	%rd58, [%rd57+56];
	cvta.to.global.u64 	%rd59, %rd58;
	ld.global.u64 	%rd60, [%rd59+56];
	cvta.to.global.u64 	%rd61, %rd60;
	ld.global.u64 	%rd62, [%rd61+56];
	cvta.to.global.u64 	%rd63, %rd62;
	ld.global.u64 	%rd64, [%rd63+56];
	cvta.to.global.u64 	%rd65, %rd64;
	ld.global.u64 	%rd66, [%rd65+56];
	cvta.to.global.u64 	%rd67, %rd66;
	ld.global.u64 	%rd68, [%rd67+56];
	cvta.to.global.u64 	%rd116, %rd68;
$L__BB17_8:
	setp.eq.s32 	%p7, %r5, 0;
	@%p7 bra 	$L__BB17_14;
	and.b32  	%r6, %r2, 3;
	setp.lt.u32 	%p8, %r5, 4;
	@%p8 bra 	$L__BB17_11;
	ld.global.u64 	%rd70, [%rd116+56];
	cvta.to.global.u64 	%rd71, %rd70;
	ld.global.u64 	%rd72, [%rd71+56];
	cvta.to.global.u64 	%rd73, %rd72;
	ld.global.u64 	%rd74, [%rd73+56];
	cvta.to.global.u64 	%rd75, %rd74;
	ld.global.u64 	%rd76, [%rd75+56];
	cvta.to.global.u64 	%rd116, %rd76;
$L__BB17_11:
	setp.eq.s32 	%p9, %r6, 0;
	@%p9 bra 	$L__BB17_14;
	neg.s32 	%r73, %r6;
$L__BB17_13:
	.pragma "nounroll";
	ld.global.u64 	%rd77, [%rd116+56];
	cvta.to.global.u64 	%rd116, %rd77;
	add.s32 	%r73, %r73, 1;
	setp.eq.s32 	%p10, %r73, 0;
	@%p10 bra 	$L__BB17_14;
	bra.uni 	$L__BB17_13;
$L__BB17_14:
	ld.global.u64 	%rd78, [%rd116+136];
	setp.ne.s64 	%p11, %rd78, 0;
	selp.u32 	%r20, 1, 0, %p11;
	ld.global.u64 	%rd79, [%rd116+144];
	setp.ne.s64 	%p12, %rd79, 0;
	selp.u32 	%r21, 1, 0, %p12;
	add.s32 	%r22, %r20, %r21;
	ld.global.u64 	%rd80, [%rd116+152];
	setp.ne.s64 	%p13, %rd80, 0;
	selp.u32 	%r23, 1, 0, %p13;
	add.s32 	%r24, %r22, %r23;
	ld.global.u64 	%rd81, [%rd116+160];
	setp.ne.s64 	%p14, %rd81, 0;
	selp.u32 	%r25, 1, 0, %p14;
	add.s32 	%r26, %r24, %r25;
	ld.global.u64 	%rd82, [%rd116+168];
	setp.ne.s64 	%p15, %rd82, 0;
	selp.u32 	%r27, 1, 0, %p15;
	add.s32 	%r28, %r26, %r27;
	ld.global.u64 	%rd83, [%rd116+176];
	setp.ne.s64 	%p16, %rd83, 0;
	selp.u32 	%r29, 1, 0, %p16;
	add.s32 	%r30, %r28, %r29;
	ld.global.u64 	%rd84, [%rd116+184];
	setp.ne.s64 	%p17, %rd84, 0;
	selp.u32 	%r31, 1, 0, %p17;
	add.s32 	%r32, %r30, %r31;
	ld.global.u64 	%rd85, [%rd116+192];
	setp.ne.s64 	%p18, %rd85, 0;
	selp.u32 	%r33, 1, 0, %p18;
	add.s32 	%r34, %r32, %r33;
	ld.global.u64 	%rd86, [%rd116+200];
	setp.ne.s64 	%p19, %rd86, 0;
	selp.u32 	%r35, 1, 0, %p19;
	add.s32 	%r36, %r34, %r35;
	ld.global.u64 	%rd87, [%rd116+208];
	setp.ne.s64 	%p20, %rd87, 0;
	selp.u32 	%r37, 1, 0, %p20;
	add.s32 	%r38, %r36, %r37;
	ld.global.u64 	%rd88, [%rd116+216];
	setp.ne.s64 	%p21, %rd88, 0;
	selp.u32 	%r39, 1, 0, %p21;
	add.s32 	%r40, %r38, %r39;
	ld.global.u64 	%rd89, [%rd116+224];
	setp.ne.s64 	%p22, %rd89, 0;
	selp.u32 	%r41, 1, 0, %p22;
	add.s32 	%r42, %r40, %r41;
	ld.global.u64 	%rd90, [%rd116+232];
	setp.ne.s64 	%p23, %rd90, 0;
	selp.u32 	%r43, 1, 0, %p23;
	add.s32 	%r44, %r42, %r43;
	ld.global.u64 	%rd91, [%rd116+240];
	setp.ne.s64 	%p24, %rd91, 0;
	selp.u32 	%r45, 1, 0, %p24;
	add.s32 	%r46, %r44, %r45;
	ld.global.u64 	%rd92, [%rd116+248];
	setp.ne.s64 	%p25, %rd92, 0;
	selp.u32 	%r47, 1, 0, %p25;
	add.s32 	%r48, %r46, %r47;
	ld.global.u64 	%rd93, [%rd116+256];
	setp.ne.s64 	%p26, %rd93, 0;
	selp.u32 	%r49, 1, 0, %p26;
	add.s32 	%r50, %r48, %r49;
	ld.global.u64 	%rd94, [%rd116+264];
	setp.ne.s64 	%p27, %rd94, 0;
	selp.u32 	%r51, 1, 0, %p27;
	add.s32 	%r52, %r50, %r51;
	ld.global.u64 	%rd95, [%rd116+272];
	setp.ne.s64 	%p28, %rd95, 0;
	selp.u32 	%r53, 1, 0, %p28;
	add.s32 	%r54, %r52, %r53;
	ld.global.u64 	%rd96, [%rd116+280];
	setp.ne.s64 	%p29, %rd96, 0;
	selp.u32 	%r55, 1, 0, %p29;
	add.s32 	%r56, %r54, %r55;
	ld.global.u64 	%rd97, [%rd116+288];
	setp.ne.s64 	%p30, %rd97, 0;
	selp.u32 	%r57, 1, 0, %p30;
	add.s32 	%r58, %r56, %r57;
	ld.global.u64 	%rd98, [%rd116+296];
	setp.ne.s64 	%p31, %rd98, 0;
	selp.u32 	%r59, 1, 0, %p31;
	add.s32 	%r60, %r58, %r59;
	ld.global.u64 	%rd99, [%rd116+304];
	setp.ne.s64 	%p32, %rd99, 0;
	selp.u32 	%r61, 1, 0, %p32;
	add.s32 	%r62, %r60, %r61;
	ld.global.u64 	%rd100, [%rd116+312];
	setp.ne.s64 	%p33, %rd100, 0;
	selp.u32 	%r63, 1, 0, %p33;
	add.s32 	%r64, %r62, %r63;
	ld.global.u64 	%rd101, [%rd116+320];
	setp.ne.s64 	%p34, %rd101, 0;
	selp.u32 	%r65, 1, 0, %p34;
	add.s32 	%r66, %r64, %r65;
	ld.global.u64 	%rd102, [%rd116+328];
	setp.ne.s64 	%p35, %rd102, 0;
	selp.u32 	%r67, 1, 0, %p35;
	add.s32 	%r68, %r66, %r67;
	ld.global.u64 	%rd103, [%rd116+336];
	setp.ne.s64 	%p36, %rd103, 0;
	selp.u32 	%r69, 1, 0, %p36;
	add.s32 	%r70, %r68, %r69;
	ld.global.u64 	%rd104, [%rd116+344];
	setp.ne.s64 	%p37, %rd104, 0;
	selp.u32 	%r71, 1, 0, %p37;
	add.s32 	%r72, %r70, %r71;
	cvta.to.global.u64 	%rd105, %rd16;
	mul.wide.s32 	%rd106, %r1, 4;
	add.s64 	%rd107, %rd105, %rd106;
	st.global.u32 	[%rd107+4], %r72;
$L__BB17_15:
	ret;

}
	// .globl	_Z5set_bPP4nodePfi
.visible .entry _Z5set_bPP4nodePfi(
	.param .u64 .ptr .align 1 _Z5set_bPP4nodePfi_param_0,
	.param .u64 .ptr .align 1 _Z5set_bPP4nodePfi_param_1,
	.param .u32 _Z5set_bPP4nodePfi_param_2
)
{
	.reg .pred 	%p<2>;
	.reg .b32 	%r<6>;
	.reg .b32 	%f<2>;
	.reg .b64 	%rd<11>;
	.reg .b64 	%fd<2>;

	ld.param.u64 	%rd1, [_Z5set_bPP4nodePfi_param_0];
	ld.param.u64 	%rd2, [_Z5set_bPP4nodePfi_param_1];
	ld.param.u32 	%r2, [_Z5set_bPP4nodePfi_param_2];
	mov.u32 	%r3, %ctaid.x;
	mov.u32 	%r4, %ntid.x;
	mov.u32 	%r5, %tid.x;
	mad.lo.s32 	%r1, %r3, %r4, %r5;
	setp.ge.s32 	%p1, %r1, %r2;
	@%p1 bra 	$L__BB18_2;
	cvta.to.global.u64 	%rd3, %rd1;
	cvta.to.global.u64 	%rd4, %rd2;
	mul.wide.s32 	%rd5, %r1, 8;
	add.s64 	%rd6, %rd3, %rd5;
	ld.global.u64 	%rd7, [%rd6];
	cvta.to.global.u64 	%rd8, %rd7;
	ld.global.f64 	%fd1, [%rd8+392];
	cvt.rn.f32.f64 	%f1, %fd1;
	mul.wide.s32 	%rd9, %r1, 4;
	add.s64 	%rd10, %rd4, %rd9;
	st.global.f32 	[%rd10], %f1;
$L__BB18_2:
	ret;

}
	// .globl	_Z26construct_laplacian_matrixPP4nodeiiiiPP6x_bitsPdS5_S5_PiS6_Pfi
.visible .entry _Z26construct_laplacian_matrixPP4nodeiiiiPP6x_bitsPdS5_S5_PiS6_Pfi(
	.param .u64 .ptr .align 1 _Z26construct_laplacian_matrixPP4nodeiiiiPP6x_bitsPdS5_S5_PiS6_Pfi_param_0,
	.param .u32 _Z26construct_laplacian_matrixPP4nodeiiiiPP6x_bitsPdS5_S5_PiS6_Pfi_param_1,
	.param .u32 _Z26construct_laplacian_matrixPP4nodeiiiiPP6x_bitsPdS5_S5_PiS6_Pfi_param_2,
	.param .u32 _Z26construct_laplacian_matrixPP4nodeiiiiPP6x_bitsPdS5_S5_PiS6_Pfi_param_3,
	.param .u32 _Z26construct_laplacian_matrixPP4nodeiiiiPP6x_bitsPdS5_S5_PiS6_Pfi_param_4,
	.param .u64 .ptr .align 1 _Z26construct_laplacian_matrixPP4nodeiiiiPP6x_bitsPdS5_S5_PiS6_Pfi_param_5,
	.param .u64 .ptr .align 1 _Z26construct_laplacian_matrixPP4nodeiiiiPP6x_bitsPdS5_S5_PiS6_Pfi_param_6,
	.param .u64 .ptr .align 1 _Z26construct_laplacian_matrixPP4nodeiiiiPP6x_bitsPdS5_S5_PiS6_Pfi_param_7,
	.param .u64 .ptr .align 1 _Z26construct_laplacian_matrixPP4nodeiiiiPP6x_bitsPdS5_S5_PiS6_Pfi_param_8,
	.param .u64 .ptr .align 1 _Z26construct_laplacian_matrixPP4nodeiiiiPP6x_bitsPdS5_S5_PiS6_Pfi_param_9,
	.param .u64 .ptr .align 1 _Z26construct_laplacian_matrixPP4nodeiiiiPP6x_bitsPdS5_S5_PiS6_Pfi_param_10,
	.param .u64 .ptr .align 1 _Z26construct_laplacian_matrixPP4nodeiiiiPP6x_bitsPdS5_S5_PiS6_Pfi_param_11,
	.param .u32 _Z26construct_laplacian_matrixPP4nodeiiiiPP6x_bitsPdS5_S5_PiS6_Pfi_param_12
)
{
	.reg .pred 	%p<13>;
	.reg .b32 	%r<52>;
	.reg .b32 	%f<3>;
	.reg .b64 	%rd<135>;
	.reg .b64 	%fd<13>;

	ld.param.u64 	%rd23, [_Z26construct_laplacian_matrixPP4nodeiiiiPP6x_bitsPdS5_S5_PiS6_Pfi_param_0];
	ld.param.u32 	%r17, [_Z26construct_laplacian_matrixPP4nodeiiiiPP6x_bitsPdS5_S5_PiS6_Pfi_param_1];
	ld.param.u32 	%r18, [_Z26construct_laplacian_matrixPP4nodeiiiiPP6x_bitsPdS5_S5_PiS6_Pfi_param_2];
	ld.param.u64 	%rd24, [_Z26construct_laplacian_matrixPP4nodeiiiiPP6x_bitsPdS5_S5_PiS6_Pfi_param_5];
	ld.param.u64 	%rd26, [_Z26construct_laplacian_matrixPP4nodeiiiiPP6x_bitsPdS5_S5_PiS6_Pfi_param_8];
	ld.param.u64 	%rd27, [_Z26construct_laplacian_matrixPP4nodeiiiiPP6x_bitsPdS5_S5_PiS6_Pfi_param_9];
	ld.param.u64 	%rd28, [_Z26construct_laplacian_matrixPP4nodeiiiiPP6x_bitsPdS5_S5_PiS6_Pfi_param_10];
	ld.param.u32 	%r20, [_Z26construct_laplacian_matrixPP4nodeiiiiPP6x_bitsPdS5_S5_PiS6_Pfi_param_12];
	mov.u32 	%r21, %ctaid.x;
	mov.u32 	%r22, %ntid.x;
	mov.u32 	%r23, %tid.x;
	mad.lo.s32 	%r1, %r21, %r22, %r23;
	setp.ge.s32 	%p1, %r1, %r20;
	@%p1 bra 	$L__BB19_18;
	cvta.to.global.u64 	%rd30, %rd23;
	mul.wide.s32 	%rd31, %r1, 8;
	add.s64 	%rd32, %rd30, %rd31;
	ld.global.u64 	%rd33, [%rd32];
	cvta.to.global.u64 	%rd1, %rd33;
	sub.s32 	%r2, %r17, %r18;
	setp.lt.s32 	%p2, %r2, 1;
	mov.u64 	%rd132, %rd1;
	@%p2 bra 	$L__BB19_14;
	and.b32  	%r3, %r2, 15;
	sub.s32 	%r24, %r18, %r17;
	setp.gt.u32 	%p3, %r24, -16;
	mov.u64 	%rd132, %rd1;
	@%p3 bra 	$L__BB19_5;
	and.b32  	%r25, %r2, 2147483632;
	neg.s32 	%r48, %r25;
	mov.u64 	%rd132, %rd1;
$L__BB19_4:
	.pragma "nounroll";
	ld.global.u64 	%rd35, [%rd132+56];
	cvta.to.global.u64 	%rd36, %rd35;
	ld.global.u64 	%rd37, [%rd36+56];
	cvta.to.global.u64 	%rd38, %rd37;
	ld.global.u64 	%rd39, [%rd38+56];
	cvta.to.global.u64 	%rd40, %rd39;
	ld.global.u64 	%rd41, [%rd40+56];
	cvta.to.global.u64 	%rd42, %rd41;
	ld.global.u64 	%rd43, [%rd42+56];
	cvta.to.global.u64 	%rd44, %rd43;
	ld.global.u64 	%rd45, [%rd44+56];
	cvta.to.global.u64 	%rd46, %rd45;
	ld.global.u64 	%rd47, [%rd46+56];
	cvta.to.global.u64 	%rd48, %rd47;
	ld.global.u64 	%rd49, [%rd48+56];
	cvta.to.global.u64 	%rd50, %rd49;
	ld.global.u64 	%rd51, [%rd50+56];
	cvta.to.global.u64 	%rd52, %rd51;
	ld.global.u64 	%rd53, [%rd52+56];
	cvta.to.global.u64 	%rd54, %rd53;
	ld.global.u64 	%rd55, [%rd54+56];
	cvta.to.global.u64 	%rd56, %rd55;
	ld.global.u64 	%rd57, [%rd56+56];
	cvta.to.global.u64 	%rd58, %rd57;
	ld.global.u64 	%rd59, [%rd58+56];
	cvta.to.global.u64 	%rd60, %rd59;
	ld.global.u64 	%rd61, [%rd60+56];
	cvta.to.global.u64 	%rd62, %rd61;
	ld.global.u64 	%rd63, [%rd62+56];
	cvta.to.global.u64 	%rd64, %rd63;
	ld.global.u64 	%rd65, [%rd64+56];
	cvta.to.global.u64 	%rd132, %rd65;
	add.s32 	%r48, %r48, 16;
	setp.eq.s32 	%p4, %r48, 0;
	@%p4 bra 	$L__BB19_5;
	bra.uni 	$L__BB19_4;
$L__BB19_5:
	setp.eq.s32 	%p5, %r3, 0;
	@%p5 bra 	$L__BB19_14;
	and.b32  	%r5, %r2, 7;
	setp.lt.u32 	%p6, %r3, 8;
	@%p6 bra 	$L__BB19_8;
	ld.global.u64 	%rd67, [%rd132+56];
	cvta.to.global.u64 	%rd68, %rd67;
	ld.global.u64 	%rd69, [%rd68+56];
	cvta.to.global.u64 	%rd70, %rd69;
	ld.global.u64 	%rd71, [%rd70+56];
	cvta.to.global.u64 	%rd72, %rd71;
	ld.global.u64 	%rd73, [%rd72+56];
	cvta.to.global.u64 	%rd74, %rd73;
	ld.global.u64 	%rd75, [%rd74+56];
	cvta.to.global.u64 	%rd76, %rd75;
	ld.global.u64 	%rd77, [%rd76+56];
	cvta.to.global.u64 	%rd78, %rd77;
	ld.global.u64 	%rd79, [%rd78+56];
	cvta.to.global.u64 	%rd80, %rd79;
	ld.global.u64 	%rd81, [%rd80+56];
	cvta.to.global.u64 	%rd132, %rd81;
$L__BB19_8:
	setp.eq.s32 	%p7, %r5, 0;
	@%p7 bra 	$L__BB19_14;
	and.b32  	%r6, %r2, 3;
	setp.lt.u32 	%p8, %r5, 4;
	@%p8 bra 	$L__BB19_11;
	ld.global.u64 	%rd83, [%rd132+56];
	cvta.to.global.u64 	%rd84, %rd83;
	ld.global.u64 	%rd85, [%rd84+56];
	cvta.to.global.u64 	%rd86, %rd85;
	ld.global.u64 	%rd87, [%rd86+56];
	cvta.to.global.u64 	%rd88, %rd87;
	ld.global.u64 	%rd89, [%rd88+56];
	cvta.to.global.u64 	%rd132, %rd89;
$L__BB19_11:
	setp.eq.s32 	%p9, %r6, 0;
	@%p9 bra 	$L__BB19_14;
	neg.s32 	%r47, %r6;
$L__BB19_13:
	.pragma "nounroll";
	ld.global.u64 	%rd90, [%rd132+56];
	cvta.to.global.u64 	%rd132, %rd90;
	add.s32 	%r47, %r47, 1;
	setp.ne.s32 	%p10, %r47, 0;
	@%p10 bra 	$L__BB19_13;
$L__BB19_14:
	cvta.to.global.u64 	%rd13, %rd26;
	cvta.to.global.u64 	%rd14, %rd24;
	cvta.to.global.u64 	%rd91, %rd27;
	mul.wide.s32 	%rd92, %r1, 4;
	add.s64 	%rd15, %rd91, %rd92;
	add.s64 	%rd134, %rd132, 136;
	cvta.to.global.u64 	%rd17, %rd28;
	mov.b32 	%r49, 0;
	mov.u32 	%r51, %r49;
$L__BB19_15:
	ld.global.u64 	%rd21, [%rd134];
	setp.eq.s64 	%p11, %rd21, 0;
	@%p11 bra 	$L__BB19_17;
	ld.param.u64 	%rd124, [_Z26construct_laplacian_matrixPP4nodeiiiiPP6x_bitsPdS5_S5_PiS6_Pfi_param_11];
	ld.param.u64 	%rd123, [_Z26construct_laplacian_matrixPP4nodeiiiiPP6x_bitsPdS5_S5_PiS6_Pfi_param_6];
	ld.param.u32 	%r46, [_Z26construct_laplacian_matrixPP4nodeiiiiPP6x_bitsPdS5_S5_PiS6_Pfi_param_4];
	cvta.to.global.u64 	%rd93, %rd21;
	ld.global.u32 	%r27, [%rd93+400];
	sub.s32 	%r28, %r27, %r46;
	ld.global.u64 	%rd94, [%rd14];
	cvta.to.global.u64 	%rd95, %rd94;
	ld.global.u32 	%r29, [%rd1+400];
	mul.wide.s32 	%rd96, %r29, 8;
	add.s64 	%rd97, %rd95, %rd96;
	ld.global.u32 	%r30, [%rd97];
	shl.b32 	%r31, %r30, %r18;
	mul.wide.s32 	%rd98, %r27, 8;
	add.s64 	%rd99, %rd95, %rd98;
	ld.global.u32 	%r32, [%rd99];
	add.s32 	%r33, %r32, %r31;
	mul.wide.u32 	%rd100, %r33, 8;
	add.s64 	%rd101, %rd13, %rd100;
	ld.global.f64 	%fd1, [%rd101];
	ld.global.u64 	%rd102, [%rd14+8];
	cvta.to.global.u64 	%rd103, %rd102;
	add.s64 	%rd104, %rd103, %rd96;
	ld.global.u32 	%r34, [%rd104];
	shl.b32 	%r35, %r34, %r18;
	add.s64 	%rd105, %rd103, %rd98;
	ld.global.u32 	%r36, [%rd105];
	add.s32 	%r37, %r36, %r35;
	cvta.to.global.u64 	%rd106, %rd123;
	mul.wide.u32 	%rd107, %r37, 8;
	add.s64 	%rd108, %rd106, %rd107;
	ld.global.f64 	%fd2, [%rd108];
	mul.f64 	%fd3, %fd1, %fd2;
	ld.global.u64 	%rd109, [%rd14+16];
	cvta.to.global.u64 	%rd110, %rd109;
	add.s64 	%rd111, %rd110, %rd96;
	ld.global.u32 	%r38, [%rd111];
	shl.b32 	%r39, %r38, %r18;
	add.s64 	%rd112, %rd110, %rd98;
	ld.global.u32 	%r40, [%rd112];
	add.s32 	%r41, %r40, %r39;
	mul.wide.u32 	%rd113, %r41, 8;
	add.s64 	%rd114, %rd106, %rd113;
	ld.global.f64 	%fd4, [%rd114];
	fma.rn.f64 	%fd5, %fd3, %fd4, 0d0000000000000000;
	add.s64 	%rd115, %rd13, %rd107;
	ld.global.f64 	%fd6, [%rd115];
	add.s64 	%rd116, %rd106, %rd100;
	ld.global.f64 	%fd7, [%rd116];
	mul.f64 	%fd8, %fd6, %fd7;
	fma.rn.f64 	%fd9, %fd8, %fd4, %fd5;
	add.s64 	%rd117, %rd13, %rd113;
	ld.global.f64 	%fd10, [%rd117];
	mul.f64 	%fd11, %fd10, %fd2;
	fma.rn.f64 	%fd12, %fd11, %fd7, %fd9;
	ld.global.u32 	%r42, [%rd15];
	add.s32 	%r43, %r42, %r51;
	mul.wide.s32 	%rd118, %r43, 4;
	add.s64 	%rd119, %rd17, %rd118;
	st.global.u32 	[%rd119], %r28;
	cvt.rn.f32.f64 	%f1, %fd12;
	neg.f32 	%f2, %f1;
	ld.global.u32 	%r44, [%rd15];
	add.s32 	%r45, %r44, %r51;
	cvta.to.global.u64 	%rd120, %rd124;
	mul.wide.s32 	%rd121, %r45, 4;
	add.s64 	%rd122, %rd120, %rd121;
	st.global.f32 	[%rd122], %f2;
	add.s32 	%r51, %r51, 1;
$L__BB19_17:
	add.s32 	%r49, %r49, 1;
	add.s64 	%rd134, %rd134, 8;
	setp.ne.s32 	%p12, %r49, 27;
	@%p12 bra 	$L__BB19_15;
$L__BB19_18:
	ret;

}
	// .globl	_Z15set_value_tableP8functioniPddii
.visible .entry _Z15set_value_tableP8functioniPddii(
	.param .u64 .ptr .align 1 _Z15set_value_tableP8functioniPddii_param_0,
	.param .u32 _Z15set_value_tableP8functioniPddii_param_1,
	.param .u64 .ptr .align 1 _Z15set_value_tableP8functioniPddii_param_2,
	.param .f64 _Z15set_value_tableP8functioniPddii_param_3,
	.param .u32 _Z15set_value_tableP8functioniPddii_param_4,
	.param .u32 _Z15set_value_tableP8functioniPddii_param_5
)
{
	.local .align 8 .b8 	__local_depot20[184];
	.reg .b64 	%SP;
	.reg .b64 	%SPL;
	.reg .pred 	%p<73>;
	.reg .b32 	%r<127>;
	.reg .b64 	%rd<48>;
	.reg .b64 	%fd<128>;

	mov.u64 	%SPL, __local_depot20;
	ld.param.u32 	%r28, [_Z15set_value_tableP8functioniPddii_param_5];
	mov.u32 	%r29, %ctaid.x;
	mov.u32 	%r30, %ntid.x;
	mov.u32 	%r31, %tid.x;
	mad.lo.s32 	%r32, %r29, %r30, %r31;
	setp.ge.s32 	%p6, %r32, %r28;
	mov.f64 	%fd127, 0d0000000000000000;
	@%p6 bra 	$L__BB20_48;
	ld.param.u32 	%r120, [_Z15set_value_tableP8functioniPddii_param_4];
	ld.param.f64 	%fd110, [_Z15set_value_tableP8functioniPddii_param_3];
	ld.param.u64 	%rd42, [_Z15set_value_tableP8functioniPddii_param_0];
	add.u64 	%rd1, %SPL, 0;
	cvta.to.global.u64 	%rd22, %rd42;
	mov.u32 	%r33, %ctaid.x;
	mov.u32 	%r34, %ntid.x;
	mov.u32 	%r35, %tid.x;
	mad.lo.s32 	%r36, %r33, %r34, %r35;
	div.s32 	%r1, %r36, %r120;
	mul.lo.s32 	%r37, %r1, %r120;
	sub.s32 	%r2, %r36, %r37;
	mul.wide.u32 	%rd23, %r1, 184;
	add.s64 	%rd24, %rd22, %rd23;
	ld.global.f64 	%fd56, [%rd24+176];
	ld.global.f64 	%fd57, [%rd24+168];
	ld.global.f64 	%fd58, [%rd24+160];
	ld.global.f64 	%fd59, [%rd24+152];
	ld.global.f64 	%fd60, [%rd24+144];
	ld.global.f64 	%fd61, [%rd24+136];
	ld.global.f64 	%fd62, [%rd24+128];
	ld.global.f64 	%fd63, [%rd24+120];
	ld.global.f64 	%fd64, [%rd24+112];
	ld.global.u32 	%r38, [%rd24+104];
	ld.global.f64 	%fd65, [%rd24+96];
	ld.global.f64 	%fd66, [%rd24+88];
	ld.global.f64 	%fd67, [%rd24+80];
	ld.global.f64 	%fd68, [%rd24+72];
	ld.global.f64 	%fd69, [%rd24+64];
	ld.global.u32 	%r39, [%rd24+56];
	ld.global.f64 	%fd70, [%rd24+48];
	ld.global.f64 	%fd71, [%rd24+40];
	ld.global.f64 	%fd72, [%rd24+32];
	ld.global.f64 	%fd73, [%rd24+24];
	ld.global.f64 	%fd74, [%rd24+16];
	ld.global.u32 	%r40, [%rd24+8];
	ld.global.u32 	%r3, [%rd24];
	st.local.u32 	[%rd1+8], %r40;
	add.s64 	%rd45, %rd1, 16;
	st.local.f64 	[%rd1+16], %fd74;
	st.local.f64 	[%rd1+24], %fd73;
	st.local.f64 	[%rd1+32], %fd72;
	add.s64 	%rd44, %rd1, 40;
	st.local.f64 	[%rd1+40], %fd71;
	st.local.f64 	[%rd1+48], %fd70;
	st.local.u32 	[%rd1+56], %r39;
	st.local.f64 	[%rd1+64], %fd69;
	st.local.f64 	[%rd1+72], %fd68;
	st.local.f64 	[%rd1+80], %fd67;
	st.local.f64 	[%rd1+88], %fd66;
	st.local.f64 	[%rd1+96], %fd65;
	st.local.u32 	[%rd1+104], %r38;
	st.local.f64 	[%rd1+112], %fd64;
	st.local.f64 	[%rd1+120], %fd63;
	st.local.f64 	[%rd1+128], %fd62;
	st.local.f64 	[%rd1+136], %fd61;
	st.local.f64 	[%rd1+144], %fd60;
	st.local.f64 	[%rd1+152], %fd59;
	st.local.f64 	[%rd1+160], %fd58;
	st.local.f64 	[%rd1+168], %fd57;
	st.local.f64 	[%rd1+176], %fd56;
	cvt.rn.f64.s32 	%fd75, %r2;
	fma.rn.f64 	%fd1, %fd110, %fd75, 0dBFE0000000000000;
	setp.lt.s32 	%p7, %r3, 1;
	@%p7 bra 	$L__BB20_47;
	mov.b32 	%r122, 0;
$L__BB20_3:
	mul.wide.u32 	%rd25, %r122, 8;
	add.s64 	%rd6, %rd1, %rd25;
	ld.local.f64 	%fd76, [%rd6+152];
	setp.gtu.f64 	%p8, %fd76, %fd1;
	@%p8 bra 	$L__BB20_49;
	ld.local.f64 	%fd77, [%rd6+160];
	setp.gtu.f64 	%p9, %fd1, %fd77;
	@%p9 bra 	$L__BB20_49;
	mul.wide.u32 	%rd26, %r122, 40;
	add.s64 	%rd27, %rd6, %rd26;
	ld.local.u32 	%r5, [%rd27+8];
	setp.lt.s32 	%p10, %r5, 0;
	@%p10 bra 	$L__BB20_47;
	{
	.reg .b32 %temp; 
	mov.b64 	{%temp, %r6}, %fd1;
	}
	abs.f64 	%fd2, %fd1;
	add.s32 	%r7, %r5, 1;
	and.b32  	%r8, %r7, 3;
	setp.lt.u32 	%p11, %r5, 3;
	mov.f64 	%fd127, 0d0000000000000000;
	mov.b32 	%r126, 0;
	@%p11 bra 	$L__BB20_37;
	and.b32  	%r126, %r7, -4;
	mov.b32 	%r123, 0;
	mov.f64 	%fd112, 0d0000000000000000;
	mov.f64 	%fd127, %fd112;
$L__BB20_8:
	setp.neu.f64 	%p12, %fd1, 0d0000000000000000;
	setp.lt.s32 	%p13, %r6, 0;
	ld.local.f64 	%fd5, [%rd44+-24];
	{
	.reg .b32 %temp; 
	mov.b64 	{%temp, %r11}, %fd112;
	}
	shr.u32 	%r44, %r11, 20;
	and.b32  	%r45, %r44, 2047;
	add.s32 	%r46, %r45, -1012;
	mov.b64 	%rd28, %fd112;
	shl.b64 	%rd29, %rd28, %r46;
	setp.eq.s64 	%p14, %rd29, -9223372036854775808;
	{ // callseq 50, 0
	.param .b64 param0;
	st.param.f64 	[param0], %fd2;
	.param .b64 param1;
	st.param.f64 	[param1], %fd112;
	.param .b64 retval0;
	call.uni (retval0), 
	__internal_accurate_pow, 
	(
	param0, 
	param1
	);
	ld.param.f64 	%fd82, [retval0];
	} // callseq 50
	and.pred  	%p1, %p13, %p14;
	neg.f64 	%fd84, %fd82;
	selp.f64 	%fd115, %fd84, %fd82, %p1;
	@%p12 bra 	$L__BB20_10;
	setp.eq.s64 	%p15, %rd29, -9223372036854775808;
	selp.b32 	%r47, %r6, 0, %p15;
	setp.lt.s32 	%p16, %r11, 0;
	or.b32  	%r48, %r47, 2146435072;
	selp.b32 	%r49, %r48, %r47, %p16;
	mov.b32 	%r50, 0;
	mov.b64 	%fd115, {%r50, %r49};
$L__BB20_10:
	add.f64 	%fd85, %fd1, %fd112;
	{
	.reg .b32 %temp; 
	mov.b64 	{%temp, %r51}, %fd85;
	}
	and.b32  	%r52, %r51, 2146435072;
	setp.ne.s32 	%p17, %r52, 2146435072;
	@%p17 bra 	$L__BB20_15;
	setp.num.f64 	%p18, %fd1, %fd1;
	@%p18 bra 	$L__BB20_13;
	add.rn.f64 	%fd115, %fd1, %fd112;
	bra.uni 	$L__BB20_15;
$L__BB20_13:
	setp.neu.f64 	%p19, %fd2, 0d7FF0000000000000;
	@%p19 bra 	$L__BB20_15;
	setp.lt.s32 	%p20, %r11, 0;
	selp.b32 	%r53, 0, 2146435072, %p20;
	and.b32  	%r54, %r11, 2147483647;
	setp.ne.s32 	%p21, %r54, 1071644672;
	or.b32  	%r55, %r53, -2147483648;
	selp.b32 	%r56, %r55, %r53, %p21;
	selp.b32 	%r57, %r56, %r53, %p1;
	mov.b32 	%r58, 0;
	mov.b64 	%fd115, {%r58, %r57};
$L__BB20_15:
	setp.eq.f64 	%p22, %fd1, 0d3FF0000000000000;
	setp.neu.f64 	%p23, %fd1, 0d0000000000000000;
	setp.lt.s32 	%p24, %r6, 0;
	setp.eq.s32 	%p25, %r123, 0;
	selp.f64 	%fd86, 0d3FF0000000000000, %fd115, %p25;
	selp.f64 	%fd87, 0d3FF0000000000000, %fd86, %p22;
	fma.rn.f64 	%fd12, %fd5, %fd87, %fd127;
	ld.local.f64 	%fd13, [%rd44+-16];
	add.s32 	%r12, %r123, 1;
	cvt.rn.f64.u32 	%fd14, %r12;
	{
	.reg .b32 %temp; 
	mov.b64 	{%temp, %r13}, %fd14;
	}
	shr.u32 	%r59, %r13, 20;
	and.b32  	%r60, %r59, 2047;
	add.s32 	%r61, %r60, -1012;
	mov.b64 	%rd30, %fd14;
	shl.b64 	%rd31, %rd30, %r61;
	setp.eq.s64 	%p26, %rd31, -9223372036854775808;
	{ // callseq 51, 0
	.param .b64 param0;
	st.param.f64 	[param0], %fd2;
	.param .b64 param1;
	st.param.f64 	[param1], %fd14;
	.param .b64 retval0;
	call.uni (retval0), 
	__internal_accurate_pow, 
	(
	param0, 
	param1
	);
	ld.param.f64 	%fd88, [retval0];
	} // callseq 51
	and.pred  	%p2, %p24, %p26;
	neg.f64 	%fd90, %fd88;
	selp.f64 	%fd117, %fd90, %fd88, %p2;
	@%p23 bra 	$L__BB20_17;
	setp.eq.s64 	%p27, %rd31, -9223372036854775808;
	selp.b32 	%r62, %r6, 0, %p27;
	setp.lt.s32 	%p28, %r13, 0;
	or.b32  	%r63, %r62, 2146435072;
	selp.b32 	%r64, %r63, %r62, %p28;
	mov.b32 	%r65, 0;
	mov.b64 	%fd117, {%r65, %r64};
$L__BB20_17:
	add.f64 	%fd91, %fd1, %fd14;
	{
	.reg .b32 %temp; 
	mov.b64 	{%temp, %r66}, %fd91;
	}
	and.b32  	%r67, %r66, 2146435072;
	setp.ne.s32 	%p29, %r67, 2146435072;
	@%p29 bra 	$L__BB20_22;
	setp.nan.f64 	%p30, %fd1, %fd1;
	@%p30 bra 	$L__BB20_21;
	setp.neu.f64 	%p31, %fd2, 0d7FF0000000000000;
	@%p31 bra 	$L__BB20_22;
	setp.lt.s32 	%p32, %r13, 0;
	selp.b32 	%r68, 0, 2146435072, %p32;
	and.b32  	%r69, %r13, 2147483647;
	setp.ne.s32 	%p33, %r69, 1071644672;
	or.b32  	%r70, %r68, -2147483648;
	selp.b32 	%r71, %r70, %r68, %p33;
	selp.b32 	%r72, %r71, %r68, %p2;
	mov.b32 	%r73, 0;
	mov.b64 	%fd117, {%r73, %r72};
	bra.uni 	$L__BB20_22;
$L__BB20_21:
	add.rn.f64 	%fd117, %fd1, %fd14;
$L__BB20_22:
	setp.eq.f64 	%p34, %fd1, 0d3FF0000000000000;
	setp.neu.f64 	%p35, %fd1, 0d0000000000000000;
	setp.lt.s32 	%p36, %r6, 0;
	selp.f64 	%fd92, 0d3FF0000000000000, %fd117, %p34;
	fma.rn.f64 	%fd21, %fd13, %fd92, %fd12;
	ld.local.f64 	%fd22, [%rd44+-8];
	add.s32 	%r14, %r12, 1;
	cvt.rn.f64.u32 	%fd23, %r14;
	{
	.reg .b32 %temp; 
	mov.b64 	{%temp, %r15}, %fd23;
	}
	shr.u32 	%r74, %r15, 20;
	and.b32  	%r75, %r74, 2047;
	add.s32 	%r76, %r75, -1012;
	mov.b64 	%rd32, %fd23;
	shl.b64 	%rd33, %rd32, %r76;
	setp.eq.s64 	%p37, %rd33, -9223372036854775808;
	{ // callseq 52, 0
	.param .b64 param0;
	st.param.f64 	[param0], %fd2;
	.param .b64 param1;
	st.param.f64 	[param1], %fd23;
	.param .b64 retval0;
	call.uni (retval0), 
	__internal_accurate_pow, 
	(
	param0, 
	param1
	);
	ld.param.f64 	%fd93, [retval0];
	} // callseq 52
	and.pred  	%p3, %p36, %p37;
	neg.f64 	%fd95, %fd93;
	selp.f64 	%fd119, %fd95, %fd93, %p3;
	@%p35 bra 	$L__BB20_24;
	setp.eq.s64 	%p38, %rd33, -9223372036854775808;
	selp.b32 	%r77, %r6, 0, %p38;
	setp.lt.s32 	%p39, %r15, 0;
	or.b32  	%r78, %r77, 2146435072;
	selp.b32 	%r79, %r78, %r77, %p39;
	mov.b32 	%r80, 0;
	mov.b64 	%fd119, {%r80, %r79};
$L__BB20_24:
	add.f64 	%fd96, %fd1, %fd23;
	{
	.reg .b32 %temp; 
	mov.b64 	{%temp, %r81}, %fd96;
	}
	and.b32  	%r82, %r81, 2146435072;
	setp.ne.s32 	%p40, %r82, 2146435072;
	@%p40 bra 	$L__BB20_29;
	setp.nan.f64 	%p41, %fd1, %fd1;
	@%p41 bra 	$L__BB20_28;
	setp.neu.f64 	%p42, %fd2, 0d7FF0000000000000;
	@%p42 bra 	$L__BB20_29;
	setp.lt.s32 	%p43, %r15, 0;
	selp.b32 	%r83, 0, 2146435072, %p43;
	and.b32  	%r84, %r15, 2147483647;
	setp.ne.s32 	%p44, %r84, 1071644672;
	or.b32  	%r85, %r83, -2147483648;
	selp.b32 	%r86, %r85, %r83, %p44;
	selp.b32 	%r87, %r86, %r83, %p3;
	mov.b32 	%r88, 0;
	mov.b64 	%fd119, {%r88, %r87};
	bra.uni 	$L__BB20_29;
$L__BB20_28:
	add.rn.f64 	%fd119, %fd1, %fd23;
$L__BB20_29:
	setp.eq.f64 	%p45, %fd1, 0d3FF0000000000000;
	setp.neu.f64 	%p46, %fd1, 0d0000000000000000;
	setp.lt.s32 	%p47, %r6, 0;
	selp.f64 	%fd97, 0d3FF0000000000000, %fd119, %p45;
	fma.rn.f64 	%fd30, %fd22, %fd97, %fd21;
	ld.local.f64 	%fd31, [%rd44];
	add.s32 	%r16, %r14, 1;
	cvt.rn.f64.u32 	%fd32, %r16;
	{
	.reg .b32 %temp; 
	mov.b64 	{%temp, %r17}, %fd32;
	}
	shr.u32 	%r89, %r17, 20;
	and.b32  	%r90, %r89, 2047;
	add.s32 	%r91, %r90, -1012;
	mov.b64 	%rd34, %fd32;
	shl.b64 	%rd35, %rd34, %r91;
	setp.eq.s64 	%p48, %rd35, -9223372036854775808;
	{ // callseq 53, 0
	.param .b64 param0;
	st.param.f64 	[param0], %fd2;
	.param .b64 param1;
	st.param.f64 	[param1], %fd32;
	.param .b64 retval0;
	call.uni (retval0), 
	__internal_accurate_pow, 
	(
	param0, 
	param1
	);
	ld.param.f64 	%fd98, [retval0];
	} // callseq 53
	and.pred  	%p4, %p47, %p48;
	neg.f64 	%fd100, %fd98;
	selp.f64 	%fd121, %fd100, %fd98, %p4;
	@%p46 bra 	$L__BB20_31;
	setp.eq.s64 	%p49, %rd35, -9223372036854775808;
	selp.b32 	%r92, %r6, 0, %p49;
	setp.lt.s32 	%p50, %r17, 0;
	or.b32  	%r93, %r92, 2146435072;
	selp.b32 	%r94, %r93, %r92, %p50;
	mov.b32 	%r95, 0;
	mov.b64 	%fd121, {%r95, %r94};
$L__BB20_31:
	add.f64 	%fd101, %fd1, %fd32;
	{
	.reg .b32 %temp; 
	mov.b64 	{%temp, %r96}, %fd101;
	}
	and.b32  	%r97, %r96, 2146435072;
	setp.ne.s32 	%p51, %r97, 2146435072;
	@%p51 bra 	$L__BB20_36;
	setp.nan.f64 	%p52, %fd1, %fd1;
	@%p52 bra 	$L__BB20_35;
	setp.neu.f64 	%p53, %fd2, 0d7FF0000000000000;
	@%p53 bra 	$L__BB20_36;
	setp.lt.s32 	%p54, %r17, 0;
	selp.b32 	%r98, 0, 2146435072, %p54;
	and.b32  	%r99, %r17, 2147483647;
	setp.ne.s32 	%p55, %r99, 1071644672;
	or.b32  	%r100, %r98, -2147483648;
	selp.b32 	%r101, %r100, %r98, %p55;
	selp.b32 	%r102, %r101, %r98, %p4;
	mov.b32 	%r103, 0;
	mov.b64 	%fd121, {%r103, %r102};
	bra.uni 	$L__BB20_36;
$L__BB20_35:
	add.rn.f64 	%fd121, %fd1, %fd32;
$L__BB20_36:
	setp.eq.f64 	%p56, %fd1, 0d3FF0000000000000;
	selp.f64 	%fd102, 0d3FF0000000000000, %fd121, %p56;
	fma.rn.f64 	%fd127, %fd31, %fd102, %fd30;
	add.f64 	%fd112, %fd112, 0d4010000000000000;
	add.s64 	%rd44, %rd44, 32;
	add.s32 	%r123, %r16, 1;
	setp.eq.s32 	%p57, %r123, %r126;
	@%p57 bra 	$L__BB20_37;
	bra.uni 	$L__BB20_8;
$L__BB20_37:
	setp.eq.s32 	%p58, %r8, 0;
	@%p58 bra 	$L__BB20_47;
	mul.wide.u32 	%rd36, %r126, 8;
	add.s64 	%rd47, %rd45, %rd36;
	neg.s32 	%r125, %r8;
$L__BB20_39:
	.pragma "nounroll";
	setp.neu.f64 	%p59, %fd1, 0d0000000000000000;
	setp.lt.s32 	%p60, %r6, 0;
	ld.local.f64 	%fd44, [%rd47];
	cvt.rn.f64.u32 	%fd45, %r126;
	{
	.reg .b32 %temp; 
	mov.b64 	{%temp, %r24}, %fd45;
	}
	shr.u32 	%r104, %r24, 20;
	and.b32  	%r105, %r104, 2047;
	add.s32 	%r106, %r105, -1012;
	mov.b64 	%rd37, %fd45;
	shl.b64 	%rd38, %rd37, %r106;
	setp.eq.s64 	%p61, %rd38, -9223372036854775808;
	{ // callseq 54, 0
	.param .b64 param0;
	st.param.f64 	[param0], %fd2;
	.param .b64 param1;
	st.param.f64 	[param1], %fd45;
	.param .b64 retval0;
	call.uni (retval0), 
	__internal_accurate_pow, 
	(
	param0, 
	param1
	);
	ld.param.f64 	%fd103, [retval0];
	} // callseq 54
	and.pred  	%p5, %p60, %p61;
	neg.f64 	%fd105, %fd103;
	selp.f64 	%fd126, %fd105, %fd103, %p5;
	@%p59 bra 	$L__BB20_41;
	setp.eq.s64 	%p62, %rd38, -9223372036854775808;
	selp.b32 	%r107, %r6, 0, %p62;
	setp.lt.s32 	%p63, %r24, 0;
	or.b32  	%r108, %r107, 2146435072;
	selp.b32 	%r109, %r108, %r107, %p63;
	mov.b32 	%r110, 0;
	mov.b64 	%fd126, {%r110, %r109};
$L__BB20_41:
	add.f64 	%fd106, %fd1, %fd45;
	{
	.reg .b32 %temp; 
	mov.b64 	{%temp, %r111}, %fd106;
	}
	and.b32  	%r112, %r111, 2146435072;
	setp.ne.s32 	%p64, %r112, 2146435072;
	@%p64 bra 	$L__BB20_46;
	setp.nan.f64 	%p65, %fd1, %fd1;
	@%p65 bra 	$L__BB20_45;
	setp.neu.f64 	%p66, %fd2, 0d7FF0000000000000;
	@%p66 bra 	$L__BB20_46;
	setp.lt.s32 	%p67, %r24, 0;
	selp.b32 	%r113, 0, 2146435072, %p67;
	and.b32  	%r114, %r24, 2147483647;
	setp.ne.s32 	%p68, %r114, 1071644672;
	or.b32  	%r115, %r113, -2147483648;
	selp.b32 	%r116, %r115, %r113, %p68;
	selp.b32 	%r117, %r116, %r113, %p5;
	mov.b32 	%r118, 0;
	mov.b64 	%fd126, {%r118, %r117};
	bra.uni 	$L__BB20_46;
$L__BB20_45:
	add.rn.f64 	%fd126, %fd1, %fd45;
$L__BB20_46:
	setp.eq.f64 	%p69, %fd1, 0d3FF0000000000000;
	setp.eq.s32 	%p70, %r126, 0;
	selp.f64 	%fd107, 0d3FF0000000000000, %fd126, %p70;
	selp.f64 	%fd108, 0d3FF0000000000000, %fd107, %p69;
	fma.rn.f64 	%fd127, %fd44, %fd108, %fd127;
	add.s32 	%r126, %r126, 1;
	add.s64 	%rd47, %rd47, 8;
	add.s32 	%r125, %r125, 1;
	setp.ne.s32 	%p71, %r125, 0;
	@%p71 bra 	$L__BB20_39;
$L__BB20_47:
	ld.param.u32 	%r121, [_Z15set_value_tableP8functioniPddii_param_4];
	ld.param.u64 	%rd43, [_Z15set_value_tableP8functioniPddii_param_2];
	mad.lo.s32 	%r119, %r1, %r121, %r2;
	cvta.to.global.u64 	%rd39, %rd43;
	mul.wide.u32 	%rd40, %r119, 8;
	add.s64 	%rd41, %rd39, %rd40;
	st.global.f64 	[%rd41], %fd127;
$L__BB20_48:
	ret;
$L__BB20_49:
	add.s32 	%r122, %r122, 1;
	setp.eq.s32 	%p72, %r122, %r3;
	add.s64 	%rd45, %rd45, 48;
	add.s64 	%rd44, %rd44, 48;
	@%p72 bra 	$L__BB20_47;
	bra.uni 	$L__BB20_3;

}
	// .globl	_Z17compute_iso_valuePP4nodePdS2_iS0_PS2_PP6x_bitsPfi
.visible .entry _Z17compute_iso_valuePP4nodePdS2_iS0_PS2_PP6x_bitsPfi(
	.param .u64 .ptr .align 1 _Z17compute_iso_valuePP4nodePdS2_iS0_PS2_PP6x_bitsPfi_param_0,
	.param .u64 .ptr .align 1 _Z17compute_iso_valuePP4nodePdS2_iS0_PS2_PP6x_bitsPfi_param_1,
	.param .u64 .ptr .align 1 _Z17compute_iso_valuePP4nodePdS2_iS0_PS2_PP6x_bitsPfi_param_2,
	.param .u32 _Z17compute_iso_valuePP4nodePdS2_iS0_PS2_PP6x_bitsPfi_param_3,
	.param .u64 .ptr .align 1 _Z17compute_iso_valuePP4nodePdS2_iS0_PS2_PP6x_bitsPfi_param_4,
	.param .u64 .ptr .align 1 _Z17compute_iso_valuePP4nodePdS2_iS0_PS2_PP6x_bitsPfi_param_5,
	.param .u64 .ptr .align 1 _Z17compute_iso_valuePP4nodePdS2_iS0_PS2_PP6x_bitsPfi_param_6,
	.param .u64 .ptr .align 1 _Z17compute_iso_valuePP4nodePdS2_iS0_PS2_PP6x_bitsPfi_param_7,
	.param .u32 _Z17compute_iso_valuePP4nodePdS2_iS0_PS2_PP6x_bitsPfi_param_8
)
{
	.local .align 16 .b8 	__local_depot21[640];
	.reg .b64 	%SP;
	.reg .b64 	%SPL;
	.reg .pred 	%p<36>;
	.reg .b16 	%rs<2>;
	.reg .b32 	%r<57>;
	.reg .b32 	%f<2>;
	.reg .b64 	%rd<65>;
	.reg .b64 	%fd<121>;

	mov.u64 	%SPL, __local_depot21;
	ld.param.u64 	%rd16, [_Z17compute_iso_valuePP4nodePdS2_iS0_PS2_PP6x_bitsPfi_param_0];
	ld.param.u32 	%r23, [_Z17compute_iso_valuePP4nodePdS2_iS0_PS2_PP6x_bitsPfi_param_3];
	ld.param.u64 	%rd19, [_Z17compute_iso_valuePP4nodePdS2_iS0_PS2_PP6x_bitsPfi_param_4];
	ld.param.u64 	%rd20, [_Z17compute_iso_valuePP4nodePdS2_iS0_PS2_PP6x_bitsPfi_param_5];
	ld.param.u64 	%rd21, [_Z17compute_iso_valuePP4nodePdS2_iS0_PS2_PP6x_bitsPfi_param_6];
	ld.param.u32 	%r24, [_Z17compute_iso_valuePP4nodePdS2_iS0_PS2_PP6x_bitsPfi_param_8];
	add.u64 	%rd1, %SPL, 0;
	mov.u32 	%r25, %ctaid.x;
	mov.u32 	%r26, %ntid.x;
	mov.u32 	%r27, %tid.x;
	mad.lo.s32 	%r1, %r25, %r26, %r27;
	setp.ge.s32 	%p1, %r1, %r24;
	@%p1 bra 	$L__BB21_45;
	cvta.to.global.u64 	%rd24, %rd21;
	cvta.to.global.u64 	%rd25, %rd16;
	mul.wide.s32 	%rd26, %r1, 8;
	add.s64 	%rd27, %rd25, %rd26;
	ld.global.u64 	%rd28, [%rd27];
	ld.f64 	%fd16, [%rd28+32];
	ld.f64 	%fd17, [%rd28+40];
	mul.f64 	%fd18, %fd17, %fd17;
	fma.rn.f64 	%fd19, %fd16, %fd16, %fd18;
	ld.f64 	%fd20, [%rd28+48];
	fma.rn.f64 	%fd1, %fd20, %fd20, %fd19;
	ld.f64 	%fd2, [%rd28+8];
	add.f64 	%fd21, %fd2, 0d3FE0000000000000;
	add.s32 	%r29, %r23, 1;
	mov.b32 	%r30, 1;
	shl.b32 	%r31, %r30, %r29;
	cvt.rn.f64.s32 	%fd22, %r31;
	mul.f64 	%fd23, %fd21, %fd22;
	mov.f64 	%fd24, 0d3FE0000000000000;
	copysign.f64 	%fd25, %fd23, %fd24;
	add.rz.f64 	%fd26, %fd23, %fd25;
	cvt.rzi.f64.f64 	%fd27, %fd26;
	cvt.rzi.u32.f64 	%r2, %fd27;
	ld.f64 	%fd3, [%rd28+16];
	add.f64 	%fd28, %fd3, 0d3FE0000000000000;
	mul.f64 	%fd29, %fd28, %fd22;
	copysign.f64 	%fd30, %fd29, %fd24;
	add.rz.f64 	%fd31, %fd29, %fd30;
	cvt.rzi.f64.f64 	%fd32, %fd31;
	cvt.rzi.u32.f64 	%r3, %fd32;
	ld.f64 	%fd4, [%rd28+24];
	add.f64 	%fd33, %fd4, 0d3FE0000000000000;
	mul.f64 	%fd34, %fd33, %fd22;
	copysign.f64 	%fd35, %fd34, %fd24;
	add.rz.f64 	%fd36, %fd34, %fd35;
	cvt.rzi.f64.f64 	%fd37, %fd36;
	cvt.rzi.u32.f64 	%r4, %fd37;
	add.s32 	%r5, %r31, 1;
	st.local.u64 	[%rd1], %rd19;
	ld.global.u64 	%rd2, [%rd24];
	ld.global.u64 	%rd3, [%rd24+8];
	ld.global.u64 	%rd4, [%rd24+16];
	cvta.to.global.u64 	%rd5, %rd20;
	mov.b32 	%r50, 0;
	mov.f64 	%fd120, 0d0000000000000000;
$L__BB21_2:
	mov.u32 	%r6, %r50;
	ld.param.u64 	%rd64, [_Z17compute_iso_valuePP4nodePdS2_iS0_PS2_PP6x_bitsPfi_param_7];
	add.s32 	%r50, %r6, -1;
	mul.wide.s32 	%rd29, %r6, 8;
	add.s64 	%rd6, %rd1, %rd29;
	ld.local.u64 	%rd7, [%rd6];
	ld.u32 	%r32, [%rd7+384];
	mul.wide.s32 	%rd30, %r32, 8;
	add.s64 	%rd31, %rd5, %rd30;
	ld.global.u64 	%rd32, [%rd31];
	ld.u32 	%r33, [%rd7+400];
	mul.wide.s32 	%rd33, %r33, 8;
	add.s64 	%rd34, %rd2, %rd33;
	ld.u32 	%r34, [%rd34];
	mad.lo.s32 	%r35, %r34, %r5, %r2;
	mul.wide.u32 	%rd35, %r35, 8;
	add.s64 	%rd36, %rd32, %rd35;
	ld.f64 	%fd38, [%rd36];
	add.s64 	%rd37, %rd3, %rd33;
	ld.u32 	%r36, [%rd37];
	mad.lo.s32 	%r37, %r36, %r5, %r3;
	mul.wide.u32 	%rd38, %r37, 8;
	add.s64 	%rd39, %rd32, %rd38;
	ld.f64 	%fd39, [%rd39];
	mul.f64 	%fd40, %fd38, %fd39;
	add.s64 	%rd40, %rd4, %rd33;
	ld.u32 	%r38, [%rd40];
	mad.lo.s32 	%r39, %r38, %r5, %r4;
	mul.wide.u32 	%rd41, %r39, 8;
	add.s64 	%rd42, %rd32, %rd41;
	ld.f64 	%fd41, [%rd42];
	mul.f64 	%fd42, %fd40, %fd41;
	cvta.to.global.u64 	%rd43, %rd64;
	mul.wide.s32 	%rd44, %r33, 4;
	add.s64 	%rd45, %rd43, %rd44;
	ld.global.f32 	%f1, [%rd45];
	cvt.f64.f32 	%fd43, %f1;
	fma.rn.f64 	%fd120, %fd42, %fd43, %fd120;
	ld.u8 	%rs1, [%rd7+64];
	setp.eq.s16 	%p2, %rs1, 0;
	@%p2 bra 	$L__BB21_43;
	ld.u64 	%rd8, [%rd7+72];
	ld.u32 	%r40, [%rd8+400];
	setp.eq.s32 	%p3, %r40, -1;
	@%p3 bra 	$L__BB21_8;
	ld.f64 	%fd44, [%rd8+8];
	sub.f64 	%fd45, %fd2, %fd44;
	abs.f64 	%fd46, %fd45;
	ld.f64 	%fd7, [%rd8];
	setp.geu.f64 	%p4, %fd46, %fd7;
	@%p4 bra 	$L__BB21_8;
	ld.f64 	%fd47, [%rd8+16];
	sub.f64 	%fd48, %fd3, %fd47;
	abs.f64 	%fd49, %fd48;
	setp.geu.f64 	%p5, %fd49, %fd7;
	@%p5 bra 	$L__BB21_8;
	ld.f64 	%fd50, [%rd8+24];
	sub.f64 	%fd51, %fd4, %fd50;
	abs.f64 	%fd52, %fd51;
	setp.geu.f64 	%p6, %fd52, %fd7;
	@%p6 bra 	$L__BB21_8;
	st.local.u64 	[%rd6], %rd8;
	mov.u32 	%r50, %r6;
$L__BB21_8:
	ld.u64 	%rd9, [%rd7+80];
	ld.u32 	%r41, [%rd9+400];
	setp.eq.s32 	%p7, %r41, -1;
	@%p7 bra 	$L__BB21_13;
	ld.f64 	%fd53, [%rd9+8];
	sub.f64 	%fd54, %fd2, %fd53;
	abs.f64 	%fd55, %fd54;
	ld.f64 	%fd8, [%rd9];
	setp.geu.f64 	%p8, %fd55, %fd8;
	@%p8 bra 	$L__BB21_13;
	ld.f64 	%fd56, [%rd9+16];
	sub.f64 	%fd57, %fd3, %fd56;
	abs.f64 	%fd58, %fd57;
	setp.geu.f64 	%p9, %fd58, %fd8;
	@%p9 bra 	$L__BB21_13;
	ld.f64 	%fd59, [%rd9+24];
	sub.f64 	%fd60, %fd4, %fd59;
	abs.f64 	%fd61, %fd60;
	setp.geu.f64 	%p10, %fd61, %fd8;
	@%p10 bra 	$L__BB21_13;
	add.s32 	%r9, %r50, 1;
	mul.wide.s32 	%rd46, %r50, 8;
	add.s64 	%rd47, %rd1, %rd46;
	st.local.u64 	[%rd47+8], %rd9;
	mov.u32 	%r50, %r9;
$L__BB21_13:
	ld.u64 	%rd10, [%rd7+88];
	ld.u32 	%r42, [%rd10+400];
	setp.eq.s32 	%p11, %r42, -1;
	@%p11 bra 	$L__BB21_18;
	ld.f64 	%fd62, [%rd10+8];
	sub.f64 	%fd63, %fd2, %fd62;
	abs.f64 	%fd64, %fd63;
	ld.f64 	%fd9, [%rd10];
	setp.geu.f64 	%p12, %fd64, %fd9;
	@%p12 bra 	$L__BB21_18;
	ld.f64 	%fd65, [%rd10+16];
	sub.f64 	%fd66, %fd3, %fd65;
	abs.f64 	%fd67, %fd66;
	setp.geu.f64 	%p13, %fd67, %fd9;
	@%p13 bra 	$L__BB21_18;
	ld.f64 	%fd68, [%rd10+24];
	sub.f64 	%fd69, %fd4, %fd68;
	abs.f64 	%fd70, %fd69;
	setp.geu.f64 	%p14, %fd70, %fd9;
	@%p14 bra 	$L__BB21_18;
	add.s32 	%r11, %r50, 1;
	mul.wide.s32 	%rd48, %r50, 8;
	add.s64 	%rd49, %rd1, %rd48;
	st.local.u64 	[%rd49+8], %rd10;
	mov.u32 	%r50, %r11;
$L__BB21_18:
	ld.u64 	%rd11, [%rd7+96];
	ld.u32 	%r43, [%rd11+400];
	setp.eq.s32 	%p15, %r43, -1;
	@%p15 bra 	$L__BB21_23;
	ld.f64 	%fd71, [%rd11+8];
	sub.f64 	%fd72, %fd2, %fd71;
	abs.f64 	%fd73, %fd72;
	ld.f64 	%fd10, [%rd11];
	setp.geu.f64 	%p16, %fd73, %fd10;
	@%p16 bra 	$L__BB21_23;
	ld.f64 	%fd74, [%rd11+16];
	sub.f64 	%fd75, %fd3, %fd74;
	abs.f64 	%fd76, %fd75;
	setp.geu.f64 	%p17, %fd76, %fd10;
	@%p17 bra 	$L__BB21_23;
	ld.f64 	%fd77, [%rd11+24];
	sub.f64 	%fd78, %fd4, %fd77;
	abs.f64 	%fd79, %fd78;
	setp.geu.f64 	%p18, %fd79, %fd10;
	@%p18 bra 	$L__BB21_23;
	add.s32 	%r13, %r50, 1;
	mul.wide.s32 	%rd50, %r50, 8;
	add.s64 	%rd51, %rd1, %rd50;
	st.local.u64 	[%rd51+8], %rd11;
	mov.u32 	%r50, %r13;
$L__BB21_23:
	ld.u64 	%rd12, [%rd7+104];
	ld.u32 	%r44, [%rd12+400];
	setp.eq.s32 	%p19, %r44, -1;
	@%p19 bra 	$L__BB21_28;
	ld.f64 	%fd80, [%rd12+8];
	sub.f64 	%fd81, %fd2, %fd80;
	abs.f64 	%fd82, %fd81;
	ld.f64 	%fd11, [%rd12];
	setp.geu.f64 	%p20, %fd82, %fd11;
	@%p20 bra 	$L__BB21_28;
	ld.f64 	%fd83, [%rd12+16];
	sub.f64 	%fd84, %fd3, %fd83;
	abs.f64 	%fd85, %fd84;
	setp.geu.f64 	%p21, %fd85, %fd11;
	@%p21 bra 	$L__BB21_28;
	ld.f64 	%fd86, [%rd12+24];
	sub.f64 	%fd87, %fd4, %fd86;
	abs.f64 	%fd88, %fd87;
	setp.geu.f64 	%p22, %fd88, %fd11;
	@%p22 bra 	$L__BB21_28;
	add.s32 	%r15, %r50, 1;
	mul.wide.s32 	%rd52, %r50, 8;
	add.s64 	%rd53, %rd1, %rd52;
	st.local.u64 	[%rd53+8], %rd12;
	mov.u32 	%r50, %r15;
$L__BB21_28:
	ld.u64 	%rd13, [%rd7+112];
	ld.u32 	%r45, [%rd13+400];
	setp.eq.s32 	%p23, %r45, -1;
	@%p23 bra 	$L__BB21_33;
	ld.f64 	%fd89, [%rd13+8];
	sub.f64 	%fd90, %fd2, %fd89;
	abs.f64 	%fd91, %fd90;
	ld.f64 	%fd12, [%rd13];
	setp.geu.f64 	%p24, %fd91, %fd12;
	@%p24 bra 	$L__BB21_33;
	ld.f64 	%fd92, [%rd13+16];
	sub.f64 	%fd93, %fd3, %fd92;
	abs.f64 	%fd94, %fd93;
	setp.geu.f64 	%p25, %fd94, %fd12;
	@%p25 bra 	$L__BB21_33;
	ld.f64 	%fd95, [%rd13+24];
	sub.f64 	%fd96, %fd4, %fd95;
	abs.f64 	%fd97, %fd96;
	setp.geu.f64 	%p26, %fd97, %fd12;
	@%p26 bra 	$L__BB21_33;
	add.s32 	%r17, %r50, 1;
	mul.wide.s32 	%rd54, %r50, 8;
	add.s64 	%rd55, %rd1, %rd54;
	st.local.u64 	[%rd55+8], %rd13;
	mov.u32 	%r50, %r17;
$L__BB21_33:
	ld.u64 	%rd14, [%rd7+120];
	ld.u32 	%r46, [%rd14+400];
	setp.eq.s32 	%p27, %r46, -1;
	@%p27 bra 	$L__BB21_38;
	ld.f64 	%fd98, [%rd14+8];
	sub.f64 	%fd99, %fd2, %fd98;
	abs.f64 	%fd100, %fd99;
	ld.f64 	%fd13, [%rd14];
	setp.geu.f64 	%p28, %fd100, %fd13;
	@%p28 bra 	$L__BB21_38;
	ld.f64 	%fd101, [%rd14+16];
	sub.f64 	%fd102, %fd3, %fd101;
	abs.f64 	%fd103, %fd102;
	setp.geu.f64 	%p29, %fd103, %fd13;
	@%p29 bra 	$L__BB21_38;
	ld.f64 	%fd104, [%rd14+24];
	sub.f64 	%fd105, %fd4, %fd104;
	abs.f64 	%fd106, %fd105;
	setp.geu.f64 	%p30, %fd106, %fd13;
	@%p30 bra 	$L__BB21_38;
	add.s32 	%r19, %r50, 1;
	mul.wide.s32 	%rd56, %r50, 8;
	add.s64 	%rd57, %rd1, %rd56;
	st.local.u64 	[%rd57+8], %rd14;
	mov.u32 	%r50, %r19;
$L__BB21_38:
	ld.u64 	%rd15, [%rd7+128];
	ld.u32 	%r47, [%rd15+400];
	setp.eq.s32 	%p31, %r47, -1;
	@%p31 bra 	$L__BB21_43;
	ld.f64 	%fd107, [%rd15+8];
	sub.f64 	%fd108, %fd2, %fd107;
	abs.f64 	%fd109, %fd108;
	ld.f64 	%fd14, [%rd15];
	setp.geu.f64 	%p32, %fd109, %fd14;
	@%p32 bra 	$L__BB21_43;
	ld.f64 	%fd110, [%rd15+16];
	sub.f64 	%fd111, %fd3, %fd110;
	abs.f64 	%fd112, %fd111;
	setp.geu.f64 	%p33, %fd112, %fd14;
	@%p33 bra 	$L__BB21_43;
	ld.f64 	%fd113, [%rd15+24];
	sub.f64 	%fd114, %fd4, %fd113;
	abs.f64 	%fd115, %fd114;
	setp.geu.f64 	%p34, %fd115, %fd14;
	@%p34 bra 	$L__BB21_43;
	add.s32 	%r21, %r50, 1;
	mul.wide.s32 	%rd58, %r50, 8;
	add.s64 	%rd59, %rd1, %rd58;
	st.local.u64 	[%rd59+8], %rd15;
	mov.u32 	%r50, %r21;
$L__BB21_43:
	setp.ne.s32 	%p35, %r50, -1;
	@%p35 bra 	$L__BB21_2;
	ld.param.u64 	%rd63, [_Z17compute_iso_valuePP4nodePdS2_iS0_PS2_PP6x_bitsPfi_param_2];
	ld.param.u64 	%rd62, [_Z17compute_iso_valuePP4nodePdS2_iS0_PS2_PP6x_bitsPfi_param_1];
	sqrt.rn.f64 	%fd116, %fd1;
	mul.f64 	%fd117, %fd116, %fd120;
	cvta.to.global.u64 	%rd60, %rd63;
	atom.global.add.f64 	%fd118, [%rd60], %fd117;
	cvta.to.global.u64 	%rd61, %rd62;
	atom.global.add.f64 	%fd119, [%rd61], %fd116;
$L__BB21_45:
	ret;

}
	// .globl	_Z3putPP4nodeP5pointPidii
.visible .entry _Z3putPP4nodeP5pointPidii(
	.param .u64 .ptr .align 1 _Z3putPP4nodeP5pointPidii_param_0,
	.param .u64 .ptr .align 1 _Z3putPP4nodeP5pointPidii_param_1,
	.param .u64 .ptr .align 1 _Z3putPP4nodeP5pointPidii_param_2,
	.param .f64 _Z3putPP4nodeP5pointPidii_param_3,
	.param .u32 _Z3putPP4nodeP5pointPidii_param_4,
	.param .u32 _Z3putPP4nodeP5pointPidii_param_5
)
{
	.reg .pred 	%p<2>;
	.reg .b32 	%r<16>;
	.reg .b64 	%rd<15>;
	.reg .b64 	%fd<28>;

	ld.param.u64 	%rd1, [_Z3putPP4nodeP5pointPidii_param_0];
	ld.param.u64 	%rd2, [_Z3putPP4nodeP5pointPidii_param_1];
	ld.param.u64 	%rd3, [_Z3putPP4nodeP5pointPidii_param_2];
	ld.param.f64 	%fd1, [_Z3putPP4nodeP5pointPidii_param_3];
	ld.param.u32 	%r2, [_Z3putPP4nodeP5pointPidii_param_4];
	ld.param.u32 	%r3, [_Z3putPP4nodeP5pointPidii_param_5];
	mov.u32 	%r4, %ctaid.x;
	mov.u32 	%r5, %ntid.x;
	mov.u32 	%r6, %tid.x;
	mad.lo.s32 	%r1, %r4, %r5, %r6;
	setp.ge.s32 	%p1, %r1, %r3;
	@%p1 bra 	$L__BB22_2;
	cvta.to.global.u64 	%rd4, %rd1;
	cvta.to.global.u64 	%rd5, %rd2;
	cvta.to.global.u64 	%rd6, %rd3;
	mul.wide.s32 	%rd7, %r1, 8;
	add.s64 	%rd8, %rd4, %rd7;
	ld.global.u64 	%rd9, [%rd8];
	cvta.to.global.u64 	%rd10, %rd9;
	mul.wide.s32 	%rd11, %r1, 24;
	add.s64 	%rd12, %rd5, %rd11;
	ld.global.f64 	%fd2, [%rd10+8];
	ld.global.f64 	%fd3, [%rd10+16];
	ld.global.f64 	%fd4, [%rd10+24];
	st.global.f64 	[%rd12], %fd2;
	st.global.f64 	[%rd12+8], %fd3;
	st.global.f64 	[%rd12+16], %fd4;
	ld.global.f64 	%fd5, [%rd10+8];
	add.f64 	%fd6, %fd5, 0d3FE0000000000000;
	mul.f64 	%fd7, %fd1, 0d3FE0000000000000;
	sub.f64 	%fd8, %fd6, %fd7;
	div.rn.f64 	%fd9, %fd8, %fd1;
	mov.f64 	%fd10, 0d3FE0000000000000;
	copysign.f64 	%fd11, %fd9, %fd10;
	add.rz.f64 	%fd12, %fd9, %fd11;
	cvt.rzi.f64.f64 	%fd13, %fd12;
	cvt.rzi.u32.f64 	%r7, %fd13;
	ld.global.f64 	%fd14, [%rd10+16];
	add.f64 	%fd15, %fd14, 0d3FE0000000000000;
	sub.f64 	%fd16, %fd15, %fd7;
	div.rn.f64 	%fd17, %fd16, %fd1;
	copysign.f64 	%fd18, %fd17, %fd10;
	add.rz.f64 	%fd19, %fd17, %fd18;
	cvt.rzi.f64.f64 	%fd20, %fd19;
	cvt.rzi.u32.f64 	%r8, %fd20;
	ld.global.f64 	%fd21, [%rd10+24];
	add.f64 	%fd22, %fd21, 0d3FE0000000000000;
	sub.f64 	%fd23, %fd22, %fd7;
	div.rn.f64 	%fd24, %fd23, %fd1;
	copysign.f64 	%fd25, %fd24, %fd10;
	add.rz.f64 	%fd26, %fd24, %fd25;
	cvt.rzi.f64.f64 	%fd27, %fd26;
	cvt.rzi.u32.f64 	%r9, %fd27;
	shl.b32 	%r10, %r2, 1;
	shl.b32 	%r11, %r7, %r10;
	shl.b32 	%r12, %r8, %r2;
	add.s32 	%r13, %r12, %r11;
	add.s32 	%r14, %r13, %r9;
	mul.wide.u32 	%rd13, %r14, 4;
	add.s64 	%rd14, %rd6, %rd13;
	mov.b32 	%r15, 1;
	st.global.u32 	[%rd14], %r15;
$L__BB22_2:
	ret;

}
	// .globl	_Z17evaluate_verticesiP5pointPdPidP4nodePS1_PP6x_bitsPfd
.visible .entry _Z17evaluate_verticesiP5pointPdPidP4nodePS1_PP6x_bitsPfd(
	.param .u32 _Z17evaluate_verticesiP5pointPdPidP4nodePS1_PP6x_bitsPfd_param_0,
	.param .u64 .ptr .align 1 _Z17evaluate_verticesiP5pointPdPidP4nodePS1_PP6x_bitsPfd_param_1,
	.param .u64 .ptr .align 1 _Z17evaluate_verticesiP5pointPdPidP4nodePS1_PP6x_bitsPfd_param_2,
	.param .u64 .ptr .align 1 _Z17evaluate_verticesiP5pointPdPidP4nodePS1_PP6x_bitsPfd_param_3,
	.param .f64 _Z17evaluate_verticesiP5pointPdPidP4nodePS1_PP6x_bitsPfd_param_4,
	.param .u64 .ptr .align 1 _Z17evaluate_verticesiP5pointPdPidP4nodePS1_PP6x_bitsPfd_param_5,
	.param .u64 .ptr .align 1 _Z17evaluate_verticesiP5pointPdPidP4nodePS1_PP6x_bitsPfd_param_6,
	.param .u64 .ptr .align 1 _Z17evaluate_verticesiP5pointPdPidP4nodePS1_PP6x_bitsPfd_param_7,
	.param .u64 .ptr .align 1 _Z17evaluate_verticesiP5pointPdPidP4nodePS1_PP6x_bitsPfd_param_8,
	.param .f64 _Z17evaluate_verticesiP5pointPdPidP4nodePS1_PP6x_bitsPfd_param_9
)
{
	.local .align 16 .b8 	__local_depot23[640];
	.reg .b64 	%SP;
	.reg .b64 	%SPL;
	.reg .pred 	%p<36>;
	.reg .b16 	%rs<2>;
	.reg .b32 	%r<64>;
	.reg .b32 	%f<2>;
	.reg .b64 	%rd<72>;
	.reg .b64 	%fd<121>;

	mov.u64 	%SPL, __local_depot23;
	ld.param.u32 	%r23, [_Z17evaluate_verticesiP5pointPdPidP4nodePS1_PP6x_bitsPfd_param_0];
	ld.param.u64 	%rd16, [_Z17evaluate_verticesiP5pointPdPidP4nodePS1_PP6x_bitsPfd_param_1];
	ld.param.u64 	%rd22, [_Z17evaluate_verticesiP5pointPdPidP4nodePS1_PP6x_bitsPfd_param_3];
	ld.param.f64 	%fd14, [_Z17evaluate_verticesiP5pointPdPidP4nodePS1_PP6x_bitsPfd_param_4];
	ld.param.u64 	%rd18, [_Z17evaluate_verticesiP5pointPdPidP4nodePS1_PP6x_bitsPfd_param_5];
	ld.param.u64 	%rd20, [_Z17evaluate_verticesiP5pointPdPidP4nodePS1_PP6x_bitsPfd_param_7];
	ld.param.u64 	%rd21, [_Z17evaluate_verticesiP5pointPdPidP4nodePS1_PP6x_bitsPfd_param_8];
	cvta.to.global.u64 	%rd23, %rd22;
	add.u64 	%rd1, %SPL, 0;
	ld.global.u32 	%r24, [%rd23];
	shl.b32 	%r25, %r24, 3;
	mov.u32 	%r26, %ctaid.x;
	mov.u32 	%r27, %ntid.x;
	mov.u32 	%r28, %tid.x;
	mad.lo.s32 	%r1, %r26, %r27, %r28;
	setp.ge.s32 	%p1, %r1, %r25;
	@%p1 bra 	$L__BB23_45;
	cvta.to.global.u64 	%rd25, %rd20;
	cvta.to.global.u64 	%rd26, %rd16;
	shr.s32 	%r30, %r1, 31;
	shr.u32 	%r31, %r30, 29;
	add.s32 	%r32, %r1, %r31;
	and.b32  	%r33, %r32, -8;
	sub.s32 	%r34, %r1, %r33;
	shr.s32 	%r35, %r32, 3;
	mul.wide.s32 	%rd27, %r35, 24;
	add.s64 	%rd28, %rd26, %rd27;
	mul.wide.s32 	%rd29, %r34, 24;
	mov.u64 	%rd30, _ZZ17evaluate_verticesiP5pointPdPidP4nodePS1_PP6x_bitsPfdE2pp;
	add.s64 	%rd31, %rd30, %rd29;
	ld.global.nc.f64 	%fd17, [%rd31];
	ld.global.nc.f64 	%fd18, [%rd31+8];
	ld.global.nc.f64 	%fd19, [%rd31+16];
	ld.global.f64 	%fd20, [%rd28];
	fma.rn.f64 	%fd1, %fd14, %fd17, %fd20;
	ld.global.f64 	%fd21, [%rd28+8];
	fma.rn.f64 	%fd2, %fd14, %fd18, %fd21;
	ld.global.f64 	%fd22, [%rd28+16];
	fma.rn.f64 	%fd3, %fd14, %fd19, %fd22;
	add.f64 	%fd23, %fd1, 0d3FE0000000000000;
	add.s32 	%r36, %r23, 1;
	mov.b32 	%r37, 1;
	shl.b32 	%r38, %r37, %r36;
	cvt.rn.f64.s32 	%fd24, %r38;
	mul.f64 	%fd25, %fd23, %fd24;
	mov.f64 	%fd26, 0d3FE0000000000000;
	copysign.f64 	%fd27, %fd25, %fd26;
	add.rz.f64 	%fd28, %fd25, %fd27;
	cvt.rzi.f64.f64 	%fd29, %fd28;
	cvt.rzi.u32.f64 	%r2, %fd29;
	add.f64 	%fd30, %fd2, 0d3FE0000000000000;
	mul.f64 	%fd31, %fd30, %fd24;
	copysign.f64 	%fd32, %fd31, %fd26;
	add.rz.f64 	%fd33, %fd31, %fd32;
	cvt.rzi.f64.f64 	%fd34, %fd33;
	cvt.rzi.u32.f64 	%r3, %fd34;
	add.f64 	%fd35, %fd3, 0d3FE0000000000000;
	mul.f64 	%fd36, %fd35, %fd24;
	copysign.f64 	%fd37, %fd36, %fd26;
	add.rz.f64 	%fd38, %fd36, %fd37;
	cvt.rzi.f64.f64 	%fd39, %fd38;
	cvt.rzi.u32.f64 	%r4, %fd39;
	add.s32 	%r5, %r38, 1;
	st.local.u64 	[%rd1], %rd18;
	ld.global.u64 	%rd32, [%rd25];
	cvta.to.global.u64 	%rd2, %rd32;
	ld.global.u64 	%rd33, [%rd25+8];
	cvta.to.global.u64 	%rd3, %rd33;
	ld.global.u64 	%rd34, [%rd25+16];
	cvta.to.global.u64 	%rd4, %rd34;
	cvta.to.global.u64 	%rd5, %rd21;
	mov.b32 	%r57, 0;
	mov.f64 	%fd120, 0d0000000000000000;
$L__BB23_2:
	mov.u32 	%r6, %r57;
	ld.param.u64 	%rd71, [_Z17evaluate_verticesiP5pointPdPidP4nodePS1_PP6x_bitsPfd_param_6];
	add.s32 	%r57, %r6, -1;
	mul.wide.s32 	%rd35, %r6, 8;
	add.s64 	%rd6, %rd1, %rd35;
	ld.local.u64 	%rd7, [%rd6];
	ld.u32 	%r39, [%rd7+384];
	cvta.to.global.u64 	%rd36, %rd71;
	mul.wide.s32 	%rd37, %r39, 8;
	add.s64 	%rd38, %rd36, %rd37;
	ld.global.u64 	%rd39, [%rd38];
	cvta.to.global.u64 	%rd40, %rd39;
	ld.u32 	%r40, [%rd7+400];
	mul.wide.s32 	%rd41, %r40, 8;
	add.s64 	%rd42, %rd2, %rd41;
	ld.global.u32 	%r41, [%rd42];
	mad.lo.s32 	%r42, %r41, %r5, %r2;
	mul.wide.u32 	%rd43, %r42, 8;
	add.s64 	%rd44, %rd40, %rd43;
	ld.global.f64 	%fd40, [%rd44];
	add.s64 	%rd45, %rd3, %rd41;
	ld.global.u32 	%r43, [%rd45];
	mad.lo.s32 	%r44, %r43, %r5, %r3;
	mul.wide.u32 	%rd46, %r44, 8;
	add.s64 	%rd47, %rd40, %rd46;
	ld.global.f64 	%fd41, [%rd47];
	mul.f64 	%fd42, %fd40, %fd41;
	add.s64 	%rd48, %rd4, %rd41;
	ld.global.u32 	%r45, [%rd48];
	mad.lo.s32 	%r46, %r45, %r5, %r4;
	mul.wide.u32 	%rd49, %r46, 8;
	add.s64 	%rd50, %rd40, %rd49;
	ld.global.f64 	%fd43, [%rd50];
	mul.f64 	%fd44, %fd42, %fd43;
	mul.wide.s32 	%rd51, %r40, 4;
	add.s64 	%rd52, %rd5, %rd51;
	ld.global.f32 	%f1, [%rd52];
	cvt.f64.f32 	%fd45, %f1;
	fma.rn.f64 	%fd120, %fd44, %fd45, %fd120;
	ld.u8 	%rs1, [%rd7+64];
	setp.eq.s16 	%p2, %rs1, 0;
	@%p2 bra 	$L__BB23_43;
	ld.u64 	%rd8, [%rd7+72];
	ld.u32 	%r47, [%rd8+400];
	setp.eq.s32 	%p3, %r47, -1;
	@%p3 bra 	$L__BB23_8;
	ld.f64 	%fd46, [%rd8+8];
	sub.f64 	%fd47, %fd1, %fd46;
	abs.f64 	%fd48, %fd47;
	ld.f64 	%fd6, [%rd8];
	setp.geu.f64 	%p4, %fd48, %fd6;
	@%p4 bra 	$L__BB23_8;
	ld.f64 	%fd49, [%rd8+16];
	sub.f64 	%fd50, %fd2, %fd49;
	abs.f64 	%fd51, %fd50;
	setp.geu.f64 	%p5, %fd51, %fd6;
	@%p5 bra 	$L__BB23_8;
	ld.f64 	%fd52, [%rd8+24];
	sub.f64 	%fd53, %fd3, %fd52;
	abs.f64 	%fd54, %fd53;
	setp.geu.f64 	%p6, %fd54, %fd6;
	@%p6 bra 	$L__BB23_8;
	st.local.u64 	[%rd6], %rd8;
	mov.u32 	%r57, %r6;
$L__BB23_8:
	ld.u64 	%rd9, [%rd7+80];
	ld.u32 	%r48, [%rd9+400];
	setp.eq.s32 	%p7, %r48, -1;
	@%p7 bra 	$L__BB23_13;
	ld.f64 	%fd55, [%rd9+8];
	sub.f64 	%fd56, %fd1, %fd55;
	abs.f64 	%fd57, %fd56;
	ld.f64 	%fd7, [%rd9];
	setp.geu.f64 	%p8, %fd57, %fd7;
	@%p8 bra 	$L__BB23_13;
	ld.f64 	%fd58, [%rd9+16];
	sub.f64 	%fd59, %fd2, %fd58;
	abs.f64 	%fd60, %fd59;
	setp.geu.f64 	%p9, %fd60, %fd7;
	@%p9 bra 	$L__BB23_13;
	ld.f64 	%fd61, [%rd9+24];
	sub.f64 	%fd62, %fd3, %fd61;
	abs.f64 	%fd63, %fd62;
	setp.geu.f64 	%p10, %fd63, %fd7;
	@%p10 bra 	$L__BB23_13;
	add.s32 	%r9, %r57, 1;
	mul.wide.s32 	%rd53, %r57, 8;
	add.s64 	%rd54, %rd1, %rd53;
	st.local.u64 	[%rd54+8], %rd9;
	mov.u32 	%r57, %r9;
$L__BB23_13:
	ld.u64 	%rd10, [%rd7+88];
	ld.u32 	%r49, [%rd10+400];
	setp.eq.s32 	%p11, %r49, -1;
	@%p11 bra 	$L__BB23_18;
	ld.f64 	%fd64, [%rd10+8];
	sub.f64 	%fd65, %fd1, %fd64;
	abs.f64 	%fd66, %fd65;
	ld.f64 	%fd8, [%rd10];
	setp.geu.f64 	%p12, %fd66, %fd8;
	@%p12 bra 	$L__BB23_18;
	ld.f64 	%fd67, [%rd10+16];
	sub.f64 	%fd68, %fd2, %fd67;
	abs.f64 	%fd69, %fd68;
	setp.geu.f64 	%p13, %fd69, %fd8;
	@%p13 bra 	$L__BB23_18;
	ld.f64 	%fd70, [%rd10+24];
	sub.f64 	%fd71, %fd3, %fd70;
	abs.f64 	%fd72, %fd71;
	setp.geu.f64 	%p14, %fd72, %fd8;
	@%p14 bra 	$L__BB23_18;
	add.s32 	%r11, %r57, 1;
	mul.wide.s32 	%rd55, %r57, 8;
	add.s64 	%rd56, %rd1, %rd55;
	st.local.u64 	[%rd56+8], %rd10;
	mov.u32 	%r57, %r11;
$L__BB23_18:
	ld.u64 	%rd11, [%rd7+96];
	ld.u32 	%r50, [%rd11+400];
	setp.eq.s32 	%p15, %r50, -1;
	@%p15 bra 	$L__BB23_23;
	ld.f64 	%fd73, [%rd11+8];
	sub.f64 	%fd74, %fd1, %fd73;
	abs.f64 	%fd75, %fd74;
	ld.f64 	%fd9, [%rd11];
	setp.geu.f64 	%p16, %fd75, %fd9;
	@%p16 bra 	$L__BB23_23;
	ld.f64 	%fd76, [%rd11+16];
	sub.f64 	%fd77, %fd2, %fd76;
	abs.f64 	%fd78, %fd77;
	setp.geu.f64 	%p17, %fd78, %fd9;
	@%p17 bra 	$L__BB23_23;
	ld.f64 	%fd79, [%rd11+24];
	sub.f64 	%fd80, %fd3, %fd79;
	abs.f64 	%fd81, %fd80;
	setp.geu.f64 	%p18, %fd81, %fd9;
	@%p18 bra 	$L__BB23_23;
	add.s32 	%r13, %r57, 1;
	mul.wide.s32 	%rd57, %r57, 8;
	add.s64 	%rd58, %rd1, %rd57;
	st.local.u64 	[%rd58+8], %rd11;
	mov.u32 	%r57, %r13;
$L__BB23_23:
	ld.u64 	%rd12, [%rd7+104];
	ld.u32 	%r51, [%rd12+400];
	setp.eq.s32 	%p19, %r51, -1;
	@%p19 bra 	$L__BB23_28;
	ld.f64 	%fd82, [%rd12+8];
	sub.f64 	%fd83, %fd1, %fd82;
	abs.f64 	%fd84, %fd83;
	ld.f64 	%fd10, [%rd12];
	setp.geu.f64 	%p20, %fd84, %fd10;
	@%p20 bra 	$L__BB23_28;
	ld.f64 	%fd85, [%rd12+16];
	sub.f64 	%fd86, %fd2, %fd85;
	abs.f64 	%fd87, %fd86;
	setp.geu.f64 	%p21, %fd87, %fd10;
	@%p21 bra 	$L__BB23_28;
	ld.f64 	%fd88, [%rd12+24];
	sub.f64 	%fd89, %fd3, %fd88;
	abs.f64 	%fd90, %fd89;
	setp.geu.f64 	%p22, %fd90, %fd10;
	@%p22 bra 	$L__BB23_28;
	add.s32 	%r15, %r57, 1;
	mul.wide.s32 	%rd59, %r57, 8;
	add.s64 	%rd60, %rd1, %rd59;
	st.local.u64 	[%rd60+8], %rd12;
	mov.u32 	%r57, %r15;
$L__BB23_28:
	ld.u64 	%rd13, [%rd7+112];
	ld.u32 	%r52, [%rd13+400];
	setp.eq.s32 	%p23, %r52, -1;
	@%p23 bra 	$L__BB23_33;
	ld.f64 	%fd91, [%rd13+8];
	sub.f64 	%fd92, %fd1, %fd91;
	abs.f64 	%fd93, %fd92;
	ld.f64 	%fd11, [%rd13];
	setp.geu.f64 	%p24, %fd93, %fd11;
	@%p24 bra 	$L__BB23_33;
	ld.f64 	%fd94, [%rd13+16];
	sub.f64 	%fd95, %fd2, %fd94;
	abs.f64 	%fd96, %fd95;
	setp.geu.f64 	%p25, %fd96, %fd11;
	@%p25 bra 	$L__BB23_33;
	ld.f64 	%fd97, [%rd13+24];
	sub.f64 	%fd98, %fd3, %fd97;
	abs.f64 	%fd99, %fd98;
	setp.geu.f64 	%p26, %fd99, %fd11;
	@%p26 bra 	$L__BB23_33;
	add.s32 	%r17, %r57, 1;
	mul.wide.s32 	%rd61, %r57, 8;
	add.s64 	%rd62, %rd1, %rd61;
	st.local.u64 	[%rd62+8], %rd13;
	mov.u32 	%r57, %r17;
$L__BB23_33:
	ld.u64 	%rd14, [%rd7+120];
	ld.u32 	%r53, [%rd14+400];
	setp.eq.s32 	%p27, %r53, -1;
	@%p27 bra 	$L__BB23_38;
	ld.f64 	%fd100, [%rd14+8];
	sub.f64 	%fd101, %fd1, %fd100;
	abs.f64 	%fd102, %fd101;
	ld.f64 	%fd12, [%rd14];
	setp.geu.f64 	%p28, %fd102, %fd12;
	@%p28 bra 	$L__BB23_38;
	ld.f64 	%fd103, [%rd14+16];
	sub.f64 	%fd104, %fd2, %fd103;
	abs.f64 	%fd105, %fd104;
	setp.geu.f64 	%p29, %fd105, %fd12;
	@%p29 bra 	$L__BB23_38;
	ld.f64 	%fd106, [%rd14+24];
	sub.f64 	%fd107, %fd3, %fd106;
	abs.f64 	%fd108, %fd107;
	setp.geu.f64 	%p30, %fd108, %fd12;
	@%p30 bra 	$L__BB23_38;
	add.s32 	%r19, %r57, 1;
	mul.wide.s32 	%rd63, %r57, 8;
	add.s64 	%rd64, %rd1, %rd63;
	st.local.u64 	[%rd64+8], %rd14;
	mov.u32 	%r57, %r19;
$L__BB23_38:
	ld.u64 	%rd15, [%rd7+128];
	ld.u32 	%r54, [%rd15+400];
	setp.eq.s32 	%p31, %r54, -1;
	@%p31 bra 	$L__BB23_43;
	ld.f64 	%fd109, [%rd15+8];
	sub.f64 	%fd110, %fd1, %fd109;
	abs.f64 	%fd111, %fd110;
	ld.f64 	%fd13, [%rd15];
	setp.geu.f64 	%p32, %fd111, %fd13;
	@%p32 bra 	$L__BB23_43;
	ld.f64 	%fd112, [%rd15+16];
	sub.f64 	%fd113, %fd2, %fd112;
	abs.f64 	%fd114, %fd113;
	setp.geu.f64 	%p33, %fd114, %fd13;
	@%p33 bra 	$L__BB23_43;
	ld.f64 	%fd115, [%rd15+24];
	sub.f64 	%fd116, %fd3, %fd115;
	abs.f64 	%fd117, %fd116;
	setp.geu.f64 	%p34, %fd117, %fd13;
	@%p34 bra 	$L__BB23_43;
	add.s32 	%r21, %r57, 1;
	mul.wide.s32 	%rd65, %r57, 8;
	add.s64 	%rd66, %rd1, %rd65;
	st.local.u64 	[%rd66+8], %rd15;
	mov.u32 	%r57, %r21;
$L__BB23_43:
	setp.ne.s32 	%p35, %r57, -1;
	@%p35 bra 	$L__BB23_2;
	ld.param.f64 	%fd119, [_Z17evaluate_verticesiP5pointPdPidP4nodePS1_PP6x_bitsPfd_param_9];
	ld.param.u64 	%rd70, [_Z17evaluate_verticesiP5pointPdPidP4nodePS1_PP6x_bitsPfd_param_2];
	sub.f64 	%fd118, %fd120, %fd119;
	cvta.to.global.u64 	%rd67, %rd70;
	mul.wide.s32 	%rd68, %r1, 8;
	add.s64 	%rd69, %rd67, %rd68;
	st.global.f64 	[%rd69], %fd118;
$L__BB23_45:
	ret;

}
	// .globl	_Z6extendiPdP5pointS1_PiS2_S2_S2_d
.visible .entry _Z6extendiPdP5pointS1_PiS2_S2_S2_d(
	.param .u32 _Z6extendiPdP5pointS1_PiS2_S2_S2_d_param_0,
	.param .u64 .ptr .align 1 _Z6extendiPdP5pointS1_PiS2_S2_S2_d_param_1,
	.param .u64 .ptr .align 1 _Z6extendiPdP5pointS1_PiS2_S2_S2_d_param_2,
	.param .u64 .ptr .align 1 _Z6extendiPdP5pointS1_PiS2_S2_S2_d_param_3,
	.param .u64 .ptr .align 1 _Z6extendiPdP5pointS1_PiS2_S2_S2_d_param_4,
	.param .u64 .ptr .align 1 _Z6extendiPdP5pointS1_PiS2_S2_S2_d_param_5,
	.param .u64 .ptr .align 1 _Z6extendiPdP5pointS1_PiS2_S2_S2_d_param_6,
	.param .u64 .ptr .align 1 _Z6extendiPdP5pointS1_PiS2_S2_S2_d_param_7,
	.param .f64 _Z6extendiPdP5pointS1_PiS2_S2_S2_d_param_8
)
{
	.reg .pred 	%p<32>;
	.reg .b32 	%r<102>;
	.reg .b64 	%rd<72>;
	.reg .b64 	%fd<218>;

	ld.param.u32 	%r9, [_Z6extendiPdP5pointS1_PiS2_S2_S2_d_param_0];
	ld.param.u64 	%rd12, [_Z6extendiPdP5pointS1_PiS2_S2_S2_d_param_3];
	ld.param.u64 	%rd13, [_Z6extendiPdP5pointS1_PiS2_S2_S2_d_param_4];
	ld.param.f64 	%fd31, [_Z6extendiPdP5pointS1_PiS2_S2_S2_d_param_8];
	cvta.to.global.u64 	%rd1, %rd12;
	cvta.to.global.u64 	%rd14, %rd13;
	ld.global.u32 	%r10, [%rd14];
	mul.lo.s32 	%r11, %r10, 12;
	mov.u32 	%r12, %ctaid.x;
	mov.u32 	%r13, %ntid.x;
	mov.u32 	%r14, %tid.x;
	mad.lo.s32 	%r1, %r12, %r13, %r14;
	setp.ge.s32 	%p3, %r1, %r11;
	@%p3 bra 	$L__BB24_26;
	ld.param.u64 	%rd64, [_Z6extendiPdP5pointS1_PiS2_S2_S2_d_param_2];
	cvta.to.global.u64 	%rd15, %rd64;
	mul.hi.s32 	%r16, %r1, 715827883;
	shr.u32 	%r17, %r16, 31;
	shr.s32 	%r18, %r16, 1;
	add.s32 	%r2, %r18, %r17;
	mul.lo.s32 	%r19, %r2, 12;
	sub.s32 	%r3, %r1, %r19;
	mul.wide.s32 	%rd16, %r2, 24;
	add.s64 	%rd2, %rd15, %rd16;
	mul.wide.s32 	%rd17, %r3, 8;
	mov.u64 	%rd18, _ZZ6extendiPdP5pointS1_PiS2_S2_S2_dE5edges;
	add.s64 	%rd19, %rd18, %rd17;
	ld.global.nc.u32 	%r4, [%rd19];
	ld.global.nc.u32 	%r5, [%rd19+4];
	mul.wide.s32 	%rd20, %r4, 24;
	mov.u64 	%rd21, _ZZ6extendiPdP5pointS1_PiS2_S2_S2_dE2pp;
	add.s64 	%rd22, %rd21, %rd20;
	ld.global.nc.f64 	%fd32, [%rd22];
	ld.global.nc.f64 	%fd33, [%rd22+8];
	ld.global.nc.f64 	%fd34, [%rd22+16];
	ld.global.f64 	%fd1, [%rd2];
	fma.rn.f64 	%fd35, %fd31, %fd32, %fd1;
	ld.global.f64 	%fd2, [%rd2+8];
	fma.rn.f64 	%fd36, %fd31, %fd33, %fd2;
	ld.global.f64 	%fd3, [%rd2+16];
	fma.rn.f64 	%fd37, %fd31, %fd34, %fd3;
	mul.wide.s32 	%rd23, %r5, 24;
	add.s64 	%rd24, %rd21, %rd23;
	ld.global.nc.f64 	%fd38, [%rd24];
	ld.global.nc.f64 	%fd39, [%rd24+8];
	ld.global.nc.f64 	%fd40, [%rd24+16];
	fma.rn.f64 	%fd41, %fd31, %fd38, %fd1;
	fma.rn.f64 	%fd42, %fd31, %fd39, %fd2;
	fma.rn.f64 	%fd43, %fd31, %fd40, %fd3;
	add.f64 	%fd44, %fd35, %fd41;
	add.f64 	%fd45, %fd36, %fd42;
	add.f64 	%fd46, %fd37, %fd43;
	mul.f64 	%fd4, %fd44, 0d3FE0000000000000;
	mul.f64 	%fd5, %fd45, 0d3FE0000000000000;
	mul.f64 	%fd6, %fd46, 0d3FE0000000000000;
	mov.pred 	%p30, -1;
	setp.gt.u32 	%p5, %r3, 4;
	@%p5 bra 	$L__BB24_3;
	mov.b32 	%r20, 1;
	shl.b32 	%r21, %r20, %r3;
	and.b32  	%r22, %r21, 21;
	setp.ne.s32 	%p6, %r22, 0;
	@%p6 bra 	$L__BB24_4;
$L__BB24_3:
	mov.pred 	%p30, 0;
$L__BB24_4:
	setp.eq.s32 	%p9, %r3, 6;
	or.pred  	%p10, %p9, %p30;
	selp.u32 	%r6, 1, 0, %p10;
	mov.pred 	%p31, -1;
	setp.gt.u32 	%p11, %r3, 5;
	@%p11 bra 	$L__BB24_6;
	mov.b32 	%r24, 1;
	shl.b32 	%r25, %r24, %r3;
	and.b32  	%r26, %r25, 42;
	setp.ne.s32 	%p12, %r26, 0;
	@%p12 bra 	$L__BB24_7;
$L__BB24_6:
	mov.pred 	%p31, 0;
$L__BB24_7:
	ld.param.u64 	%rd63, [_Z6extendiPdP5pointS1_PiS2_S2_S2_d_param_1];
	cvta.to.global.u64 	%rd25, %rd63;
	setp.eq.s32 	%p14, %r3, 7;
	selp.b32 	%r27, 2, %r6, %p31;
	selp.b32 	%r7, 2, %r27, %p14;
	shl.b32 	%r28, %r2, 3;
	add.s32 	%r29, %r28, %r4;
	mul.wide.s32 	%rd26, %r29, 8;
	add.s64 	%rd27, %rd25, %rd26;
	ld.global.f64 	%fd7, [%rd27];
	add.s32 	%r30, %r28, %r5;
	mul.wide.s32 	%rd28, %r30, 8;
	add.s64 	%rd29, %rd25, %rd28;
	ld.global.f64 	%fd47, [%rd29];
	setp.lt.f64 	%p15, %fd7, 0d0000000000000000;
	setp.gt.f64 	%p16, %fd47, 0d0000000000000000;
	and.pred  	%p17, %p15, %p16;
	@%p17 bra 	$L__BB24_9;
	setp.leu.f64 	%p18, %fd7, 0d0000000000000000;
	setp.geu.f64 	%p19, %fd47, 0d0000000000000000;
	or.pred  	%p20, %p18, %p19;
	@%p20 bra 	$L__BB24_26;
$L__BB24_9:
	ld.param.u64 	%rd67, [_Z6extendiPdP5pointS1_PiS2_S2_S2_d_param_6];
	sub.f64 	%fd48, %fd4, %fd1;
	sub.f64 	%fd49, %fd5, %fd2;
	sub.f64 	%fd50, %fd6, %fd3;
	fma.rn.f64 	%fd9, %fd48, 0d4000000000000000, %fd1;
	fma.rn.f64 	%fd10, %fd49, 0d4000000000000000, %fd2;
	fma.rn.f64 	%fd11, %fd50, 0d4000000000000000, %fd3;
	add.f64 	%fd51, %fd9, 0d3FE0000000000000;
	mul.f64 	%fd12, %fd31, 0d3FE0000000000000;
	sub.f64 	%fd52, %fd51, %fd12;
	div.rn.f64 	%fd53, %fd52, %fd31;
	mov.f64 	%fd54, 0d3FE0000000000000;
	copysign.f64 	%fd55, %fd53, %fd54;
	add.rz.f64 	%fd56, %fd53, %fd55;
	cvt.rzi.f64.f64 	%fd57, %fd56;
	cvt.rzi.u32.f64 	%r31, %fd57;
	add.f64 	%fd58, %fd10, 0d3FE0000000000000;
	sub.f64 	%fd59, %fd58, %fd12;
	div.rn.f64 	%fd60, %fd59, %fd31;
	copysign.f64 	%fd61, %fd60, %fd54;
	add.rz.f64 	%fd62, %fd60, %fd61;
	cvt.rzi.f64.f64 	%fd63, %fd62;
	cvt.rzi.u32.f64 	%r32, %fd63;
	add.f64 	%fd64, %fd11, 0d3FE0000000000000;
	sub.f64 	%fd65, %fd64, %fd12;
	div.rn.f64 	%fd66, %fd65, %fd31;
	copysign.f64 	%fd67, %fd66, %fd54;
	add.rz.f64 	%fd68, %fd66, %fd67;
	cvt.rzi.f64.f64 	%fd69, %fd68;
	cvt.rzi.u32.f64 	%r33, %fd69;
	shl.b32 	%r8, %r9, 1;
	shl.b32 	%r34, %r31, %r8;
	shl.b32 	%r35, %r32, %r9;
	add.s32 	%r36, %r35, %r34;
	add.s32 	%r37, %r36, %r33;
	cvta.to.global.u64 	%rd30, %rd67;
	mul.wide.u32 	%rd31, %r37, 4;
	add.s64 	%rd32, %rd30, %rd31;
	atom.relaxed.global.cas.b32 	%r38, [%rd32], 0, 1;
	setp.ne.s32 	%p21, %r38, 0;
	@%p21 bra 	$L__BB24_11;
	ld.param.u64 	%rd65, [_Z6extendiPdP5pointS1_PiS2_S2_S2_d_param_5];
	cvta.to.global.u64 	%rd33, %rd65;
	atom.global.add.u32 	%r39, [%rd33], 1;
	mul.wide.s32 	%rd34, %r39, 24;
	add.s64 	%rd35, %rd1, %rd34;
	st.global.f64 	[%rd35], %fd9;
	st.global.f64 	[%rd35+8], %fd10;
	st.global.f64 	[%rd35+16], %fd11;
$L__BB24_11:
	ld.param.u64 	%rd66, [_Z6extendiPdP5pointS1_PiS2_S2_S2_d_param_5];
	cvta.to.global.u64 	%rd3, %rd66;
	setp.eq.s32 	%p22, %r7, 2;
	@%p22 bra 	$L__BB24_21;
	setp.eq.s32 	%p23, %r7, 1;
	@%p23 bra 	$L__BB24_17;
	ld.param.u64 	%rd70, [_Z6extendiPdP5pointS1_PiS2_S2_S2_d_param_6];
	ld.global.f64 	%fd13, [%rd2];
	ld.global.f64 	%fd14, [%rd2+8];
	ld.global.f64 	%fd154, [%rd2+16];
	sub.f64 	%fd155, %fd6, %fd154;
	fma.rn.f64 	%fd15, %fd155, 0d4000000000000000, %fd154;
	add.f64 	%fd156, %fd13, 0d3FE0000000000000;
	sub.f64 	%fd157, %fd156, %fd12;
	div.rn.f64 	%fd158, %fd157, %fd31;
	mov.f64 	%fd159, 0d3FE0000000000000;
	copysign.f64 	%fd160, %fd158, %fd159;
	add.rz.f64 	%fd161, %fd158, %fd160;
	cvt.rzi.f64.f64 	%fd162, %fd161;
	cvt.rzi.u32.f64 	%r76, %fd162;
	add.f64 	%fd163, %fd14, 0d3FE0000000000000;
	sub.f64 	%fd164, %fd163, %fd12;
	div.rn.f64 	%fd165, %fd164, %fd31;
	copysign.f64 	%fd166, %fd165, %fd159;
	add.rz.f64 	%fd167, %fd165, %fd166;
	cvt.rzi.f64.f64 	%fd168, %fd167;
	cvt.rzi.u32.f64 	%r77, %fd168;
	add.f64 	%fd169, %fd15, 0d3FE0000000000000;
	sub.f64 	%fd170, %fd169, %fd12;
	div.rn.f64 	%fd171, %fd170, %fd31;
	copysign.f64 	%fd172, %fd171, %fd159;
	add.rz.f64 	%fd173, %fd171, %fd172;
	cvt.rzi.f64.f64 	%fd174, %fd173;
	cvt.rzi.u32.f64 	%r78, %fd174;
	shl.b32 	%r79, %r76, %r8;
	shl.b32 	%r80, %r77, %r9;
	add.s32 	%r81, %r80, %r79;
	add.s32 	%r82, %r81, %r78;
	cvta.to.global.u64 	%rd4, %rd70;
	mul.wide.u32 	%rd52, %r82, 4;
	add.s64 	%rd53, %rd4, %rd52;
	atom.relaxed.global.cas.b32 	%r83, [%rd53], 0, 1;
	setp.ne.s32 	%p28, %r83, 0;
	@%p28 bra 	$L__BB24_15;
	atom.global.add.u32 	%r84, [%rd3], 1;
	mul.wide.s32 	%rd54, %r84, 24;
	add.s64 	%rd55, %rd1, %rd54;
	st.global.f64 	[%rd55], %fd13;
	st.global.f64 	[%rd55+8], %fd14;
	st.global.f64 	[%rd55+16], %fd15;
$L__BB24_15:
	ld.global.f64 	%fd16, [%rd2];
	ld.global.f64 	%fd175, [%rd2+8];
	sub.f64 	%fd176, %fd5, %fd175;
	fma.rn.f64 	%fd17, %fd176, 0d4000000000000000, %fd175;
	ld.global.f64 	%fd18, [%rd2+16];
	add.f64 	%fd177, %fd16, 0d3FE0000000000000;
	sub.f64 	%fd178, %fd177, %fd12;
	div.rn.f64 	%fd179, %fd178, %fd31;
	mov.f64 	%fd180, 0d3FE0000000000000;
	copysign.f64 	%fd181, %fd179, %fd180;
	add.rz.f64 	%fd182, %fd179, %fd181;
	cvt.rzi.f64.f64 	%fd183, %fd182;
	cvt.rzi.u32.f64 	%r85, %fd183;
	add.f64 	%fd184, %fd17, 0d3FE0000000000000;
	sub.f64 	%fd185, %fd184, %fd12;
	div.rn.f64 	%fd186, %fd185, %fd31;
	copysign.f64 	%fd187, %fd186, %fd180;
	add.rz.f64 	%fd188, %fd186, %fd187;
	cvt.rzi.f64.f64 	%fd189, %fd188;
	cvt.rzi.u32.f64 	%r86, %fd189;
	add.f64 	%fd190, %fd18, 0d3FE0000000000000;
	sub.f64 	%fd191, %fd190, %fd12;
	div.rn.f64 	%fd192, %fd191, %fd31;
	copysign.f64 	%fd193, %fd192, %fd180;
	add.rz.f64 	%fd194, %fd192, %fd193;
	cvt.rzi.f64.f64 	%fd195, %fd194;
	cvt.rzi.u32.f64 	%r87, %fd195;
	shl.b32 	%r88, %r85, %r8;
	shl.b32 	%r89, %r86, %r9;
	add.s32 	%r90, %r87, %r88;
	add.s32 	%r91, %r90, %r89;
	mul.wide.u32 	%rd56, %r91, 4;
	add.s64 	%rd57, %rd4, %rd56;
	atom.relaxed.global.cas.b32 	%r92, [%rd57], 0, 1;
	setp.ne.s32 	%p29, %r92, 0;
	@%p29 bra 	$L__BB24_25;
	atom.global.add.u32 	%r93, [%rd3], 1;
	mul.wide.s32 	%rd58, %r93, 24;
	add.s64 	%rd59, %rd1, %rd58;
	st.global.f64 	[%rd59], %fd16;
	st.global.f64 	[%rd59+8], %fd17;
	st.global.f64 	[%rd59+16], %fd18;
	bra.uni 	$L__BB24_25;
$L__BB24_17:
	ld.param.u64 	%rd69, [_Z6extendiPdP5pointS1_PiS2_S2_S2_d_param_6];
	ld.global.f64 	%fd19, [%rd2];
	ld.global.f64 	%fd20, [%rd2+8];
	ld.global.f64 	%fd112, [%rd2+16];
	sub.f64 	%fd113, %fd6, %fd112;
	fma.rn.f64 	%fd21, %fd113, 0d4000000000000000, %fd112;
	add.f64 	%fd114, %fd19, 0d3FE0000000000000;
	sub.f64 	%fd115, %fd114, %fd12;
	div.rn.f64 	%fd116, %fd115, %fd31;
	mov.f64 	%fd117, 0d3FE0000000000000;
	copysign.f64 	%fd118, %fd116, %fd117;
	add.rz.f64 	%fd119, %fd116, %fd118;
	cvt.rzi.f64.f64 	%fd120, %fd119;
	cvt.rzi.u32.f64 	%r58, %fd120;
	add.f64 	%fd121, %fd20, 0d3FE0000000000000;
	sub.f64 	%fd122, %fd121, %fd12;
	div.rn.f64 	%fd123, %fd122, %fd31;
	copysign.f64 	%fd124, %fd123, %fd117;
	add.rz.f64 	%fd125, %fd123, %fd124;
	cvt.rzi.f64.f64 	%fd126, %fd125;
	cvt.rzi.u32.f64 	%r59, %fd126;
	add.f64 	%fd127, %fd21, 0d3FE0000000000000;
	sub.f64 	%fd128, %fd127, %fd12;
	div.rn.f64 	%fd129, %fd128, %fd31;
	copysign.f64 	%fd130, %fd129, %fd117;
	add.rz.f64 	%fd131, %fd129, %fd130;
	cvt.rzi.f64.f64 	%fd132, %fd131;
	cvt.rzi.u32.f64 	%r60, %fd132;
	shl.b32 	%r61, %r58, %r8;
	shl.b32 	%r62, %r59, %r9;
	add.s32 	%r63, %r62, %r61;
	add.s32 	%r64, %r63, %r60;
	cvta.to.global.u64 	%rd5, %rd69;
	mul.wide.u32 	%rd44, %r64, 4;
	add.s64 	%rd45, %rd5, %rd44;
	atom.relaxed.global.cas.b32 	%r65, [%rd45], 0, 1;
	setp.ne.s32 	%p26, %r65, 0;
	@%p26 bra 	$L__BB24_19;
	atom.global.add.u32 	%r66, [%rd3], 1;
	mul.wide.s32 	%rd46, %r66, 24;
	add.s64 	%rd47, %rd1, %rd46;
	st.global.f64 	[%rd47], %fd19;
	st.global.f64 	[%rd47+8], %fd20;
	st.global.f64 	[%rd47+16], %fd21;
$L__BB24_19:
	ld.global.f64 	%fd133, [%rd2];
	sub.f64 	%fd134, %fd4, %fd133;
	fma.rn.f64 	%fd22, %fd134, 0d4000000000000000, %fd133;
	ld.global.f64 	%fd23, [%rd2+8];
	ld.global.f64 	%fd24, [%rd2+16];
	add.f64 	%fd135, %fd22, 0d3FE0000000000000;
	sub.f64 	%fd136, %fd135, %fd12;
	div.rn.f64 	%fd137, %fd136, %fd31;
	mov.f64 	%fd138, 0d3FE0000000000000;
	copysign.f64 	%fd139, %fd137, %fd138;
	add.rz.f64 	%fd140, %fd137, %fd139;
	cvt.rzi.f64.f64 	%fd141, %fd140;
	cvt.rzi.u32.f64 	%r67, %fd141;
	add.f64 	%fd142, %fd23, 0d3FE0000000000000;
	sub.f64 	%fd143, %fd142, %fd12;
	div.rn.f64 	%fd144, %fd143, %fd31;
	copysign.f64 	%fd145, %fd144, %fd138;
	add.rz.f64 	%fd146, %fd144, %fd145;
	cvt.rzi.f64.f64 	%fd147, %fd146;
	cvt.rzi.u32.f64 	%r68, %fd147;
	add.f64 	%fd148, %fd24, 0d3FE0000000000000;
	sub.f64 	%fd149, %fd148, %fd12;
	div.rn.f64 	%fd150, %fd149, %fd31;
	copysign.f64 	%fd151, %fd150, %fd138;
	add.rz.f64 	%fd152, %fd150, %fd151;
	cvt.rzi.f64.f64 	%fd153, %fd152;
	cvt.rzi.u32.f64 	%r69, %fd153;
	shl.b32 	%r70, %r67, %r8;
	shl.b32 	%r71, %r68, %r9;
	add.s32 	%r72, %r69, %r71;
	add.s32 	%r73, %r72, %r70;
	mul.wide.u32 	%rd48, %r73, 4;
	add.s64 	%rd49, %rd5, %rd48;
	atom.relaxed.global.cas.b32 	%r74, [%rd49], 0, 1;
	setp.ne.s32 	%p27, %r74, 0;
	@%p27 bra 	$L__BB24_25;
	atom.global.add.u32 	%r75, [%rd3], 1;
	mul.wide.s32 	%rd50, %r75, 24;
	add.s64 	%rd51, %rd1, %rd50;
	st.global.f64 	[%rd51], %fd22;
	st.global.f64 	[%rd51+8], %fd23;
	st.global.f64 	[%rd51+16], %fd24;
	bra.uni 	$L__BB24_25;
$L__BB24_21:
	ld.param.u64 	%rd68, [_Z6extendiPdP5pointS1_PiS2_S2_S2_d_param_6];
	ld.global.f64 	%fd25, [%rd2];
	ld.global.f64 	%fd70, [%rd2+8];
	sub.f64 	%fd71, %fd5, %fd70;
	fma.rn.f64 	%fd26, %fd71, 0d4000000000000000, %fd70;
	ld.global.f64 	%fd27, [%rd2+16];
	add.f64 	%fd72, %fd25, 0d3FE0000000000000;
	sub.f64 	%fd73, %fd72, %fd12;
	div.rn.f64 	%fd74, %fd73, %fd31;
	mov.f64 	%fd75, 0d3FE0000000000000;
	copysign.f64 	%fd76, %fd74, %fd75;
	add.rz.f64 	%fd77, %fd74, %fd76;
	cvt.rzi.f64.f64 	%fd78, %fd77;
	cvt.rzi.u32.f64 	%r40, %fd78;
	add.f64 	%fd79, %fd26, 0d3FE0000000000000;
	sub.f64 	%fd80, %fd79, %fd12;
	div.rn.f64 	%fd81, %fd80, %fd31;
	copysign.f64 	%fd82, %fd81, %fd75;
	add.rz.f64 	%fd83, %fd81, %fd82;
	cvt.rzi.f64.f64 	%fd84, %fd83;
	cvt.rzi.u32.f64 	%r41, %fd84;
	add.f64 	%fd85, %fd27, 0d3FE0000000000000;
	sub.f64 	%fd86, %fd85, %fd12;
	div.rn.f64 	%fd87, %fd86, %fd31;
	copysign.f64 	%fd88, %fd87, %fd75;
	add.rz.f64 	%fd89, %fd87, %fd88;
	cvt.rzi.f64.f64 	%fd90, %fd89;
	cvt.rzi.u32.f64 	%r42, %fd90;
	shl.b32 	%r43, %r40, %r8;
	shl.b32 	%r44, %r41, %r9;
	add.s32 	%r45, %r42, %r43;
	add.s32 	%r46, %r45, %r44;
	cvta.to.global.u64 	%rd6, %rd68;
	mul.wide.u32 	%rd36, %r46, 4;
	add.s64 	%rd37, %rd6, %rd36;
	atom.relaxed.global.cas.b32 	%r47, [%rd37], 0, 1;
	setp.ne.s32 	%p24, %r47, 0;
	@%p24 bra 	$L__BB24_23;
	atom.global.add.u32 	%r48, [%rd3], 1;
	mul.wide.s32 	%rd38, %r48, 24;
	add.s64 	%rd39, %rd1, %rd38;
	st.global.f64 	[%rd39], %fd25;
	st.global.f64 	[%rd39+8], %fd26;
	st.global.f64 	[%rd39+16], %fd27;
$L__BB24_23:
	ld.global.f64 	%fd91, [%rd2];
	sub.f64 	%fd92, %fd4, %fd91;
	fma.rn.f64 	%fd28, %fd92, 0d4000000000000000, %fd91;
	ld.global.f64 	%fd29, [%rd2+8];
	ld.global.f64 	%fd30, [%rd2+16];
	add.f64 	%fd93, %fd28, 0d3FE0000000000000;
	sub.f64 	%fd94, %fd93, %fd12;
	div.rn.f64 	%fd95, %fd94, %fd31;
	mov.f64 	%fd96, 0d3FE0000000000000;
	copysign.f64 	%fd97, %fd95, %fd96;
	add.rz.f64 	%fd98, %fd95, %fd97;
	cvt.rzi.f64.f64 	%fd99, %fd98;
	cvt.rzi.u32.f64 	%r49, %fd99;
	add.f64 	%fd100, %fd29, 0d3FE0000000000000;
	sub.f64 	%fd101, %fd100, %fd12;
	div.rn.f64 	%fd102, %fd101, %fd31;
	copysign.f64 	%fd103, %fd102, %fd96;
	add.rz.f64 	%fd104, %fd102, %fd103;
	cvt.rzi.f64.f64 	%fd105, %fd104;
	cvt.rzi.u32.f64 	%r50, %fd105;
	add.f64 	%fd106, %fd30, 0d3FE0000000000000;
	sub.f64 	%fd107, %fd106, %fd12;
	div.rn.f64 	%fd108, %fd107, %fd31;
	copysign.f64 	%fd109, %fd108, %fd96;
	add.rz.f64 	%fd110, %fd108, %fd109;
	cvt.rzi.f64.f64 	%fd111, %fd110;
	cvt.rzi.u32.f64 	%r51, %fd111;
	shl.b32 	%r52, %r49, %r8;
	shl.b32 	%r53, %r50, %r9;
	add.s32 	%r54, %r51, %r53;
	add.s32 	%r55, %r54, %r52;
	mul.wide.u32 	%rd40, %r55, 4;
	add.s64 	%rd41, %rd6, %rd40;
	atom.relaxed.global.cas.b32 	%r56, [%rd41], 0, 1;
	setp.ne.s32 	%p25, %r56, 0;
	@%p25 bra 	$L__BB24_25;
	atom.global.add.u32 	%r57, [%rd3], 1;
	mul.wide.s32 	%rd42, %r57, 24;
	add.s64 	%rd43, %rd1, %rd42;
	st.global.f64 	[%rd43], %fd28;
	st.global.f64 	[%rd43+8], %fd29;
	st.global.f64 	[%rd43+16], %fd30;
$L__BB24_25:
	ld.param.u64 	%rd71, [_Z6extendiPdP5pointS1_PiS2_S2_S2_d_param_7];
	ld.global.f64 	%fd196, [%rd2];
	add.f64 	%fd197, %fd196, 0d3FE0000000000000;
	sub.f64 	%fd198, %fd197, %fd12;
	div.rn.f64 	%fd199, %fd198, %fd31;
	mov.f64 	%fd200, 0d3FE0000000000000;
	copysign.f64 	%fd201, %fd199, %fd200;
	add.rz.f64 	%fd202, %fd199, %fd201;
	cvt.rzi.f64.f64 	%fd203, %fd202;
	cvt.rzi.u32.f64 	%r94, %fd203;
	ld.global.f64 	%fd204, [%rd2+8];
	add.f64 	%fd205, %fd204, 0d3FE0000000000000;
	sub.f64 	%fd206, %fd205, %fd12;
	div.rn.f64 	%fd207, %fd206, %fd31;
	copysign.f64 	%fd208, %fd207, %fd200;
	add.rz.f64 	%fd209, %fd207, %fd208;
	cvt.rzi.f64.f64 	%fd210, %fd209;
	cvt.rzi.u32.f64 	%r95, %fd210;
	ld.global.f64 	%fd211, [%rd2+16];
	add.f64 	%fd212, %fd211, 0d3FE0000000000000;
	sub.f64 	%fd213, %fd212, %fd12;
	div.rn.f64 	%fd214, %fd213, %fd31;
	copysign.f64 	%fd215, %fd214, %fd200;
	add.rz.f64 	%fd216, %fd214, %fd215;
	cvt.rzi.f64.f64 	%fd217, %fd216;
	cvt.rzi.u32.f64 	%r96, %fd217;
	shl.b32 	%r97, %r94, %r8;
	shl.b32 	%r98, %r95, %r9;
	add.s32 	%r99, %r98, %r97;
	add.s32 	%r100, %r99, %r96;
	cvta.to.global.u64 	%rd60, %rd71;
	mul.wide.u32 	%rd61, %r100, 4;
	add.s64 	%rd62, %rd60, %rd61;
	atom.global.exch.b32 	%r101, [%rd62], 1;
$L__BB24_26:
	ret;

}
	// .globl	_Z20collect_useful_nodesP5pointPdS0_S1_PiS2_S2_id
.visible .entry _Z20collect_useful_nodesP5pointPdS0_S1_PiS2_S2_id(
	.param .u64 .ptr .align 1 _Z20collect_useful_nodesP5pointPdS0_S1_PiS2_S2_id_param_0,
	.param .u64 .ptr .align 1 _Z20collect_useful_nodesP5pointPdS0_S1_PiS2_S2_id_param_1,
	.param .u64 .ptr .align 1 _Z20collect_useful_nodesP5pointPdS0_S1_PiS2_S2_id_param_2,
	.param .u64 .ptr .align 1 _Z20collect_useful_nodesP5pointPdS0_S1_PiS2_S2_id_param_3,
	.param .u64 .ptr .align 1 _Z20collect_useful_nodesP5pointPdS0_S1_PiS2_S2_id_param_4,
	.param .u64 .ptr .align 1 _Z20collect_useful_nodesP5pointPdS0_S1_PiS2_S2_id_param_5,
	.param .u64 .ptr .align 1 _Z20collect_useful_nodesP5pointPdS0_S1_PiS2_S2_id_param_6,
	.param .u32 _Z20collect_useful_nodesP5pointPdS0_S1_PiS2_S2_id_param_7,
	.param .f64 _Z20collect_useful_nodesP5pointPdS0_S1_PiS2_S2_id_param_8
)
{
	.reg .pred 	%p<3>;
	.reg .b32 	%r<19>;
	.reg .b64 	%rd<25>;
	.reg .b64 	%fd<36>;

	ld.param.u64 	%rd2, [_Z20collect_useful_nodesP5pointPdS0_S1_PiS2_S2_id_param_0];
	ld.param.u64 	%rd3, [_Z20collect_useful_nodesP5pointPdS0_S1_PiS2_S2_id_param_1];
	ld.param.u64 	%rd4, [_Z20collect_useful_nodesP5pointPdS0_S1_PiS2_S2_id_param_2];
	ld.param.u64 	%rd5, [_Z20collect_useful_nodesP5pointPdS0_S1_PiS2_S2_id_param_3];
	ld.param.u64 	%rd8, [_Z20collect_useful_nodesP5pointPdS0_S1_PiS2_S2_id_param_4];
	ld.param.u64 	%rd6, [_Z20collect_useful_nodesP5pointPdS0_S1_PiS2_S2_id_param_5];
	ld.param.u64 	%rd7, [_Z20collect_useful_nodesP5pointPdS0_S1_PiS2_S2_id_param_6];
	ld.param.u32 	%r2, [_Z20collect_useful_nodesP5pointPdS0_S1_PiS2_S2_id_param_7];
	ld.param.f64 	%fd1, [_Z20collect_useful_nodesP5pointPdS0_S1_PiS2_S2_id_param_8];
	cvta.to.global.u64 	%rd9, %rd8;
	ld.global.u32 	%r3, [%rd9];
	mov.u32 	%r4, %ctaid.x;
	mov.u32 	%r5, %ntid.x;
	mov.u32 	%r6, %tid.x;
	mad.lo.s32 	%r1, %r4, %r5, %r6;
	setp.ge.s32 	%p1, %r1, %r3;
	@%p1 bra 	$L__BB25_3;
	cvta.to.global.u64 	%rd10, %rd2;
	cvta.to.global.u64 	%rd11, %rd7;
	mul.wide.s32 	%rd12, %r1, 24;
	add.s64 	%rd1, %rd10, %rd12;
	ld.global.f64 	%fd2, [%rd1];
	add.f64 	%fd3, %fd2, 0d3FE0000000000000;
	mul.f64 	%fd4, %fd1, 0d3FE0000000000000;
	sub.f64 	%fd5, %fd3, %fd4;
	div.rn.f64 	%fd6, %fd5, %fd1;
	mov.f64 	%fd7, 0d3FE0000000000000;
	copysign.f64 	%fd8, %fd6, %fd7;
	add.rz.f64 	%fd9, %fd6, %fd8;
	cvt.rzi.f64.f64 	%fd10, %fd9;
	cvt.rzi.u32.f64 	%r7, %fd10;
	ld.global.f64 	%fd11, [%rd1+8];
	add.f64 	%fd12, %fd11, 0d3FE0000000000000;
	sub.f64 	%fd13, %fd12, %fd4;
	div.rn.f64 	%fd14, %fd13, %fd1;
	copysign.f64 	%fd15, %fd14, %fd7;
	add.rz.f64 	%fd16, %fd14, %fd15;
	cvt.rzi.f64.f64 	%fd17, %fd16;
	cvt.rzi.u32.f64 	%r8, %fd17;
	ld.global.f64 	%fd18, [%rd1+16];
	add.f64 	%fd19, %fd18, 0d3FE0000000000000;
	sub.f64 	%fd20, %fd19, %fd4;
	div.rn.f64 	%fd21, %fd20, %fd1;
	copysign.f64 	%fd22, %fd21, %fd7;
	add.rz.f64 	%fd23, %fd21, %fd22;
	cvt.rzi.f64.f64 	%fd24, %fd23;
	cvt.rzi.u32.f64 	%r9, %fd24;
	shl.b32 	%r10, %r2, 1;
	shl.b32 	%r11, %r7, %r10;
	shl.b32 	%r12, %r8, %r2;
	add.s32 	%r13, %r12, %r11;
	add.s32 	%r14, %r13, %r9;
	mul.wide.u32 	%rd13, %r14, 4;
	add.s64 	%rd14, %rd11, %rd13;
	ld.global.u32 	%r15, [%rd14];
	setp.eq.s32 	%p2, %r15, 0;
	@%p2 bra 	$L__BB25_3;
	cvta.to.global.u64 	%rd15, %rd6;
	atom.global.add.u32 	%r16, [%rd15], 1;
	cvta.to.global.u64 	%rd16, %rd4;
	mul.wide.s32 	%rd17, %r16, 24;
	add.s64 	%rd18, %rd16, %rd17;
	ld.global.f64 	%fd25, [%rd1];
	ld.global.f64 	%fd26, [%rd1+8];
	ld.global.f64 	%fd27, [%rd1+16];
	st.global.f64 	[%rd18], %fd25;
	st.global.f64 	[%rd18+8], %fd26;
	st.global.f64 	[%rd18+16], %fd27;
	shl.b32 	%r17, %r16, 3;
	shl.b32 	%r18, %r1, 3;
	cvta.to.global.u64 	%rd19, %rd3;
	mul.wide.s32 	%rd20, %r18, 8;
	add.s64 	%rd21, %rd19, %rd20;
	ld.global.f64 	%fd28, [%rd21];
	cvta.to.global.u64 	%rd22, %rd5;
	mul.wide.s32 	%rd23, %r17, 8;
	add.s64 	%rd24, %rd22, %rd23;
	st.global.f64 	[%rd24], %fd28;
	ld.global.f64 	%fd29, [%rd21+8];
	st.global.f64 	[%rd24+8], %fd29;
	ld.global.f64 	%fd30, [%rd21+16];
	st.global.f64 	[%rd24+16], %fd30;
	ld.global.f64 	%fd31, [%rd21+24];
	st.global.f64 	[%rd24+24], %fd31;
	ld.global.f64 	%fd32, [%rd21+32];
	st.global.f64 	[%rd24+32], %fd32;
	ld.global.f64 	%fd33, [%rd21+40];
	st.global.f64 	[%rd24+40], %fd33;
	ld.global.f64 	%fd34, [%rd21+48];
	st.global.f64 	[%rd24+48], %fd34;
	ld.global.f64 	%fd35, [%rd21+56];
	st.global.f64 	[%rd24+56], %fd35;
$L__BB25_3:
	ret;

}
	// .globl	_Z13marching_cubedP5pointPdPiP8triangleS2_
.visible .entry _Z13marching_cubedP5pointPdPiP8triangleS2_(
	.param .f64 _Z13marching_cubedP5pointPdPiP8triangleS2__param_0,
	.param .u64 .ptr .align 1 _Z13marching_cubedP5pointPdPiP8triangleS2__param_1,
	.param .u64 .ptr .align 1 _Z13marching_cubedP5pointPdPiP8triangleS2__param_2,
	.param .u64 .ptr .align 1 _Z13marching_cubedP5pointPdPiP8triangleS2__param_3,
	.param .u64 .ptr .align 1 _Z13marching_cubedP5pointPdPiP8triangleS2__param_4,
	.param .u64 .ptr .align 1 _Z13marching_cubedP5pointPdPiP8triangleS2__param_5
)
{
	.local .align 16 .b8 	__local_depot26[192];
	.reg .b64 	%SP;
	.reg .b64 	%SPL;
	.reg .pred 	%p<443>;
	.reg .b32 	%r<466>;
	.reg .b64 	%rd<440>;
	.reg .b64 	%fd<305>;

	mov.u64 	%SPL, __local_depot26;
	ld.param.u64 	%rd9, [_Z13marching_cubedP5pointPdPiP8triangleS2__param_3];
	ld.param.u64 	%rd10, [_Z13marching_cubedP5pointPdPiP8triangleS2__param_4];
	cvta.to.global.u64 	%rd1, %rd10;
	cvta.to.global.u64 	%rd11, %rd9;
	add.u64 	%rd2, %SPL, 0;
	ld.global.u32 	%r40, [%rd11];
	mov.u32 	%r41, %ctaid.x;
	mov.u32 	%r42, %ntid.x;
	mov.u32 	%r43, %tid.x;
	mad.lo.s32 	%r1, %r41, %r42, %r43;
	setp.ge.s32 	%p1, %r1, %r40;
	@%p1 bra 	$L__BB26_543;
	ld.param.u64 	%rd439, [_Z13marching_cubedP5pointPdPiP8triangleS2__param_5];
	ld.param.u64 	%rd438, [_Z13marching_cubedP5pointPdPiP8triangleS2__param_2];
	ld.param.u64 	%rd437, [_Z13marching_cubedP5pointPdPiP8triangleS2__param_1];
	ld.param.f64 	%fd304, [_Z13marching_cubedP5pointPdPiP8triangleS2__param_0];
	cvta.to.global.u64 	%rd3, %rd439;
	cvta.to.global.u64 	%rd13, %rd438;
	cvta.to.global.u64 	%rd14, %rd437;
	mul.wide.s32 	%rd15, %r1, 24;
	add.s64 	%rd16, %rd14, %rd15;
	ld.global.f64 	%fd92, [%rd16];
	fma.rn.f64 	%fd93, %fd304, 0dBFE0000000000000, %fd92;
	ld.global.f64 	%fd94, [%rd16+8];
	fma.rn.f64 	%fd95, %fd304, 0dBFE0000000000000, %fd94;
	ld.global.f64 	%fd96, [%rd16+16];
	fma.rn.f64 	%fd97, %fd304, 0d3FE0000000000000, %fd96;
	st.local.v2.f64 	[%rd2], {%fd93, %fd95};
	fma.rn.f64 	%fd98, %fd304, 0d3FE0000000000000, %fd94;
	st.local.v2.f64 	[%rd2+16], {%fd97, %fd93};
	st.local.v2.f64 	[%rd2+32], {%fd98, %fd97};
	fma.rn.f64 	%fd99, %fd304, 0dBFE0000000000000, %fd96;
	st.local.v2.f64 	[%rd2+48], {%fd93, %fd98};
	st.local.v2.f64 	[%rd2+64], {%fd99, %fd93};
	st.local.v2.f64 	[%rd2+80], {%fd95, %fd99};
	fma.rn.f64 	%fd100, %fd304, 0d3FE0000000000000, %fd92;
	st.local.v2.f64 	[%rd2+96], {%fd100, %fd95};
	st.local.v2.f64 	[%rd2+112], {%fd97, %fd100};
	st.local.v2.f64 	[%rd2+128], {%fd98, %fd97};
	st.local.v2.f64 	[%rd2+144], {%fd100, %fd98};
	st.local.v2.f64 	[%rd2+160], {%fd99, %fd100};
	st.local.v2.f64 	[%rd2+176], {%fd95, %fd99};
	shl.b32 	%r48, %r1, 3;
	mul.wide.s32 	%rd17, %r48, 8;
	add.s64 	%rd4, %rd13, %rd17;
	ld.global.f64 	%fd101, [%rd4+56];
	setp.gt.f64 	%p2, %fd101, 0d0000000000000000;
	selp.b64 	%rd18, 2, 0, %p2;
	ld.global.f64 	%fd102, [%rd4+48];
	setp.gt.f64 	%p3, %fd102, 0d0000000000000000;
	selp.u64 	%rd19, 1, 0, %p3;
	or.b64  	%rd20, %rd18, %rd19;
	ld.global.f64 	%fd103, [%rd4+40];
	setp.gt.f64 	%p4, %fd103, 0d0000000000000000;
	shl.b64 	%rd21, %rd20, 2;
	selp.b64 	%rd22, 2, 0, %p4;
	or.b64  	%rd23, %rd21, %rd22;
	ld.global.f64 	%fd104, [%rd4+32];
	setp.gt.f64 	%p5, %fd104, 0d0000000000000000;
	selp.u64 	%rd24, 1, 0, %p5;
	or.b64  	%rd25, %rd23, %rd24;
	ld.global.f64 	%fd105, [%rd4+24];
	setp.gt.f64 	%p6, %fd105, 0d0000000000000000;
	shl.b64 	%rd26, %rd25, 2;
	selp.b64 	%rd27, 2, 0, %p6;
	or.b64  	%rd28, %rd26, %rd27;
	ld.global.f64 	%fd106, [%rd4+16];
	setp.gt.f64 	%p7, %fd106, 0d0000000000000000;
	selp.u64 	%rd29, 1, 0, %p7;
	or.b64  	%rd30, %rd28, %rd29;
	ld.global.f64 	%fd107, [%rd4+8];
	setp.gt.f64 	%p8, %fd107, 0d0000000000000000;
	shl.b64 	%rd31, %rd30, 2;
	selp.b64 	%rd32, 2, 0, %p8;
	or.b64  	%rd33, %rd31, %rd32;
	ld.global.f64 	%fd108, [%rd4];
	setp.gt.f64 	%p9, %fd108, 0d0000000000000000;
	selp.u64 	%rd34, 1, 0, %p9;
	or.b64  	%rd35, %rd33, %rd34;
	mov.u64 	%rd36, _ZZ13marching_cubedP5pointPdPiP8triangleS2_E19marching_cube_table;
	mad.lo.s64 	%rd5, %rd35, 60, %rd36;
	ld.global.nc.u32 	%r47, [%rd5];
	mov.b32 	%r429, 1;
	mov.b32 	%r428, 0;
	setp.gt.s32 	%p10, %r47, 5;
	@%p10 bra 	$L__BB26_11;
	setp.gt.s32 	%p18, %r47, 2;
	@%p18 bra 	$L__BB26_7;
	setp.eq.s32 	%p22, %r47, -1;
	@%p22 bra 	$L__BB26_107;
	setp.eq.s32 	%p23, %r47, 1;
	@%p23 bra 	$L__BB26_20;
	setp.eq.s32 	%p24, %r47, 2;
	@%p24 bra 	$L__BB26_6;
	bra.uni 	$L__BB26_27;
$L__BB26_6:
	mov.b32 	%r429, 3;
	mov.b32 	%r428, 2;
	bra.uni 	$L__BB26_27;
$L__BB26_7:
	setp.eq.s32 	%p19, %r47, 3;
	@%p19 bra 	$L__BB26_21;
	setp.eq.s32 	%p20, %r47, 4;
	@%p20 bra 	$L__BB26_22;
	setp.eq.s32 	%p21, %r47, 5;
	@%p21 bra 	$L__BB26_10;
	bra.uni 	$L__BB26_27;
$L__BB26_10:
	mov.b32 	%r429, 6;
	mov.b32 	%r428, 5;
	bra.uni 	$L__BB26_27;
$L__BB26_11:
	setp.gt.s32 	%p11, %r47, 8;
	@%p11 bra 	$L__BB26_16;
	setp.eq.s32 	%p15, %r47, 6;
	@%p15 bra 	$L__BB26_23;
	setp.eq.s32 	%p16, %r47, 7;
	@%p16 bra 	$L__BB26_24;
	setp.eq.s32 	%p17, %r47, 8;
	@%p17 bra 	$L__BB26_15;
	bra.uni 	$L__BB26_27;
$L__BB26_15:
	mov.b32 	%r429, 4;
	bra.uni 	$L__BB26_27;
$L__BB26_16:
	setp.eq.s32 	%p12, %r47, 9;
	@%p12 bra 	$L__BB26_25;
	setp.eq.s32 	%p13, %r47, 10;
	@%p13 bra 	$L__BB26_26;
	setp.eq.s32 	%p14, %r47, 11;
	@%p14 bra 	$L__BB26_19;
	bra.uni 	$L__BB26_27;
$L__BB26_19:
	mov.b32 	%r429, 7;
	mov.b32 	%r428, 3;
	bra.uni 	$L__BB26_27;
$L__BB26_20:
	mov.b32 	%r429, 2;
	mov.b32 	%r428, 1;
	bra.uni 	$L__BB26_27;
$L__BB26_21:
	mov.b32 	%r429, 0;
	mov.b32 	%r428, 3;
	bra.uni 	$L__BB26_27;
$L__BB26_22:
	mov.b32 	%r429, 5;
	mov.b32 	%r428, 4;
	bra.uni 	$L__BB26_27;
$L__BB26_23:
	mov.b32 	%r429, 7;
	mov.b32 	%r428, 6;
	bra.uni 	$L__BB26_27;
$L__BB26_24:
	mov.b32 	%r429, 4;
	mov.b32 	%r428, 7;
	bra.uni 	$L__BB26_27;
$L__BB26_25:
	mov.b32 	%r429, 5;
	mov.b32 	%r428, 1;
	bra.uni 	$L__BB26_27;
$L__BB26_26:
	mov.b32 	%r429, 6;
	mov.b32 	%r428, 2;
$L__BB26_27:
	shl.b32 	%r71, %r428, 3;
	cvt.u64.u32 	%rd37, %r71;
	add.s64 	%rd38, %rd4, %rd37;
	ld.global.f64 	%fd1, [%rd38];
	shl.b32 	%r72, %r429, 3;
	cvt.u64.u32 	%rd39, %r72;
	add.s64 	%rd40, %rd4, %rd39;
	ld.global.f64 	%fd109, [%rd40];
	setp.gt.f64 	%p25, %fd1, 0d0000000000000000;
	setp.lt.f64 	%p26, %fd109, 0d0000000000000000;
	and.pred  	%p27, %p25, %p26;
	@%p27 bra 	$L__BB26_30;
	setp.lt.f64 	%p28, %fd1, 0d0000000000000000;
	setp.gt.f64 	%p29, %fd109, 0d0000000000000000;
	and.pred  	%p30, %p28, %p29;
	@%p30 bra 	$L__BB26_30;
	mov.u64 	%rd41, $str$1;
	cvta.global.u64 	%rd42, %rd41;
	mov.u64 	%rd43, $str$2;
	cvta.global.u64 	%rd44, %rd43;
	mov.u64 	%rd45, __unnamed_1;
	cvta.global.u64 	%rd46, %rd45;
	{ // callseq 55, 0
	.param .b64 param0;
	st.param.b64 	[param0], %rd42;
	.param .b64 param1;
	st.param.b64 	[param1], %rd44;
	.param .b32 param2;
	st.param.b32 	[param2], 1395;
	.param .b64 param3;
	st.param.b64 	[param3], %rd46;
	.param .b64 param4;
	st.param.b64 	[param4], 1;
	call.uni 
	__assertfail, 
	(
	param0, 
	param1, 
	param2, 
	param3, 
	param4
	);
	} // callseq 55
$L__BB26_30:
	neg.f64 	%fd110, %fd109;
	sub.f64 	%fd111, %fd1, %fd109;
	div.rn.f64 	%fd3, %fd110, %fd111;
	div.rn.f64 	%fd4, %fd1, %fd111;
	setp.ge.f64 	%p31, %fd3, 0d0000000000000000;
	setp.le.f64 	%p32, %fd3, 0d3FF0000000000000;
	and.pred  	%p33, %p31, %p32;
	@%p33 bra 	$L__BB26_32;
	mov.u64 	%rd47, $str$3;
	cvta.global.u64 	%rd48, %rd47;
	mov.u64 	%rd49, $str$2;
	cvta.global.u64 	%rd50, %rd49;
	mov.u64 	%rd51, __unnamed_1;
	cvta.global.u64 	%rd52, %rd51;
	{ // callseq 56, 0
	.param .b64 param0;
	st.param.b64 	[param0], %rd48;
	.param .b64 param1;
	st.param.b64 	[param1], %rd50;
	.param .b32 param2;
	st.param.b32 	[param2], 1398;
	.param .b64 param3;
	st.param.b64 	[param3], %rd52;
	.param .b64 param4;
	st.param.b64 	[param4], 1;
	call.uni 
	__assertfail, 
	(
	param0, 
	param1, 
	param2, 
	param3, 
	param4
	);
	} // callseq 56
$L__BB26_32:
	setp.ge.f64 	%p34, %fd4, 0d0000000000000000;
	setp.le.f64 	%p35, %fd4, 0d3FF0000000000000;
	and.pred  	%p36, %p34, %p35;
	@%p36 bra 	$L__BB26_34;
	mov.u64 	%rd53, $str$4;
	cvta.global.u64 	%rd54, %rd53;
	mov.u64 	%rd55, $str$2;
	cvta.global.u64 	%rd56, %rd55;
	mov.u64 	%rd57, __unnamed_1;
	cvta.global.u64 	%rd58, %rd57;
	{ // callseq 57, 0
	.param .b64 param0;
	st.param.b64 	[param0], %rd54;
	.param .b64 param1;
	st.param.b64 	[param1], %rd56;
	.param .b32 param2;
	st.param.b32 	[param2], 1399;
	.param .b64 param3;
	st.param.b64 	[param3], %rd58;
	.param .b64 param4;
	st.param.b64 	[param4], 1;
	call.uni 
	__assertfail, 
	(
	param0, 
	param1, 
	param2, 
	param3, 
	param4
	);
	} // callseq 57
$L__BB26_34:
	mul.wide.u32 	%rd59, %r428, 24;
	add.s64 	%rd60, %rd2, %rd59;
	ld.local.f64 	%fd112, [%rd60];
	ld.local.f64 	%fd113, [%rd60+8];
	ld.local.f64 	%fd114, [%rd60+16];
	mul.wide.u32 	%rd61, %r429, 24;
	add.s64 	%rd62, %rd2, %rd61;
	ld.local.f64 	%fd115, [%rd62];
	mul.f64 	%fd116, %fd4, %fd115;
	ld.local.f64 	%fd117, [%rd62+8];
	mul.f64 	%fd118, %fd4, %fd117;
	ld.local.f64 	%fd119, [%rd62+16];
	mul.f64 	%fd120, %fd4, %fd119;
	fma.rn.f64 	%fd5, %fd3, %fd112, %fd116;
	fma.rn.f64 	%fd6, %fd3, %fd113, %fd118;
	fma.rn.f64 	%fd7, %fd3, %fd114, %fd120;
	ld.global.nc.u32 	%r73, [%rd5+4];
	setp.gt.s32 	%p37, %r73, 4;
	@%p37 bra 	$L__BB26_44;
	setp.gt.s32 	%p47, %r73, 1;
	@%p47 bra 	$L__BB26_40;
	setp.eq.s32 	%p51, %r73, -1;
	@%p51 bra 	$L__BB26_107;
	setp.eq.s32 	%p52, %r73, 0;
	@%p52 bra 	$L__BB26_62;
	setp.eq.s32 	%p53, %r73, 1;
	@%p53 bra 	$L__BB26_39;
	bra.uni 	$L__BB26_63;
$L__BB26_39:
	mov.b32 	%r429, 2;
	mov.b32 	%r428, 1;
	bra.uni 	$L__BB26_63;
$L__BB26_40:
	setp.eq.s32 	%p48, %r73, 2;
	@%p48 bra 	$L__BB26_61;
	setp.eq.s32 	%p49, %r73, 3;
	@%p49 bra 	$L__BB26_60;
	setp.eq.s32 	%p50, %r73, 4;
	@%p50 bra 	$L__BB26_43;
	bra.uni 	$L__BB26_63;
$L__BB26_43:
	mov.b32 	%r429, 5;
	mov.b32 	%r428, 4;
	bra.uni 	$L__BB26_63;
$L__BB26_44:
	setp.gt.s32 	%p38, %r73, 7;
	@%p38 bra 	$L__BB26_49;
	setp.eq.s32 	%p44, %r73, 5;
	@%p44 bra 	$L__BB26_59;
	setp.eq.s32 	%p45, %r73, 6;
	@%p45 bra 	$L__BB26_58;
	setp.eq.s32 	%p46, %r73, 7;
	@%p46 bra 	$L__BB26_48;
	bra.uni 	$L__BB26_63;
$L__BB26_48:
	mov.b32 	%r429, 4;
	mov.b32 	%r428, 7;
	bra.uni 	$L__BB26_63;
$L__BB26_49:
	setp.gt.s32 	%p39, %r73, 9;
	@%p39 bra 	$L__BB26_53;
	setp.eq.s32 	%p42, %r73, 8;
	@%p42 bra 	$L__BB26_57;
	setp.eq.s32 	%p43, %r73, 9;
	@%p43 bra 	$L__BB26_52;
	bra.uni 	$L__BB26_63;
$L__BB26_52:
	mov.b32 	%r429, 5;
	mov.b32 	%r428, 1;
	bra.uni 	$L__BB26_63;
$L__BB26_53:
	setp.eq.s32 	%p40, %r73, 10;
	@%p40 bra 	$L__BB26_56;
	setp.ne.s32 	%p41, %r73, 11;
	@%p41 bra 	$L__BB26_63;
	mov.b32 	%r429, 7;
	mov.b32 	%r428, 3;
	bra.uni 	$L__BB26_63;
$L__BB26_56:
	mov.b32 	%r429, 6;
	mov.b32 	%r428, 2;
	bra.uni 	$L__BB26_63;
$L__BB26_57:
	mov.b32 	%r429, 4;
	mov.b32 	%r428, 0;
	bra.uni 	$L__BB26_63;
$L__BB26_58:
	mov.b32 	%r429, 7;
	mov.b32 	%r428, 6;
	bra.uni 	$L__BB26_63;
$L__BB26_59:
	mov.b32 	%r429, 6;
	mov.b32 	%r428, 5;
	bra.uni 	$L__BB26_63;
$L__BB26_60:
	mov.b32 	%r429, 0;
	mov.b32 	%r428, 3;
	bra.uni 	$L__BB26_63;
$L__BB26_61:
	mov.b32 	%r429, 3;
	mov.b32 	%r428, 2;
	bra.uni 	$L__BB26_63;
$L__BB26_62:
	mov.b32 	%r429, 1;
	mov.b32 	%r428, 0;
$L__BB26_63:
	mul.wide.u32 	%rd63, %r428, 8;
	add.s64 	%rd64, %rd4, %rd63;
	ld.global.f64 	%fd8, [%rd64];
	mul.wide.u32 	%rd65, %r429, 8;
	add.s64 	%rd66, %rd4, %rd65;
	ld.global.f64 	%fd121, [%rd66];
	setp.gt.f64 	%p54, %fd8, 0d0000000000000000;
	setp.lt.f64 	%p55, %fd121, 0d0000000000000000;
	and.pred  	%p56, %p54, %p55;
	@%p56 bra 	$L__BB26_66;
	setp.lt.f64 	%p57, %fd8, 0d0000000000000000;
	setp.gt.f64 	%p58, %fd121, 0d0000000000000000;
	and.pred  	%p59, %p57, %p58;
	@%p59 bra 	$L__BB26_66;
	mov.u64 	%rd67, $str$1;
	cvta.global.u64 	%rd68, %rd67;
	mov.u64 	%rd69, $str$2;
	cvta.global.u64 	%rd70, %rd69;
	mov.u64 	%rd71, __unnamed_1;
	cvta.global.u64 	%rd72, %rd71;
	{ // callseq 58, 0
	.param .b64 param0;
	st.param.b64 	[param0], %rd68;
	.param .b64 param1;
	st.param.b64 	[param1], %rd70;
	.param .b32 param2;
	st.param.b32 	[param2], 1395;
	.param .b64 param3;
	st.param.b64 	[param3], %rd72;
	.param .b64 param4;
	st.param.b64 	[param4], 1;
	call.uni 
	__assertfail, 
	(
	param0, 
	param1, 
	param2, 
	param3, 
	param4
	);
	} // callseq 58
$L__BB26_66:
	neg.f64 	%fd122, %fd121;
	sub.f64 	%fd123, %fd8, %fd121;
	div.rn.f64 	%fd10, %fd122, %fd123;
	div.rn.f64 	%fd11, %fd8, %fd123;
	setp.ge.f64 	%p60, %fd10, 0d0000000000000000;
	setp.le.f64 	%p61, %fd10, 0d3FF0000000000000;
	and.pred  	%p62, %p60, %p61;
	@%p62 bra 	$L__BB26_68;
	mov.u64 	%rd73, $str$3;
	cvta.global.u64 	%rd74, %rd73;
	mov.u64 	%rd75, $str$2;
	cvta.global.u64 	%rd76, %rd75;
	mov.u64 	%rd77, __unnamed_1;
	cvta.global.u64 	%rd78, %rd77;
	{ // callseq 59, 0
	.param .b64 param0;
	st.param.b64 	[param0], %rd74;
	.param .b64 param1;
	st.param.b64 	[param1], %rd76;
	.param .b32 param2;
	st.param.b32 	[param2], 1398;
	.param .b64 param3;
	st.param.b64 	[param3], %rd78;
	.param .b64 param4;
	st.param.b64 	[param4], 1;
	call.uni 
	__assertfail, 
	(
	param0, 
	param1, 
	param2, 
	param3, 
	param4
	);
	} // callseq 59
$L__BB26_68:
	setp.ge.f64 	%p63, %fd11, 0d0000000000000000;
	setp.le.f64 	%p64, %fd11, 0d3FF0000000000000;
	and.pred  	%p65, %p63, %p64;
	@%p65 bra 	$L__BB26_70;
	mov.u64 	%rd79, $str$4;
	cvta.global.u64 	%rd80, %rd79;
	mov.u64 	%rd81, $str$2;
	cvta.global.u64 	%rd82, %rd81;
	mov.u64 	%rd83, __unnamed_1;
	cvta.global.u64 	%rd84, %rd83;
	{ // callseq 60, 0
	.param .b64 param0;
	st.param.b64 	[param0], %rd80;
	.param .b64 param1;
	st.param.b64 	[param1], %rd82;
	.param .b32 param2;
	st.param.b32 	[param2], 1399;
	.param .b64 param3;
	st.param.b64 	[param3], %rd84;
	.param .b64 param4;
	st.param.b64 	[param4], 1;
	call.uni 
	__assertfail, 
	(
	param0, 
	param1, 
	param2, 
	param3, 
	param4
	);
	} // callseq 60
$L__BB26_70:
	mul.wide.u32 	%rd85, %r428, 24;
	add.s64 	%rd86, %rd2, %rd85;
	ld.local.f64 	%fd124, [%rd86];
	ld.local.f64 	%fd125, [%rd86+8];
	ld.local.f64 	%fd126, [%rd86+16];
	mul.wide.u32 	%rd87, %r429, 24;
	add.s64 	%rd88, %rd2, %rd87;
	ld.local.f64 	%fd127, [%rd88];
	mul.f64 	%fd128, %fd11, %fd127;
	ld.local.f64 	%fd129, [%rd88+8];
	mul.f64 	%fd130, %fd11, %fd129;
	ld.local.f64 	%fd131, [%rd88+16];
	mul.f64 	%fd132, %fd11, %fd131;
	fma.rn.f64 	%fd12, %fd10, %fd124, %fd128;
	fma.rn.f64 	%fd13, %fd10, %fd125, %fd130;
	fma.rn.f64 	%fd14, %fd10, %fd126, %fd132;
	ld.global.nc.u32 	%r98, [%rd5+8];
	setp.gt.s32 	%p66, %r98, 4;
	@%p66 bra 	$L__BB26_80;
	setp.gt.s32 	%p76, %r98, 1;
	@%p76 bra 	$L__BB26_76;
	setp.eq.s32 	%p80, %r98, -1;
	@%p80 bra 	$L__BB26_107;
	setp.eq.s32 	%p81, %r98, 0;
	@%p81 bra 	$L__BB26_98;
	setp.eq.s32 	%p82, %r98, 1;
	@%p82 bra 	$L__BB26_75;
	bra.uni 	$L__BB26_99;
$L__BB26_75:
	mov.b32 	%r429, 2;
	mov.b32 	%r428, 1;
	bra.uni 	$L__BB26_99;
$L__BB26_76:
	setp.eq.s32 	%p77, %r98, 2;
	@%p77 bra 	$L__BB26_97;
	setp.eq.s32 	%p78, %r98, 3;
	@%p78 bra 	$L__BB26_96;
	setp.eq.s32 	%p79, %r98, 4;
	@%p79 bra 	$L__BB26_79;
	bra.uni 	$L__BB26_99;
$L__BB26_79:
	mov.b32 	%r429, 5;
	mov.b32 	%r428, 4;
	bra.uni 	$L__BB26_99;
$L__BB26_80:
	setp.gt.s32 	%p67, %r98, 7;
	@%p67 bra 	$L__BB26_85;
	setp.eq.s32 	%p73, %r98, 5;
	@%p73 bra 	$L__BB26_95;
	setp.eq.s32 	%p74, %r98, 6;
	@%p74 bra 	$L__BB26_94;
	setp.eq.s32 	%p75, %r98, 7;
	@%p75 bra 	$L__BB26_84;
	bra.uni 	$L__BB26_99;
$L__BB26_84:
	mov.b32 	%r429, 4;
	mov.b32 	%r428, 7;
	bra.uni 	$L__BB26_99;
$L__BB26_85:
	setp.gt.s32 	%p68, %r98, 9;
	@%p68 bra 	$L__BB26_89;
	setp.eq.s32 	%p71, %r98, 8;
	@%p71 bra 	$L__BB26_93;
	setp.eq.s32 	%p72, %r98, 9;
	@%p72 bra 	$L__BB26_88;
	bra.uni 	$L__BB26_99;
$L__BB26_88:
	mov.b32 	%r429, 5;
	mov.b32 	%r428, 1;
	bra.uni 	$L__BB26_99;
$L__BB26_89:
	setp.eq.s32 	%p69, %r98, 10;
	@%p69 bra 	$L__BB26_92;
	setp.ne.s32 	%p70, %r98, 11;
	@%p70 bra 	$L__BB26_99;
	mov.b32 	%r429, 7;
	mov.b32 	%r428, 3;
	bra.uni 	$L__BB26_99;
$L__BB26_92:
	mov.b32 	%r429, 6;
	mov.b32 	%r428, 2;
	bra.uni 	$L__BB26_99;
$L__BB26_93:
	mov.b32 	%r429, 4;
	mov.b32 	%r428, 0;
	bra.uni 	$L__BB26_99;
$L__BB26_94:
	mov.b32 	%r429, 7;
	mov.b32 	%r428, 6;
	bra.uni 	$L__BB26_99;
$L__BB26_95:
	mov.b32 	%r429, 6;
	mov.b32 	%r428, 5;
	bra.uni 	$L__BB26_99;
$L__BB26_96:
	mov.b32 	%r429, 0;
	mov.b32 	%r428, 3;
	bra.uni 	$L__BB26_99;
$L__BB26_97:
	mov.b32 	%r429, 3;
	mov.b32 	%r428, 2;
	bra.uni 	$L__BB26_99;
$L__BB26_98:
	mov.b32 	%r429, 1;
	mov.b32 	%r428, 0;
$L__BB26_99:
	mul.wide.u32 	%rd89, %r428, 8;
	add.s64 	%rd90, %rd4, %rd89;
	ld.global.f64 	%fd15, [%rd90];
	mul.wide.u32 	%rd91, %r429, 8;
	add.s64 	%rd92, %rd4, %rd91;
	ld.global.f64 	%fd133, [%rd92];
	setp.gt.f64 	%p83, %fd15, 0d0000000000000000;
	setp.lt.f64 	%p84, %fd133, 0d0000000000000000;
	and.pred  	%p85, %p83, %p84;
	@%p85 bra 	$L__BB26_102;
	setp.lt.f64 	%p86, %fd15, 0d0000000000000000;
	setp.gt.f64 	%p87, %fd133, 0d0000000000000000;
	and.pred  	%p88, %p86, %p87;
	@%p88 bra 	$L__BB26_102;
	mov.u64 	%rd93, $str$1;
	cvta.global.u64 	%rd94, %rd93;
	mov.u64 	%rd95, $str$2;
	cvta.global.u64 	%rd96, %rd95;
	mov.u64 	%rd97, __unnamed_1;
	cvta.global.u64 	%rd98, %rd97;
	{ // callseq 61, 0
	.param .b64 param0;
	st.param.b64 	[param0], %rd94;
	.param .b64 param1;
	st.param.b64 	[param1], %rd96;
	.param .b32 param2;
	st.param.b32 	[param2], 1395;
	.param .b64 param3;
	st.param.b64 	[param3], %rd98;
	.param .b64 param4;
	st.param.b64 	[param4], 1;
	call.uni 
	__assertfail, 
	(
	param0, 
	param1, 
	param2, 
	param3, 
	param4
	);
	} // callseq 61
$L__BB26_102:
	neg.f64 	%fd134, %fd133;
	sub.f64 	%fd135, %fd15, %fd133;
	div.rn.f64 	%fd17, %fd134, %fd135;
	div.rn.f64 	%fd18, %fd15, %fd135;
	setp.ge.f64 	%p89, %fd17, 0d0000000000000000;
	setp.le.f64 	%p90, %fd17, 0d3FF0000000000000;
	and.pred  	%p91, %p89, %p90;
	@%p91 bra 	$L__BB26_104;
	mov.u64 	%rd99, $str$3;
	cvta.global.u64 	%rd100, %rd99;
	mov.u64 	%rd101, $str$2;
	cvta.global.u64 	%rd102, %rd101;
	mov.u64 	%rd103, __unnamed_1;
	cvta.global.u64 	%rd104, %rd103;
	{ // callseq 62, 0
	.param .b64 param0;
	st.param.b64 	[param0], %rd100;
	.param .b64 param1;
	st.param.b64 	[param1], %rd102;
	.param .b32 param2;
	st.param.b32 	[param2], 1398;
	.param .b64 param3;
	st.param.b64 	[param3], %rd104;
	.param .b64 param4;
	st.param.b64 	[param4], 1;
	call.uni 
	__assertfail, 
	(
	param0, 
	param1, 
	param2, 
	param3, 
	param4
	);
	} // callseq 62
$L__BB26_104:
	setp.ge.f64 	%p92, %fd18, 0d0000000000000000;
	setp.le.f64 	%p93, %fd18, 0d3FF0000000000000;
	and.pred  	%p94, %p92, %p93;
	@%p94 bra 	$L__BB26_106;
	mov.u64 	%rd105, $str$4;
	cvta.global.u64 	%rd106, %rd105;
	mov.u64 	%rd107, $str$2;
	cvta.global.u64 	%rd108, %rd107;
	mov.u64 	%rd109, __unnamed_1;
	cvta.global.u64 	%rd110, %rd109;
	{ // callseq 63, 0
	.param .b64 param0;
	st.param.b64 	[param0], %rd106;
	.param .b64 param1;
	st.param.b64 	[param1], %rd108;
	.param .b32 param2;
	st.param.b32 	[param2], 1399;
	.param .b64 param3;
	st.param.b64 	[param3], %rd110;
	.param .b64 param4;
	st.param.b64 	[param4], 1;
	call.uni 
	__assertfail, 
	(
	param0, 
	param1, 
	param2, 
	param3, 
	param4
	);
	} // callseq 63
$L__BB26_106:
	mul.wide.u32 	%rd111, %r428, 24;
	add.s64 	%rd112, %rd2, %rd111;
	ld.local.f64 	%fd136, [%rd112];
	ld.local.f64 	%fd137, [%rd112+8];
	ld.local.f64 	%fd138, [%rd112+16];
	mul.wide.u32 	%rd113, %r429, 24;
	add.s64 	%rd114, %rd2, %rd113;
	ld.local.f64 	%fd139, [%rd114];
	mul.f64 	%fd140, %fd18, %fd139;
	ld.local.f64 	%fd141, [%rd114+8];
	mul.f64 	%fd142, %fd18, %fd141;
	ld.local.f64 	%fd143, [%rd114+16];
	mul.f64 	%fd144, %fd18, %fd143;
	fma.rn.f64 	%fd145, %fd17, %fd136, %fd140;
	fma.rn.f64 	%fd146, %fd17, %fd137, %fd142;
	fma.rn.f64 	%fd147, %fd17, %fd138, %fd144;
	atom.global.add.u32 	%r123, [%rd3], 1;
	mul.wide.s32 	%rd115, %r123, 72;
	add.s64 	%rd116, %rd1, %rd115;
	st.global.f64 	[%rd116], %fd5;
	st.global.f64 	[%rd116+8], %fd6;
	st.global.f64 	[%rd116+16], %fd7;
	st.global.f64 	[%rd116+24], %fd12;
	st.global.f64 	[%rd116+32], %fd13;
	st.global.f64 	[%rd116+40], %fd14;
	st.global.f64 	[%rd116+48], %fd145;
	st.global.f64 	[%rd116+56], %fd146;
	st.global.f64 	[%rd116+64], %fd147;
$L__BB26_107:
	ld.global.nc.u32 	%r124, [%rd5+12];
	setp.gt.s32 	%p95, %r124, 4;
	@%p95 bra 	$L__BB26_117;
	setp.gt.s32 	%p105, %r124, 1;
	@%p105 bra 	$L__BB26_113;
	setp.eq.s32 	%p109, %r124, -1;
	@%p109 bra 	$L__BB26_216;
	setp.eq.s32 	%p110, %r124, 0;
	@%p110 bra 	$L__BB26_135;
	setp.eq.s32 	%p111, %r124, 1;
	@%p111 bra 	$L__BB26_112;
	bra.uni 	$L__BB26_136;
$L__BB26_112:
	mov.b32 	%r429, 2;
	mov.b32 	%r428, 1;
	bra.uni 	$L__BB26_136;
$L__BB26_113:
	setp.eq.s32 	%p106, %r124, 2;
	@%p106 bra 	$L__BB26_134;
	setp.eq.s32 	%p107, %r124, 3;
	@%p107 bra 	$L__BB26_133;
	setp.eq.s32 	%p108, %r124, 4;
	@%p108 bra 	$L__BB26_116;
	bra.uni 	$L__BB26_136;
$L__BB26_116:
	mov.b32 	%r429, 5;
	mov.b32 	%r428, 4;
	bra.uni 	$L__BB26_136;
$L__BB26_117:
	setp.gt.s32 	%p96, %r124, 7;
	@%p96 bra 	$L__BB26_122;
	setp.eq.s32 	%p102, %r124, 5;
	@%p102 bra 	$L__BB26_132;
	setp.eq.s32 	%p103, %r124, 6;
	@%p103 bra 	$L__BB26_131;
	setp.eq.s32 	%p104, %r124, 7;
	@%p104 bra 	$L__BB26_121;
	bra.uni 	$L__BB26_136;
$L__BB26_121:
	mov.b32 	%r429, 4;
	mov.b32 	%r428, 7;
	bra.uni 	$L__BB26_136;
$L__BB26_122:
	setp.gt.s32 	%p97, %r124, 9;
	@%p97 bra 	$L__BB26_126;
	setp.eq.s32 	%p100, %r124, 8;
	@%p100 bra 	$L__BB26_130;
	setp.eq.s32 	%p101, %r124, 9;
	@%p101 bra 	$L__BB26_125;
	bra.uni 	$L__BB26_136;
$L__BB26_125:
	mov.b32 	%r429, 5;
	mov.b32 	%r428, 1;
	bra.uni 	$L__BB26_136;
$L__BB26_126:
	setp.eq.s32 	%p98, %r124, 10;
	@%p98 bra 	$L__BB26_129;
	setp.ne.s32 	%p99, %r124, 11;
	@%p99 bra 	$L__BB26_136;
	mov.b32 	%r429, 7;
	mov.b32 	%r428, 3;
	bra.uni 	$L__BB26_136;
$L__BB26_129:
	mov.b32 	%r429, 6;
	mov.b32 	%r428, 2;
	bra.uni 	$L__BB26_136;
$L__BB26_130:
	mov.b32 	%r429, 4;
	mov.b32 	%r428, 0;
	bra.uni 	$L__BB26_136;
$L__BB26_131:
	mov.b32 	%r429, 7;
	mov.b32 	%r428, 6;
	bra.uni 	$L__BB26_136;
$L__BB26_132:
	mov.b32 	%r429, 6;
	mov.b32 	%r428, 5;
	bra.uni 	$L__BB26_136;
$L__BB26_133:
	mov.b32 	%r429, 0;
	mov.b32 	%r428, 3;
	bra.uni 	$L__BB26_136;
$L__BB26_134:
	mov.b32 	%r429, 3;
	mov.b32 	%r428, 2;
	bra.uni 	$L__BB26_136;
$L__BB26_135:
	mov.b32 	%r429, 1;
	mov.b32 	%r428, 0;
$L__BB26_136:
	mul.wide.s32 	%rd117, %r428, 8;
	add.s64 	%rd118, %rd4, %rd117;
	ld.global.f64 	%fd19, [%rd118];
	mul.wide.s32 	%rd119, %r429, 8;
	add.s64 	%rd120, %rd4, %rd119;
	ld.global.f64 	%fd148, [%rd120];
	setp.gt.f64 	%p112, %fd19, 0d0000000000000000;
	setp.lt.f64 	%p113, %fd148, 0d0000000000000000;
	and.pred  	%p114, %p112, %p113;
	@%p114 bra 	$L__BB26_139;
	setp.lt.f64 	%p115, %fd19, 0d0000000000000000;
	setp.gt.f64 	%p116, %fd148, 0d0000000000000000;
	and.pred  	%p117, %p115, %p116;
	@%p117 bra 	$L__BB26_139;
	mov.u64 	%rd121, $str$1;
	cvta.global.u64 	%rd122, %rd121;
	mov.u64 	%rd123, $str$2;
	cvta.global.u64 	%rd124, %rd123;
	mov.u64 	%rd125, __unnamed_1;
	cvta.global.u64 	%rd126, %rd125;
	{ // callseq 64, 0
	.param .b64 param0;
	st.param.b64 	[param0], %rd122;
	.param .b64 param1;
	st.param.b64 	[param1], %rd124;
	.param .b32 param2;
	st.param.b32 	[param2], 1395;
	.param .b64 param3;
	st.param.b64 	[param3], %rd126;
	.param .b64 param4;
	st.param.b64 	[param4], 1;
	call.uni 
	__assertfail, 
	(
	param0, 
	param1, 
	param2, 
	param3, 
	param4
	);
	} // callseq 64
$L__BB26_139:
	neg.f64 	%fd149, %fd148;
	sub.f64 	%fd150, %fd19, %fd148;
	div.rn.f64 	%fd21, %fd149, %fd150;
	div.rn.f64 	%fd22, %fd19, %fd150;
	setp.ge.f64 	%p118, %fd21, 0d0000000000000000;
	setp.le.f64 	%p119, %fd21, 0d3FF0000000000000;
	and.pred  	%p120, %p118, %p119;
	@%p120 bra 	$L__BB26_141;
	mov.u64 	%rd127, $str$3;
	cvta.global.u64 	%rd128, %rd127;
	mov.u64 	%rd129, $str$2;
	cvta.global.u64 	%rd130, %rd129;
	mov.u64 	%rd131, __unnamed_1;
	cvta.global.u64 	%rd132, %rd131;
	{ // callseq 65, 0
	.param .b64 param0;
	st.param.b64 	[param0], %rd128;
	.param .b64 param1;
	st.param.b64 	[param1], %rd130;
	.param .b32 param2;
	st.param.b32 	[param2], 1398;
	.param .b64 param3;
	st.param.b64 	[param3], %rd132;
	.param .b64 param4;
	st.param.b64 	[param4], 1;
	call.uni 
	__assertfail, 
	(
	param0, 
	param1, 
	param2, 
	param3, 
	param4
	);
	} // callseq 65
$L__BB26_141:
	setp.ge.f64 	%p121, %fd22, 0d0000000000000000;
	setp.le.f64 	%p122, %fd22, 0d3FF0000000000000;
	and.pred  	%p123, %p121, %p122;
	@%p123 bra 	$L__BB26_143;
	mov.u64 	%rd133, $str$4;
	cvta.global.u64 	%rd134, %rd133;
	mov.u64 	%rd135, $str$2;
	cvta.global.u64 	%rd136, %rd135;
	mov.u64 	%rd137, __unnamed_1;
	cvta.global.u64 	%rd138, %rd137;
	{ // callseq 66, 0
	.param .b64 param0;
	st.param.b64 	[param0], %rd134;
	.param .b64 param1;
	st.param.b64 	[param1], %rd136;
	.param .b32 param2;
	st.param.b32 	[param2], 1399;
	.param .b64 param3;
	st.param.b64 	[param3], %rd138;
	.param .b64 param4;
	st.param.b64 	[param4], 1;
	call.uni 
	__assertfail, 
	(
	param0, 
	param1, 
	param2, 
	param3, 
	param4
	);
	} // callseq 66
$L__BB26_143:
	mul.wide.s32 	%rd139, %r428, 24;
	add.s64 	%rd140, %rd2, %rd139;
	ld.local.f64 	%fd151, [%rd140];
	ld.local.f64 	%fd152, [%rd140+8];
	ld.local.f64 	%fd153, [%rd140+16];
	mul.wide.s32 	%rd141, %r429, 24;
	add.s64 	%rd142, %rd2, %rd141;
	ld.local.f64 	%fd154, [%rd142];
	mul.f64 	%fd155, %fd22, %fd154;
	ld.local.f64 	%fd156, [%rd142+8];
	mul.f64 	%fd157, %fd22, %fd156;
	ld.local.f64 	%fd158, [%rd142+16];
	mul.f64 	%fd159, %fd22, %fd158;
	fma.rn.f64 	%fd23, %fd21, %fd151, %fd155;
	fma.rn.f64 	%fd24, %fd21, %fd152, %fd157;
	fma.rn.f64 	%fd25, %fd21, %fd153, %fd159;
	ld.global.nc.u32 	%r149, [%rd5+16];
	setp.gt.s32 	%p124, %r149, 4;
	@%p124 bra 	$L__BB26_153;
	setp.gt.s32 	%p134, %r149, 1;
	@%p134 bra 	$L__BB26_149;
	setp.eq.s32 	%p138, %r149, -1;
	@%p138 bra 	$L__BB26_216;
	setp.eq.s32 	%p139, %r149, 0;
	@%p139 bra 	$L__BB26_171;
	setp.eq.s32 	%p140, %r149, 1;
	@%p140 bra 	$L__BB26_148;
	bra.uni 	$L__BB26_172;
$L__BB26_148:
	mov.b32 	%r429, 2;
	mov.b32 	%r428, 1;
	bra.uni 	$L__BB26_172;
$L__BB26_149:
	setp.eq.s32 	%p135, %r149, 2;
	@%p135 bra 	$L__BB26_170;
	setp.eq.s32 	%p136, %r149, 3;
	@%p136 bra 	$L__BB26_169;
	setp.eq.s32 	%p137, %r149, 4;
	@%p137 bra 	$L__BB26_152;
	bra.uni 	$L__BB26_172;
$L__BB26_152:
	mov.b32 	%r429, 5;
	mov.b32 	%r428, 4;
	bra.uni 	$L__BB26_172;
$L__BB26_153:
	setp.gt.s32 	%p125, %r149, 7;
	@%p125 bra 	$L__BB26_158;
	setp.eq.s32 	%p131, %r149, 5;
	@%p131 bra 	$L__BB26_168;
	setp.eq.s32 	%p132, %r149, 6;
	@%p132 bra 	$L__BB26_167;
	setp.eq.s32 	%p133, %r149, 7;
	@%p133 bra 	$L__BB26_157;
	bra.uni 	$L__BB26_172;
$L__BB26_157:
	mov.b32 	%r429, 4;
	mov.b32 	%r428, 7;
	bra.uni 	$L__BB26_172;
$L__BB26_158:
	setp.gt.s32 	%p126, %r149, 9;
	@%p126 bra 	$L__BB26_162;
	setp.eq.s32 	%p129, %r149, 8;
	@%p129 bra 	$L__BB26_166;
	setp.eq.s32 	%p130, %r149, 9;
	@%p130 bra 	$L__BB26_161;
	bra.uni 	$L__BB26_172;
$L__BB26_161:
	mov.b32 	%r429, 5;
	mov.b32 	%r428, 1;
	bra.uni 	$L__BB26_172;
$L__BB26_162:
	setp.eq.s32 	%p127, %r149, 10;
	@%p127 bra 	$L__BB26_165;
	setp.ne.s32 	%p128, %r149, 11;
	@%p128 bra 	$L__BB26_172;
	mov.b32 	%r429, 7;
	mov.b32 	%r428, 3;
	bra.uni 	$L__BB26_172;
$L__BB26_165:
	mov.b32 	%r429, 6;
	mov.b32 	%r428, 2;
	bra.uni 	$L__BB26_172;
$L__BB26_166:
	mov.b32 	%r429, 4;
	mov.b32 	%r428, 0;
	bra.uni 	$L__BB26_172;
$L__BB26_167:
	mov.b32 	%r429, 7;
	mov.b32 	%r428, 6;
	bra.uni 	$L__BB26_172;
$L__BB26_168:
	mov.b32 	%r429, 6;
	mov.b32 	%r428, 5;
	bra.uni 	$L__BB26_172;
$L__BB26_169:
	mov.b32 	%r429, 0;
	mov.b32 	%r428, 3;
	bra.uni 	$L__BB26_172;
$L__BB26_170:
	mov.b32 	%r429, 3;
	mov.b32 	%r428, 2;
	bra.uni 	$L__BB26_172;
$L__BB26_171:
	mov.b32 	%r429, 1;
	mov.b32 	%r428, 0;
$L__BB26_172:
	mul.wide.s32 	%rd143, %r428, 8;
	add.s64 	%rd144, %rd4, %rd143;
	ld.global.f64 	%fd26, [%rd144];
	mul.wide.s32 	%rd145, %r429, 8;
	add.s64 	%rd146, %rd4, %rd145;
	ld.global.f64 	%fd160, [%rd146];
	setp.gt.f64 	%p141, %fd26, 0d0000000000000000;
	setp.lt.f64 	%p142, %fd160, 0d0000000000000000;
	and.pred  	%p143, %p141, %p142;
	@%p143 bra 	$L__BB26_175;
	setp.lt.f64 	%p144, %fd26, 0d0000000000000000;
	setp.gt.f64 	%p145, %fd160, 0d0000000000000000;
	and.pred  	%p146, %p144, %p145;
	@%p146 bra 	$L__BB26_175;
	mov.u64 	%rd147, $str$1;
	cvta.global.u64 	%rd148, %rd147;
	mov.u64 	%rd149, $str$2;
	cvta.global.u64 	%rd150, %rd149;
	mov.u64 	%rd151, __unnamed_1;
	cvta.global.u64 	%rd152, %rd151;
	{ // callseq 67, 0
	.param .b64 param0;
	st.param.b64 	[param0], %rd148;
	.param .b64 param1;
	st.param.b64 	[param1], %rd150;
	.param .b32 param2;
	st.param.b32 	[param2], 1395;
	.param .b64 param3;
	st.param.b64 	[param3], %rd152;
	.param .b64 param4;
	st.param.b64 	[param4], 1;
	call.uni 
	__assertfail, 
	(
	param0, 
	param1, 
	param2, 
	param3, 
	param4
	);
	} // callseq 67
$L__BB26_175:
	neg.f64 	%fd161, %fd160;
	sub.f64 	%fd162, %fd26, %fd160;
	div.rn.f64 	%fd28, %fd161, %fd162;
	div.rn.f64 	%fd29, %fd26, %fd162;
	setp.ge.f64 	%p147, %fd28, 0d0000000000000000;
	setp.le.f64 	%p148, %fd28, 0d3FF0000000000000;
	and.pred  	%p149, %p147, %p148;
	@%p149 bra 	$L__BB26_177;
	mov.u64 	%rd153, $str$3;
	cvta.global.u64 	%rd154, %rd153;
	mov.u64 	%rd155, $str$2;
	cvta.global.u64 	%rd156, %rd155;
	mov.u64 	%rd157, __unnamed_1;
	cvta.global.u64 	%rd158, %rd157;
	{ // callseq 68, 0
	.param .b64 param0;
	st.param.b64 	[param0], %rd154;
	.param .b64 param1;
	st.param.b64 	[param1], %rd156;
	.param .b32 param2;
	st.param.b32 	[param2], 1398;
	.param .b64 param3;
	st.param.b64 	[param3], %rd158;
	.param .b64 param4;
	st.param.b64 	[param4], 1;
	call.uni 
	__assertfail, 
	(
	param0, 
	param1, 
	param2, 
	param3, 
	param4
	);
	} // callseq 68
$L__BB26_177:
	setp.ge.f64 	%p150, %fd29, 0d0000000000000000;
	setp.le.f64 	%p151, %fd29, 0d3FF0000000000000;
	and.pred  	%p152, %p150, %p151;
	@%p152 bra 	$L__BB26_179;
	mov.u64 	%rd159, $str$4;
	cvta.global.u64 	%rd160, %rd159;
	mov.u64 	%rd161, $str$2;
	cvta.global.u64 	%rd162, %rd161;
	mov.u64 	%rd163, __unnamed_1;
	cvta.global.u64 	%rd164, %rd163;
	{ // callseq 69, 0
	.param .b64 param0;
	st.param.b64 	[param0], %rd160;
	.param .b64 param1;
	st.param.b64 	[param1], %rd162;
	.param .b32 param2;
	st.param.b32 	[param2], 1399;
	.param .b64 param3;
	st.param.b64 	[param3], %rd164;
	.param .b64 param4;
	st.param.b64 	[param4], 1;
	call.uni 
	__assertfail, 
	(
	param0, 
	param1, 
	param2, 
	param3, 
	param4
	);
	} // callseq 69
$L__BB26_179:
	mul.wide.s32 	%rd165, %r428, 24;
	add.s64 	%rd166, %rd2, %rd165;
	ld.local.f64 	%fd163, [%rd166];
	ld.local.f64 	%fd164, [%rd166+8];
	ld.local.f64 	%fd165, [%rd166+16];
	mul.wide.s32 	%rd167, %r429, 24;
	add.s64 	%rd168, %rd2, %rd167;
	ld.local.f64 	%fd166, [%rd168];
	mul.f64 	%fd167, %fd29, %fd166;
	ld.local.f64 	%fd168, [%rd168+8];
	mul.f64 	%fd169, %fd29, %fd168;
	ld.local.f64 	%fd170, [%rd168+16];
	mul.f64 	%fd171, %fd29, %fd170;
	fma.rn.f64 	%fd30, %fd28, %fd163, %fd167;
	fma.rn.f64 	%fd31, %fd28, %fd164, %fd169;
	fma.rn.f64 	%fd32, %fd28, %fd165, %fd171;
	ld.global.nc.u32 	%r174, [%rd5+20];
	setp.gt.s32 	%p153, %r174, 4;
	@%p153 bra 	$L__BB26_189;
	setp.gt.s32 	%p163, %r174, 1;
	@%p163 bra 	$L__BB26_185;
	setp.eq.s32 	%p167, %r174, -1;
	@%p167 bra 	$L__BB26_216;
	setp.eq.s32 	%p168, %r174, 0;
	@%p168 bra 	$L__BB26_207;
	setp.eq.s32 	%p169, %r174, 1;
	@%p169 bra 	$L__BB26_184;
	bra.uni 	$L__BB26_208;
$L__BB26_184:
	mov.b32 	%r429, 2;
	mov.b32 	%r428, 1;
	bra.uni 	$L__BB26_208;
$L__BB26_185:
	setp.eq.s32 	%p164, %r174, 2;
	@%p164 bra 	$L__BB26_206;
	setp.eq.s32 	%p165, %r174, 3;
	@%p165 bra 	$L__BB26_205;
	setp.eq.s32 	%p166, %r174, 4;
	@%p166 bra 	$L__BB26_188;
	bra.uni 	$L__BB26_208;
$L__BB26_188:
	mov.b32 	%r429, 5;
	mov.b32 	%r428, 4;
	bra.uni 	$L__BB26_208;
$L__BB26_189:
	setp.gt.s32 	%p154, %r174, 7;
	@%p154 bra 	$L__BB26_194;
	setp.eq.s32 	%p160, %r174, 5;
	@%p160 bra 	$L__BB26_204;
	setp.eq.s32 	%p161, %r174, 6;
	@%p161 bra 	$L__BB26_203;
	setp.eq.s32 	%p162, %r174, 7;
	@%p162 bra 	$L__BB26_193;
	bra.uni 	$L__BB26_208;
$L__BB26_193:
	mov.b32 	%r429, 4;
	mov.b32 	%r428, 7;
	bra.uni 	$L__BB26_208;
$L__BB26_194:
	setp.gt.s32 	%p155, %r174, 9;
	@%p155 bra 	$L__BB26_198;
	setp.eq.s32 	%p158, %r174, 8;
	@%p158 bra 	$L__BB26_202;
	setp.eq.s32 	%p159, %r174, 9;
	@%p159 bra 	$L__BB26_197;
	bra.uni 	$L__BB26_208;
$L__BB26_197:
	mov.b32 	%r429, 5;
	mov.b32 	%r428, 1;
	bra.uni 	$L__BB26_208;
$L__BB26_198:
	setp.eq.s32 	%p156, %r174, 10;
	@%p156 bra 	$L__BB26_201;
	setp.ne.s32 	%p157, %r174, 11;
	@%p157 bra 	$L__BB26_208;
	mov.b32 	%r429, 7;
	mov.b32 	%r428, 3;
	bra.uni 	$L__BB26_208;
$L__BB26_201:
	mov.b32 	%r429, 6;
	mov.b32 	%r428, 2;
	bra.uni 	$L__BB26_208;
$L__BB26_202:
	mov.b32 	%r429, 4;
	mov.b32 	%r428, 0;
	bra.uni 	$L__BB26_208;
$L__BB26_203:
	mov.b32 	%r429, 7;
	mov.b32 	%r428, 6;
	bra.uni 	$L__BB26_208;
$L__BB26_204:
	mov.b32 	%r429, 6;
	mov.b32 	%r428, 5;
	bra.uni 	$L__BB26_208;
$L__BB26_205:
	mov.b32 	%r429, 0;
	mov.b32 	%r428, 3;
	bra.uni 	$L__BB26_208;
$L__BB26_206:
	mov.b32 	%r429, 3;
	mov.b32 	%r428, 2;
	bra.uni 	$L__BB26_208;
$L__BB26_207:
	mov.b32 	%r429, 1;
	mov.b32 	%r428, 0;
$L__BB26_208:
	mul.wide.s32 	%rd169, %r428, 8;
	add.s64 	%rd170, %rd4, %rd169;
	ld.global.f64 	%fd33, [%rd170];
	mul.wide.s32 	%rd171, %r429, 8;
	add.s64 	%rd172, %rd4, %rd171;
	ld.global.f64 	%fd172, [%rd172];
	setp.gt.f64 	%p170, %fd33, 0d0000000000000000;
	setp.lt.f64 	%p171, %fd172, 0d0000000000000000;
	and.pred  	%p172, %p170, %p171;
	@%p172 bra 	$L__BB26_211;
	setp.lt.f64 	%p173, %fd33, 0d0000000000000000;
	setp.gt.f64 	%p174, %fd172, 0d0000000000000000;
	and.pred  	%p175, %p173, %p174;
	@%p175 bra 	$L__BB26_211;
	mov.u64 	%rd173, $str$1;
	cvta.global.u64 	%rd174, %rd173;
	mov.u64 	%rd175, $str$2;
	cvta.global.u64 	%rd176, %rd175;
	mov.u64 	%rd177, __unnamed_1;
	cvta.global.u64 	%rd178, %rd177;
	{ // callseq 70, 0
	.param .b64 param0;
	st.param.b64 	[param0], %rd174;
	.param .b64 param1;
	st.param.b64 	[param1], %rd176;
	.param .b32 param2;
	st.param.b32 	[param2], 1395;
	.param .b64 param3;
	st.param.b64 	[param3], %rd178;
	.param .b64 param4;
	st.param.b64 	[param4], 1;
	call.uni 
	__assertfail, 
	(
	param0, 
	param1, 
	param2, 
	param3, 
	param4
	);
	} // callseq 70
$L__BB26_211:
	neg.f64 	%fd173, %fd172;
	sub.f64 	%fd174, %fd33, %fd172;
	div.rn.f64 	%fd35, %fd173, %fd174;
	div.rn.f64 	%fd36, %fd33, %fd174;
	setp.ge.f64 	%p176, %fd35, 0d0000000000000000;
	setp.le.f64 	%p177, %fd35, 0d3FF0000000000000;
	and.pred  	%p178, %p176, %p177;
	@%p178 bra 	$L__BB26_213;
	mov.u64 	%rd179, $str$3;
	cvta.global.u64 	%rd180, %rd179;
	mov.u64 	%rd181, $str$2;
	cvta.global.u64 	%rd182, %rd181;
	mov.u64 	%rd183, __unnamed_1;
	cvta.global.u64 	%rd184, %rd183;
	{ // callseq 71, 0
	.param .b64 param0;
	st.param.b64 	[param0], %rd180;
	.param .b64 param1;
	st.param.b64 	[param1], %rd182;
	.param .b32 param2;
	st.param.b32 	[param2], 1398;
	.param .b64 param3;
	st.param.b64 	[param3], %rd184;
	.param .b64 param4;
	st.param.b64 	[param4], 1;
	call.uni 
	__assertfail, 
	(
	param0, 
	param1, 
	param2, 
	param3, 
	param4
	);
	} // callseq 71
$L__BB26_213:
	setp.ge.f64 	%p179, %fd36, 0d0000000000000000;
	setp.le.f64 	%p180, %fd36, 0d3FF0000000000000;
	and.pred  	%p181, %p179, %p180;
	@%p181 bra 	$L__BB26_215;
	mov.u64 	%rd185, $str$4;
	cvta.global.u64 	%rd186, %rd185;
	mov.u64 	%rd187, $str$2;
	cvta.global.u64 	%rd188, %rd187;
	mov.u64 	%rd189, __unnamed_1;
	cvta.global.u64 	%rd190, %rd189;
	{ // callseq 72, 0
	.param .b64 param0;
	st.param.b64 	[param0], %rd186;
	.param .b64 param1;
	st.param.b64 	[param1], %rd188;
	.param .b32 param2;
	st.param.b32 	[param2], 1399;
	.param .b64 param3;
	st.param.b64 	[param3], %rd190;
	.param .b64 param4;
	st.param.b64 	[param4], 1;
	call.uni 
	__assertfail, 
	(
	param0, 
	param1, 
	param2, 
	param3, 
	param4
	);
	} // callseq 72
$L__BB26_215:
	mul.wide.s32 	%rd191, %r428, 24;
	add.s64 	%rd192, %rd2, %rd191;
	ld.local.f64 	%fd175, [%rd192];
	ld.local.f64 	%fd176, [%rd192+8];
	ld.local.f64 	%fd177, [%rd192+16];
	mul.wide.s32 	%rd193, %r429, 24;
	add.s64 	%rd194, %rd2, %rd193;
	ld.local.f64 	%fd178, [%rd194];
	mul.f64 	%fd179, %fd36, %fd178;
	ld.local.f64 	%fd180, [%rd194+8];
	mul.f64 	%fd181, %fd36, %fd180;
	ld.local.f64 	%fd182, [%rd194+16];
	mul.f64 	%fd183, %fd36, %fd182;
	fma.rn.f64 	%fd184, %fd35, %fd175, %fd179;
	fma.rn.f64 	%fd185, %fd35, %fd176, %fd181;
	fma.rn.f64 	%fd186, %fd35, %fd177, %fd183;
	atom.global.add.u32 	%r199, [%rd3], 1;
	mul.wide.s32 	%rd195, %r199, 72;
	add.s64 	%rd196, %rd1, %rd195;
	st.global.f64 	[%rd196], %fd23;
	st.global.f64 	[%rd196+8], %fd24;
	st.global.f64 	[%rd196+16], %fd25;
	st.global.f64 	[%rd196+24], %fd30;
	st.global.f64 	[%rd196+32], %fd31;
	st.global.f64 	[%rd196+40], %fd32;
	st.global.f64 	[%rd196+48], %fd184;
	st.global.f64 	[%rd196+56], %fd185;
	st.global.f64 	[%rd196+64], %fd186;
$L__BB26_216:
	ld.global.nc.u32 	%r200, [%rd5+24];
	setp.gt.s32 	%p182, %r200, 4;
	@%p182 bra 	$L__BB26_226;
	setp.gt.s32 	%p192, %r200, 1;
	@%p192 bra 	$L__BB26_222;
	setp.eq.s32 	%p196, %r200, -1;
	@%p196 bra 	$L__BB26_325;
	setp.eq.s32 	%p197, %r200, 0;
	@%p197 bra 	$L__BB26_244;
	setp.eq.s32 	%p198, %r200, 1;
	@%p198 bra 	$L__BB26_221;
	bra.uni 	$L__BB26_245;
$L__BB26_221:
	mov.b32 	%r429, 2;
	mov.b32 	%r428, 1;
	bra.uni 	$L__BB26_245;
$L__BB26_222:
	setp.eq.s32 	%p193, %r200, 2;
	@%p193 bra 	$L__BB26_243;
	setp.eq.s32 	%p194, %r200, 3;
	@%p194 bra 	$L__BB26_242;
	setp.eq.s32 	%p195, %r200, 4;
	@%p195 bra 	$L__BB26_225;
	bra.uni 	$L__BB26_245;
$L__BB26_225:
	mov.b32 	%r429, 5;
	mov.b32 	%r428, 4;
	bra.uni 	$L__BB26_245;
$L__BB26_226:
	setp.gt.s32 	%p183, %r200, 7;
	@%p183 bra 	$L__BB26_231;
	setp.eq.s32 	%p189, %r200, 5;
	@%p189 bra 	$L__BB26_241;
	setp.eq.s32 	%p190, %r200, 6;
	@%p190 bra 	$L__BB26_240;
	setp.eq.s32 	%p191, %r200, 7;
	@%p191 bra 	$L__BB26_230;
	bra.uni 	$L__BB26_245;
$L__BB26_230:
	mov.b32 	%r429, 4;
	mov.b32 	%r428, 7;
	bra.uni 	$L__BB26_245;
$L__BB26_231:
	setp.gt.s32 	%p184, %r200, 9;
	@%p184 bra 	$L__BB26_235;
	setp.eq.s32 	%p187, %r200, 8;
	@%p187 bra 	$L__BB26_239;
	setp.eq.s32 	%p188, %r200, 9;
	@%p188 bra 	$L__BB26_234;
	bra.uni 	$L__BB26_245;
$L__BB26_234:
	mov.b32 	%r429, 5;
	mov.b32 	%r428, 1;
	bra.uni 	$L__BB26_245;
$L__BB26_235:
	setp.eq.s32 	%p185, %r200, 10;
	@%p185 bra 	$L__BB26_238;
	setp.ne.s32 	%p186, %r200, 11;
	@%p186 bra 	$L__BB26_245;
	mov.b32 	%r429, 7;
	mov.b32 	%r428, 3;
	bra.uni 	$L__BB26_245;
$L__BB26_238:
	mov.b32 	%r429, 6;
	mov.b32 	%r428, 2;
	bra.uni 	$L__BB26_245;
$L__BB26_239:
	mov.b32 	%r429, 4;
	mov.b32 	%r428, 0;
	bra.uni 	$L__BB26_245;
$L__BB26_240:
	mov.b32 	%r429, 7;
	mov.b32 	%r428, 6;
	bra.uni 	$L__BB26_245;
$L__BB26_241:
	mov.b32 	%r429, 6;
	mov.b32 	%r428, 5;
	bra.uni 	$L__BB26_245;
$L__BB26_242:
	mov.b32 	%r429, 0;
	mov.b32 	%r428, 3;
	bra.uni 	$L__BB26_245;
$L__BB26_243:
	mov.b32 	%r429, 3;
	mov.b32 	%r428, 2;
	bra.uni 	$L__BB26_245;
$L__BB26_244:
	mov.b32 	%r429, 1;
	mov.b32 	%r428, 0;
$L__BB26_245:
	mul.wide.s32 	%rd197, %r428, 8;
	add.s64 	%rd198, %rd4, %rd197;
	ld.global.f64 	%fd37, [%rd198];
	mul.wide.s32 	%rd199, %r429, 8;
	add.s64 	%rd200, %rd4, %rd199;
	ld.global.f64 	%fd187, [%rd200];
	setp.gt.f64 	%p199, %fd37, 0d0000000000000000;
	setp.lt.f64 	%p200, %fd187, 0d0000000000000000;
	and.pred  	%p201, %p199, %p200;
	@%p201 bra 	$L__BB26_248;
	setp.lt.f64 	%p202, %fd37, 0d0000000000000000;
	setp.gt.f64 	%p203, %fd187, 0d0000000000000000;
	and.pred  	%p204, %p202, %p203;
	@%p204 bra 	$L__BB26_248;
	mov.u64 	%rd201, $str$1;
	cvta.global.u64 	%rd202, %rd201;
	mov.u64 	%rd203, $str$2;
	cvta.global.u64 	%rd204, %rd203;
	mov.u64 	%rd205, __unnamed_1;
	cvta.global.u64 	%rd206, %rd205;
	{ // callseq 73, 0
	.param .b64 param0;
	st.param.b64 	[param0], %rd202;
	.param .b64 param1;
	st.param.b64 	[param1], %rd204;
	.param .b32 param2;
	st.param.b32 	[param2], 1395;
	.param .b64 param3;
	st.param.b64 	[param3], %rd206;
	.param .b64 param4;
	st.param.b64 	[param4], 1;
	call.uni 
	__assertfail, 
	(
	param0, 
	param1, 
	param2, 
	param3, 
	param4
	);
	} // callseq 73
$L__BB26_248:
	neg.f64 	%fd188, %fd187;
	sub.f64 	%fd189, %fd37, %fd187;
	div.rn.f64 	%fd39, %fd188, %fd189;
	div.rn.f64 	%fd40, %fd37, %fd189;
	setp.ge.f64 	%p205, %fd39, 0d0000000000000000;
	setp.le.f64 	%p206, %fd39, 0d3FF0000000000000;
	and.pred  	%p207, %p205, %p206;
	@%p207 bra 	$L__BB26_250;
	mov.u64 	%rd207, $str$3;
	cvta.global.u64 	%rd208, %rd207;
	mov.u64 	%rd209, $str$2;
	cvta.global.u64 	%rd210, %rd209;
	mov.u64 	%rd211, __unnamed_1;
	cvta.global.u64 	%rd212, %rd211;
	{ // callseq 74, 0
	.param .b64 param0;
	st.param.b64 	[param0], %rd208;
	.param .b64 param1;
	st.param.b64 	[param1], %rd210;
	.param .b32 param2;
	st.param.b32 	[param2], 1398;
	.param .b64 param3;
	st.param.b64 	[param3], %rd212;
	.param .b64 param4;
	st.param.b64 	[param4], 1;
	call.uni 
	__assertfail, 
	(
	param0, 
	param1, 
	param2, 
	param3, 
	param4
	);
	} // callseq 74
$L__BB26_250:
	setp.ge.f64 	%p208, %fd40, 0d0000000000000000;
	setp.le.f64 	%p209, %fd40, 0d3FF0000000000000;
	and.pred  	%p210, %p208, %p209;
	@%p210 bra 	$L__BB26_252;
	mov.u64 	%rd213, $str$4;
	cvta.global.u64 	%rd214, %rd213;
	mov.u64 	%rd215, $str$2;
	cvta.global.u64 	%rd216, %rd215;
	mov.u64 	%rd217, __unnamed_1;
	cvta.global.u64 	%rd218, %rd217;
	{ // callseq 75, 0
	.param .b64 param0;
	st.param.b64 	[param0], %rd214;
	.param .b64 param1;
	st.param.b64 	[param1], %rd216;
	.param .b32 param2;
	st.param.b32 	[param2], 1399;
	.param .b64 param3;
	st.param.b64 	[param3], %rd218;
	.param .b64 param4;
	st.param.b64 	[param4], 1;
	call.uni 
	__assertfail, 
	(
	param0, 
	param1, 
	param2, 
	param3, 
	param4
	);
	} // callseq 75
$L__BB26_252:
	mul.wide.s32 	%rd219, %r428, 24;
	add.s64 	%rd220, %rd2, %rd219;
	ld.local.f64 	%fd190, [%rd220];
	ld.local.f64 	%fd191, [%rd220+8];
	ld.local.f64 	%fd192, [%rd220+16];
	mul.wide.s32 	%rd221, %r429, 24;
	add.s64 	%rd222, %rd2, %rd221;
	ld.local.f64 	%fd193, [%rd222];
	mul.f64 	%fd194, %fd40, %fd193;
	ld.local.f64 	%fd195, [%rd222+8];
	mul.f64 	%fd196, %fd40, %fd195;
	ld.local.f64 	%fd197, [%rd222+16];
	mul.f64 	%fd198, %fd40, %fd197;
	fma.rn.f64 	%fd41, %fd39, %fd190, %fd194;
	fma.rn.f64 	%fd42, %fd39, %fd191, %fd196;
	fma.rn.f64 	%fd43, %fd39, %fd192, %fd198;
	ld.global.nc.u32 	%r225, [%rd5+28];
	setp.gt.s32 	%p211, %r225, 4;
	@%p211 bra 	$L__BB26_262;
	setp.gt.s32 	%p221, %r225, 1;
	@%p221 bra 	$L__BB26_258;
	setp.eq.s32 	%p225, %r225, -1;
	@%p225 bra 	$L__BB26_325;
	setp.eq.s32 	%p226, %r225, 0;
	@%p226 bra 	$L__BB26_280;
	setp.eq.s32 	%p227, %r225, 1;
	@%p227 bra 	$L__BB26_257;
	bra.uni 	$L__BB26_281;
$L__BB26_257:
	mov.b32 	%r429, 2;
	mov.b32 	%r428, 1;
	bra.uni 	$L__BB26_281;
$L__BB26_258:
	setp.eq.s32 	%p222, %r225, 2;
	@%p222 bra 	$L__BB26_279;
	setp.eq.s32 	%p223, %r225, 3;
	@%p223 bra 	$L__BB26_278;
	setp.eq.s32 	%p224, %r225, 4;
	@%p224 bra 	$L__BB26_261;
	bra.uni 	$L__BB26_281;
$L__BB26_261:
	mov.b32 	%r429, 5;
	mov.b32 	%r428, 4;
	bra.uni 	$L__BB26_281;
$L__BB26_262:
	setp.gt.s32 	%p212, %r225, 7;
	@%p212 bra 	$L__BB26_267;
	setp.eq.s32 	%p218, %r225, 5;
	@%p218 bra 	$L__BB26_277;
	setp.eq.s32 	%p219, %r225, 6;
	@%p219 bra 	$L__BB26_276;
	setp.eq.s32 	%p220, %r225, 7;
	@%p220 bra 	$L__BB26_266;
	bra.uni 	$L__BB26_281;
$L__BB26_266:
	mov.b32 	%r429, 4;
	mov.b32 	%r428, 7;
	bra.uni 	$L__BB26_281;
$L__BB26_267:
	setp.gt.s32 	%p213, %r225, 9;
	@%p213 bra 	$L__BB26_271;
	setp.eq.s32 	%p216, %r225, 8;
	@%p216 bra 	$L__BB26_275;
	setp.eq.s32 	%p217, %r225, 9;
	@%p217 bra 	$L__BB26_270;
	bra.uni 	$L__BB26_281;
$L__BB26_270:
	mov.b32 	%r429, 5;
	mov.b32 	%r428, 1;
	bra.uni 	$L__BB26_281;
$L__BB26_271:
	setp.eq.s32 	%p214, %r225, 10;
	@%p214 bra 	$L__BB26_274;
	setp.ne.s32 	%p215, %r225, 11;
	@%p215 bra 	$L__BB26_281;
	mov.b32 	%r429, 7;
	mov.b32 	%r428, 3;
	bra.uni 	$L__BB26_281;
$L__BB26_274:
	mov.b32 	%r429, 6;
	mov.b32 	%r428, 2;
	bra.uni 	$L__BB26_281;
$L__BB26_275:
	mov.b32 	%r429, 4;
	mov.b32 	%r428, 0;
	bra.uni 	$L__BB26_281;
$L__BB26_276:
	mov.b32 	%r429, 7;
	mov.b32 	%r428, 6;
	bra.uni 	$L__BB26_281;
$L__BB26_277:
	mov.b32 	%r429, 6;
	mov.b32 	%r428, 5;
	bra.uni 	$L__BB26_281;
$L__BB26_278:
	mov.b32 	%r429, 0;
	mov.b32 	%r428, 3;
	bra.uni 	$L__BB26_281;
$L__BB26_279:
	mov.b32 	%r429, 3;
	mov.b32 	%r428, 2;
	bra.uni 	$L__BB26_281;
$L__BB26_280:
	mov.b32 	%r429, 1;
	mov.b32 	%r428, 0;
$L__BB26_281:
	mul.wide.s32 	%rd223, %r428, 8;
	add.s64 	%rd224, %rd4, %rd223;
	ld.global.f64 	%fd44, [%rd224];
	mul.wide.s32 	%rd225, %r429, 8;
	add.s64 	%rd226, %rd4, %rd225;
	ld.global.f64 	%fd199, [%rd226];
	setp.gt.f64 	%p228, %fd44, 0d0000000000000000;
	setp.lt.f64 	%p229, %fd199, 0d0000000000000000;
	and.pred  	%p230, %p228, %p229;
	@%p230 bra 	$L__BB26_284;
	setp.lt.f64 	%p231, %fd44, 0d0000000000000000;
	setp.gt.f64 	%p232, %fd199, 0d0000000000000000;
	and.pred  	%p233, %p231, %p232;
	@%p233 bra 	$L__BB26_284;
	mov.u64 	%rd227, $str$1;
	cvta.global.u64 	%rd228, %rd227;
	mov.u64 	%rd229, $str$2;
	cvta.global.u64 	%rd230, %rd229;
	mov.u64 	%rd231, __unnamed_1;
	cvta.global.u64 	%rd232, %rd231;
	{ // callseq 76, 0
	.param .b64 param0;
	st.param.b64 	[param0], %rd228;
	.param .b64 param1;
	st.param.b64 	[param1], %rd230;
	.param .b32 param2;
	st.param.b32 	[param2], 1395;
	.param .b64 param3;
	st.param.b64 	[param3], %rd232;
	.param .b64 param4;
	st.param.b64 	[param4], 1;
	call.uni 
	__assertfail, 
	(
	param0, 
	param1, 
	param2, 
	param3, 
	param4
	);
	} // callseq 76
$L__BB26_284:
	neg.f64 	%fd200, %fd199;
	sub.f64 	%fd201, %fd44, %fd199;
	div.rn.f64 	%fd46, %fd200, %fd201;
	div.rn.f64 	%fd47, %fd44, %fd201;
	setp.ge.f64 	%p234, %fd46, 0d0000000000000000;
	setp.le.f64 	%p235, %fd46, 0d3FF0000000000000;
	and.pred  	%p236, %p234, %p235;
	@%p236 bra 	$L__BB26_286;
	mov.u64 	%rd233, $str$3;
	cvta.global.u64 	%rd234, %rd233;
	mov.u64 	%rd235, $str$2;
	cvta.global.u64 	%rd236, %rd235;
	mov.u64 	%rd237, __unnamed_1;
	cvta.global.u64 	%rd238, %rd237;
	{ // callseq 77, 0
	.param .b64 param0;
	st.param.b64 	[param0], %rd234;
	.param .b64 param1;
	st.param.b64 	[param1], %rd236;
	.param .b32 param2;
	st.param.b32 	[param2], 1398;
	.param .b64 param3;
	st.param.b64 	[param3], %rd238;
	.param .b64 param4;
	st.param.b64 	[param4], 1;
	call.uni 
	__assertfail, 
	(
	param0, 
	param1, 
	param2, 
	param3, 
	param4
	);
	} // callseq 77
$L__BB26_286:
	setp.ge.f64 	%p237, %fd47, 0d0000000000000000;
	setp.le.f64 	%p238, %fd47, 0d3FF0000000000000;
	and.pred  	%p239, %p237, %p238;
	@%p239 bra 	$L__BB26_288;
	mov.u64 	%rd239, $str$4;
	cvta.global.u64 	%rd240, %rd239;
	mov.u64 	%rd241, $str$2;
	cvta.global.u64 	%rd242, %rd241;
	mov.u64 	%rd243, __unnamed_1;
	cvta.global.u64 	%rd244, %rd243;
	{ // callseq 78, 0
	.param .b64 param0;
	st.param.b64 	[param0], %rd240;
	.param .b64 param1;
	st.param.b64 	[param1], %rd242;
	.param .b32 param2;
	st.param.b32 	[param2], 1399;
	.param .b64 param3;
	st.param.b64 	[param3], %rd244;
	.param .b64 param4;
	st.param.b64 	[param4], 1;
	call.uni 
	__assertfail, 
	(
	param0, 
	param1, 
	param2, 
	param3, 
	param4
	);
	} // callseq 78
$L__BB26_288:
	mul.wide.s32 	%rd245, %r428, 24;
	add.s64 	%rd246, %rd2, %rd245;
	ld.local.f64 	%fd202, [%rd246];
	ld.local.f64 	%fd203, [%rd246+8];
	ld.local.f64 	%fd204, [%rd246+16];
	mul.wide.s32 	%rd247, %r429, 24;
	add.s64 	%rd248, %rd2, %rd247;
	ld.local.f64 	%fd205, [%rd248];
	mul.f64 	%fd206, %fd47, %fd205;
	ld.local.f64 	%fd207, [%rd248+8];
	mul.f64 	%fd208, %fd47, %fd207;
	ld.local.f64 	%fd209, [%rd248+16];
	mul.f64 	%fd210, %fd47, %fd209;
	fma.rn.f64 	%fd48, %fd46, %fd202, %fd206;
	fma.rn.f64 	%fd49, %fd46, %fd203, %fd208;
	fma.rn.f64 	%fd50, %fd46, %fd204, %fd210;
	ld.global.nc.u32 	%r250, [%rd5+32];
	setp.gt.s32 	%p240, %r250, 4;
	@%p240 bra 	$L__BB26_298;
	setp.gt.s32 	%p250, %r250, 1;
	@%p250 bra 	$L__BB26_294;
	setp.eq.s32 	%p254, %r250, -1;
	@%p254 bra 	$L__BB26_325;
	setp.eq.s32 	%p255, %r250, 0;
	@%p255 bra 	$L__BB26_316;
	setp.eq.s32 	%p256, %r250, 1;
	@%p256 bra 	$L__BB26_293;
	bra.uni 	$L__BB26_317;
$L__BB26_293:
	mov.b32 	%r429, 2;
	mov.b32 	%r428, 1;
	bra.uni 	$L__BB26_317;
$L__BB26_294:
	setp.eq.s32 	%p251, %r250, 2;
	@%p251 bra 	$L__BB26_315;
	setp.eq.s32 	%p252, %r250, 3;
	@%p252 bra 	$L__BB26_314;
	setp.eq.s32 	%p253, %r250, 4;
	@%p253 bra 	$L__BB26_297;
	bra.uni 	$L__BB26_317;
$L__BB26_297:
	mov.b32 	%r429, 5;
	mov.b32 	%r428, 4;
	bra.uni 	$L__BB26_317;
$L__BB26_298:
	setp.gt.s32 	%p241, %r250, 7;
	@%p241 bra 	$L__BB26_303;
	setp.eq.s32 	%p247, %r250, 5;
	@%p247 bra 	$L__BB26_313;
	setp.eq.s32 	%p248, %r250, 6;
	@%p248 bra 	$L__BB26_312;
	setp.eq.s32 	%p249, %r250, 7;
	@%p249 bra 	$L__BB26_302;
	bra.uni 	$L__BB26_317;
$L__BB26_302:
	mov.b32 	%r429, 4;
	mov.b32 	%r428, 7;
	bra.uni 	$L__BB26_317;
$L__BB26_303:
	setp.gt.s32 	%p242, %r250, 9;
	@%p242 bra 	$L__BB26_307;
	setp.eq.s32 	%p245, %r250, 8;
	@%p245 bra 	$L__BB26_311;
	setp.eq.s32 	%p246, %r250, 9;
	@%p246 bra 	$L__BB26_306;
	bra.uni 	$L__BB26_317;
$L__BB26_306:
	mov.b32 	%r429, 5;
	mov.b32 	%r428, 1;
	bra.uni 	$L__BB26_317;
$L__BB26_307:
	setp.eq.s32 	%p243, %r250, 10;
	@%p243 bra 	$L__BB26_310;
	setp.ne.s32 	%p244, %r250, 11;
	@%p244 bra 	$L__BB26_317;
	mov.b32 	%r429, 7;
	mov.b32 	%r428, 3;
	bra.uni 	$L__BB26_317;
$L__BB26_310:
	mov.b32 	%r429, 6;
	mov.b32 	%r428, 2;
	bra.uni 	$L__BB26_317;
$L__BB26_311:
	mov.b32 	%r429, 4;
	mov.b32 	%r428, 0;
	bra.uni 	$L__BB26_317;
$L__BB26_312:
	mov.b32 	%r429, 7;
	mov.b32 	%r428, 6;
	bra.uni 	$L__BB26_317;
$L__BB26_313:
	mov.b32 	%r429, 6;
	mov.b32 	%r428, 5;
	bra.uni 	$L__BB26_317;
$L__BB26_314:
	mov.b32 	%r429, 0;
	mov.b32 	%r428, 3;
	bra.uni 	$L__BB26_317;
$L__BB26_315:
	mov.b32 	%r429, 3;
	mov.b32 	%r428, 2;
	bra.uni 	$L__BB26_317;
$L__BB26_316:
	mov.b32 	%r429, 1;
	mov.b32 	%r428, 0;
$L__BB26_317:
	mul.wide.s32 	%rd249, %r428, 8;
	add.s64 	%rd250, %rd4, %rd249;
	ld.global.f64 	%fd51, [%rd250];
	mul.wide.s32 	%rd251, %r429, 8;
	add.s64 	%rd252, %rd4, %rd251;
	ld.global.f64 	%fd211, [%rd252];
	setp.gt.f64 	%p257, %fd51, 0d0000000000000000;
	setp.lt.f64 	%p258, %fd211, 0d0000000000000000;
	and.pred  	%p259, %p257, %p258;
	@%p259 bra 	$L__BB26_320;
	setp.lt.f64 	%p260, %fd51, 0d0000000000000000;
	setp.gt.f64 	%p261, %fd211, 0d0000000000000000;
	and.pred  	%p262, %p260, %p261;
	@%p262 bra 	$L__BB26_320;
	mov.u64 	%rd253, $str$1;
	cvta.global.u64 	%rd254, %rd253;
	mov.u64 	%rd255, $str$2;
	cvta.global.u64 	%rd256, %rd255;
	mov.u64 	%rd257, __unnamed_1;
	cvta.global.u64 	%rd258, %rd257;
	{ // callseq 79, 0
	.param .b64 param0;
	st.param.b64 	[param0], %rd254;
	.param .b64 param1;
	st.param.b64 	[param1], %rd256;
	.param .b32 param2;
	st.param.b32 	[param2], 1395;
	.param .b64 param3;
	st.param.b64 	[param3], %rd258;
	.param .b64 param4;
	st.param.b64 	[param4], 1;
	call.uni 
	__assertfail, 
	(
	param0, 
	param1, 
	param2, 
	param3, 
	param4
	);
	} // callseq 79
$L__BB26_320:
	neg.f64 	%fd212, %fd211;
	sub.f64 	%fd213, %fd51, %fd211;
	div.rn.f64 	%fd53, %fd212, %fd213;
	div.rn.f64 	%fd54, %fd51, %fd213;
	setp.ge.f64 	%p263, %fd53, 0d0000000000000000;
	setp.le.f64 	%p264, %fd53, 0d3FF0000000000000;
	and.pred  	%p265, %p263, %p264;
	@%p265 bra 	$L__BB26_322;
	mov.u64 	%rd259, $str$3;
	cvta.global.u64 	%rd260, %rd259;
	mov.u64 	%rd261, $str$2;
	cvta.global.u64 	%rd262, %rd261;
	mov.u64 	%rd263, __unnamed_1;
	cvta.global.u64 	%rd264, %rd263;
	{ // callseq 80, 0
	.param .b64 param0;
	st.param.b64 	[param0], %rd260;
	.param .b64 param1;
	st.param.b64 	[param1], %rd262;
	.param .b32 param2;
	st.param.b32 	[param2], 1398;
	.param .b64 param3;
	st.param.b64 	[param3], %rd264;
	.param .b64 param4;
	st.param.b64 	[param4], 1;
	call.uni 
	__assertfail, 
	(
	param0, 
	param1, 
	param2, 
	param3, 
	param4
	);
	} // callseq 80
$L__BB26_322:
	setp.ge.f64 	%p266, %fd54, 0d0000000000000000;
	setp.le.f64 	%p267, %fd54, 0d3FF0000000000000;
	and.pred  	%p268, %p266, %p267;
	@%p268 bra 	$L__BB26_324;
	mov.u64 	%rd265, $str$4;
	cvta.global.u64 	%rd266, %rd265;
	mov.u64 	%rd267, $str$2;
	cvta.global.u64 	%rd268, %rd267;
	mov.u64 	%rd269, __unnamed_1;
	cvta.global.u64 	%rd270, %rd269;
	{ // callseq 81, 0
	.param .b64 param0;
	st.param.b64 	[param0], %rd266;
	.param .b64 param1;
	st.param.b64 	[param1], %rd268;
	.param .b32 param2;
	st.param.b32 	[param2], 1399;
	.param .b64 param3;
	st.param.b64 	[param3], %rd270;
	.param .b64 param4;
	st.param.b64 	[param4], 1;
	call.uni 
	__assertfail, 
	(
	param0, 
	param1, 
	param2, 
	param3, 
	param4
	);
	} // callseq 81
$L__BB26_324:
	mul.wide.s32 	%rd271, %r428, 24;
	add.s64 	%rd272, %rd2, %rd271;
	ld.local.f64 	%fd214, [%rd272];
	ld.local.f64 	%fd215, [%rd272+8];
	ld.local.f64 	%fd216, [%rd272+16];
	mul.wide.s32 	%rd273, %r429, 24;
	add.s64 	%rd274, %rd2, %rd273;
	ld.local.f64 	%fd217, [%rd274];
	mul.f64 	%fd218, %fd54, %fd217;
	ld.local.f64 	%fd219, [%rd274+8];
	mul.f64 	%fd220, %fd54, %fd219;
	ld.local.f64 	%fd221, [%rd274+16];
	mul.f64 	%fd222, %fd54, %fd221;
	fma.rn.f64 	%fd223, %fd53, %fd214, %fd218;
	fma.rn.f64 	%fd224, %fd53, %fd215, %fd220;
	fma.rn.f64 	%fd225, %fd53, %fd216, %fd222;
	atom.global.add.u32 	%r275, [%rd3], 1;
	mul.wide.s32 	%rd275, %r275, 72;
	add.s64 	%rd276, %rd1, %rd275;
	st.global.f64 	[%rd276], %fd41;
	st.global.f64 	[%rd276+8], %fd42;
	st.global.f64 	[%rd276+16], %fd43;
	st.global.f64 	[%rd276+24], %fd48;
	st.global.f64 	[%rd276+32], %fd49;
	st.global.f64 	[%rd276+40], %fd50;
	st.global.f64 	[%rd276+48], %fd223;
	st.global.f64 	[%rd276+56], %fd224;
	st.global.f64 	[%rd276+64], %fd225;
$L__BB26_325:
	ld.global.nc.u32 	%r276, [%rd5+36];
	setp.gt.s32 	%p269, %r276, 4;
	@%p269 bra 	$L__BB26_335;
	setp.gt.s32 	%p279, %r276, 1;
	@%p279 bra 	$L__BB26_331;
	setp.eq.s32 	%p283, %r276, -1;
	@%p283 bra 	$L__BB26_434;
	setp.eq.s32 	%p284, %r276, 0;
	@%p284 bra 	$L__BB26_353;
	setp.eq.s32 	%p285, %r276, 1;
	@%p285 bra 	$L__BB26_330;
	bra.uni 	$L__BB26_354;
$L__BB26_330:
	mov.b32 	%r429, 2;
	mov.b32 	%r428, 1;
	bra.uni 	$L__BB26_354;
$L__BB26_331:
	setp.eq.s32 	%p280, %r276, 2;
	@%p280 bra 	$L__BB26_352;
	setp.eq.s32 	%p281, %r276, 3;
	@%p281 bra 	$L__BB26_351;
	setp.eq.s32 	%p282, %r276, 4;
	@%p282 bra 	$L__BB26_334;
	bra.uni 	$L__BB26_354;
$L__BB26_334:
	mov.b32 	%r429, 5;
	mov.b32 	%r428, 4;
	bra.uni 	$L__BB26_354;
$L__BB26_335:
	setp.gt.s32 	%p270, %r276, 7;
	@%p270 bra 	$L__BB26_340;
	setp.eq.s32 	%p276, %r276, 5;
	@%p276 bra 	$L__BB26_350;
	setp.eq.s32 	%p277, %r276, 6;
	@%p277 bra 	$L__BB26_349;
	setp.eq.s32 	%p278, %r276, 7;
	@%p278 bra 	$L__BB26_339;
	bra.uni 	$L__BB26_354;
$L__BB26_339:
	mov.b32 	%r429, 4;
	mov.b32 	%r428, 7;
	bra.uni 	$L__BB26_354;
$L__BB26_340:
	setp.gt.s32 	%p271, %r276, 9;
	@%p271 bra 	$L__BB26_344;
	setp.eq.s32 	%p274, %r276, 8;
	@%p274 bra 	$L__BB26_348;
	setp.eq.s32 	%p275, %r276, 9;
	@%p275 bra 	$L__BB26_343;
	bra.uni 	$L__BB26_354;
$L__BB26_343:
	mov.b32 	%r429, 5;
	mov.b32 	%r428, 1;
	bra.uni 	$L__BB26_354;
$L__BB26_344:
	setp.eq.s32 	%p272, %r276, 10;
	@%p272 bra 	$L__BB26_347;
	setp.ne.s32 	%p273, %r276, 11;
	@%p273 bra 	$L__BB26_354;
	mov.b32 	%r429, 7;
	mov.b32 	%r428, 3;
	bra.uni 	$L__BB26_354;
$L__BB26_347:
	mov.b32 	%r429, 6;
	mov.b32 	%r428, 2;
	bra.uni 	$L__BB26_354;
$L__BB26_348:
	mov.b32 	%r429, 4;
	mov.b32 	%r428, 0;
	bra.uni 	$L__BB26_354;
$L__BB26_349:
	mov.b32 	%r429, 7;
	mov.b32 	%r428, 6;
	bra.uni 	$L__BB26_354;
$L__BB26_350:
	mov.b32 	%r429, 6;
	mov.b32 	%r428, 5;
	bra.uni 	$L__BB26_354;
$L__BB26_351:
	mov.b32 	%r429, 0;
	mov.b32 	%r428, 3;
	bra.uni 	$L__BB26_354;
$L__BB26_352:
	mov.b32 	%r429, 3;
	mov.b32 	%r428, 2;
	bra.uni 	$L__BB26_354;
$L__BB26_353:
	mov.b32 	%r429, 1;
	mov.b32 	%r428, 0;
$L__BB26_354:
	mul.wide.s32 	%rd277, %r428, 8;
	add.s64 	%rd278, %rd4, %rd277;
	ld.global.f64 	%fd55, [%rd278];
	mul.wide.s32 	%rd279, %r429, 8;
	add.s64 	%rd280, %rd4, %rd279;
	ld.global.f64 	%fd226, [%rd280];
	setp.gt.f64 	%p286, %fd55, 0d0000000000000000;
	setp.lt.f64 	%p287, %fd226, 0d0000000000000000;
	and.pred  	%p288, %p286, %p287;
	@%p288 bra 	$L__BB26_357;
	setp.lt.f64 	%p289, %fd55, 0d0000000000000000;
	setp.gt.f64 	%p290, %fd226, 0d0000000000000000;
	and.pred  	%p291, %p289, %p290;
	@%p291 bra 	$L__BB26_357;
	mov.u64 	%rd281, $str$1;
	cvta.global.u64 	%rd282, %rd281;
	mov.u64 	%rd283, $str$2;
	cvta.global.u64 	%rd284, %rd283;
	mov.u64 	%rd285, __unnamed_1;
	cvta.global.u64 	%rd286, %rd285;
	{ // callseq 82, 0
	.param .b64 param0;
	st.param.b64 	[param0], %rd282;
	.param .b64 param1;
	st.param.b64 	[param1], %rd284;
	.param .b32 param2;
	st.param.b32 	[param2], 1395;
	.param .b64 param3;
	st.param.b64 	[param3], %rd286;
	.param .b64 param4;
	st.param.b64 	[param4], 1;
	call.uni 
	__assertfail, 
	(
	param0, 
	param1, 
	param2, 
	param3, 
	param4
	);
	} // callseq 82
$L__BB26_357:
	neg.f64 	%fd227, %fd226;
	sub.f64 	%fd228, %fd55, %fd226;
	div.rn.f64 	%fd57, %fd227, %fd228;
	div.rn.f64 	%fd58, %fd55, %fd228;
	setp.ge.f64 	%p292, %fd57, 0d0000000000000000;
	setp.le.f64 	%p293, %fd57, 0d3FF0000000000000;
	and.pred  	%p294, %p292, %p293;
	@%p294 bra 	$L__BB26_359;
	mov.u64 	%rd287, $str$3;
	cvta.global.u64 	%rd288, %rd287;
	mov.u64 	%rd289, $str$2;
	cvta.global.u64 	%rd290, %rd289;
	mov.u64 	%rd291, __unnamed_1;
	cvta.global.u64 	%rd292, %rd291;
	{ // callseq 83, 0
	.param .b64 param0;
	st.param.b64 	[param0], %rd288;
	.param .b64 param1;
	st.param.b64 	[param1], %rd290;
	.param .b32 param2;
	st.param.b32 	[param2], 1398;
	.param .b64 param3;
	st.param.b64 	[param3], %rd292;
	.param .b64 param4;
	st.param.b64 	[param4], 1;
	call.uni 
	__assertfail, 
	(
	param0, 
	param1, 
	param2, 
	param3, 
	param4
	);
	} // callseq 83
$L__BB26_359:
	setp.ge.f64 	%p295, %fd58, 0d0000000000000000;
	setp.le.f64 	%p296, %fd58, 0d3FF0000000000000;
	and.pred  	%p297, %p295, %p296;
	@%p297 bra 	$L__BB26_361;
	mov.u64 	%rd293, $str$4;
	cvta.global.u64 	%rd294, %rd293;
	mov.u64 	%rd295, $str$2;
	cvta.global.u64 	%rd296, %rd295;
	mov.u64 	%rd297, __unnamed_1;
	cvta.global.u64 	%rd298, %rd297;
	{ // callseq 84, 0
	.param .b64 param0;
	st.param.b64 	[param0], %rd294;
	.param .b64 param1;
	st.param.b64 	[param1], %rd296;
	.param .b32 param2;
	st.param.b32 	[param2], 1399;
	.param .b64 param3;
	st.param.b64 	[param3], %rd298;
	.param .b64 param4;
	st.param.b64 	[param4], 1;
	call.uni 
	__assertfail, 
	(
	param0, 
	param1, 
	param2, 
	param3, 
	param4
	);
	} // callseq 84
$L__BB26_361:
	mul.wide.s32 	%rd299, %r428, 24;
	add.s64 	%rd300, %rd2, %rd299;
	ld.local.f64 	%fd229, [%rd300];
	ld.local.f64 	%fd230, [%rd300+8];
	ld.local.f64 	%fd231, [%rd300+16];
	mul.wide.s32 	%rd301, %r429, 24;
	add.s64 	%rd302, %rd2, %rd301;
	ld.local.f64 	%fd232, [%rd302];
	mul.f64 	%fd233, %fd58, %fd232;
	ld.local.f64 	%fd234, [%rd302+8];
	mul.f64 	%fd235, %fd58, %fd234;
	ld.local.f64 	%fd236, [%rd302+16];
	mul.f64 	%fd237, %fd58, %fd236;
	fma.rn.f64 	%fd59, %fd57, %fd229, %fd233;
	fma.rn.f64 	%fd60, %fd57, %fd230, %fd235;
	fma.rn.f64 	%fd61, %fd57, %fd231, %fd237;
	ld.global.nc.u32 	%r301, [%rd5+40];
	setp.gt.s32 	%p298, %r301, 4;
	@%p298 bra 	$L__BB26_371;
	setp.gt.s32 	%p308, %r301, 1;
	@%p308 bra 	$L__BB26_367;
	setp.eq.s32 	%p312, %r301, -1;
	@%p312 bra 	$L__BB26_434;
	setp.eq.s32 	%p313, %r301, 0;
	@%p313 bra 	$L__BB26_389;
	setp.eq.s32 	%p314, %r301, 1;
	@%p314 bra 	$L__BB26_366;
	bra.uni 	$L__BB26_390;
$L__BB26_366:
	mov.b32 	%r429, 2;
	mov.b32 	%r428, 1;
	bra.uni 	$L__BB26_390;
$L__BB26_367:
	setp.eq.s32 	%p309, %r301, 2;
	@%p309 bra 	$L__BB26_388;
	setp.eq.s32 	%p310, %r301, 3;
	@%p310 bra 	$L__BB26_387;
	setp.eq.s32 	%p311, %r301, 4;
	@%p311 bra 	$L__BB26_370;
	bra.uni 	$L__BB26_390;
$L__BB26_370:
	mov.b32 	%r429, 5;
	mov.b32 	%r428, 4;
	bra.uni 	$L__BB26_390;
$L__BB26_371:
	setp.gt.s32 	%p299, %r301, 7;
	@%p299 bra 	$L__BB26_376;
	setp.eq.s32 	%p305, %r301, 5;
	@%p305 bra 	$L__BB26_386;
	setp.eq.s32 	%p306, %r301, 6;
	@%p306 bra 	$L__BB26_385;
	setp.eq.s32 	%p307, %r301, 7;
	@%p307 bra 	$L__BB26_375;
	bra.uni 	$L__BB26_390;
$L__BB26_375:
	mov.b32 	%r429, 4;
	mov.b32 	%r428, 7;
	bra.uni 	$L__BB26_390;
$L__BB26_376:
	setp.gt.s32 	%p300, %r301, 9;
	@%p300 bra 	$L__BB26_380;
	setp.eq.s32 	%p303, %r301, 8;
	@%p303 bra 	$L__BB26_384;
	setp.eq.s32 	%p304, %r301, 9;
	@%p304 bra 	$L__BB26_379;
	bra.uni 	$L__BB26_390;
$L__BB26_379:
	mov.b32 	%r429, 5;
	mov.b32 	%r428, 1;
	bra.uni 	$L__BB26_390;
$L__BB26_380:
	setp.eq.s32 	%p301, %r301, 10;
	@%p301 bra 	$L__BB26_383;
	setp.ne.s32 	%p302, %r301, 11;
	@%p302 bra 	$L__BB26_390;
	mov.b32 	%r429, 7;
	mov.b32 	%r428, 3;
	bra.uni 	$L__BB26_390;
$L__BB26_383:
	mov.b32 	%r429, 6;
	mov.b32 	%r428, 2;
	bra.uni 	$L__BB26_390;
$L__BB26_384:
	mov.b32 	%r429, 4;
	mov.b32 	%r428, 0;
	bra.uni 	$L__BB26_390;
$L__BB26_385:
	mov.b32 	%r429, 7;
	mov.b32 	%r428, 6;
	bra.uni 	$L__BB26_390;
$L__BB26_386:
	mov.b32 	%r429, 6;
	mov.b32 	%r428, 5;
	bra.uni 	$L__BB26_390;
$L__BB26_387:
	mov.b32 	%r429, 0;
	mov.b32 	%r428, 3;
	bra.uni 	$L__BB26_390;
$L__BB26_388:
	mov.b32 	%r429, 3;
	mov.b32 	%r428, 2;
	bra.uni 	$L__BB26_390;
$L__BB26_389:
	mov.b32 	%r429, 1;
	mov.b32 	%r428, 0;
$L__BB26_390:
	mul.wide.s32 	%rd303, %r428, 8;
	add.s64 	%rd304, %rd4, %rd303;
	ld.global.f64 	%fd62, [%rd304];
	mul.wide.s32 	%rd305, %r429, 8;
	add.s64 	%rd306, %rd4, %rd305;
	ld.global.f64 	%fd238, [%rd306];
	setp.gt.f64 	%p315, %fd62, 0d0000000000000000;
	setp.lt.f64 	%p316, %fd238, 0d0000000000000000;
	and.pred  	%p317, %p315, %p316;
	@%p317 bra 	$L__BB26_393;
	setp.lt.f64 	%p318, %fd62, 0d0000000000000000;
	setp.gt.f64 	%p319, %fd238, 0d0000000000000000;
	and.pred  	%p320, %p318, %p319;
	@%p320 bra 	$L__BB26_393;
	mov.u64 	%rd307, $str$1;
	cvta.global.u64 	%rd308, %rd307;
	mov.u64 	%rd309, $str$2;
	cvta.global.u64 	%rd310, %rd309;
	mov.u64 	%rd311, __unnamed_1;
	cvta.global.u64 	%rd312, %rd311;
	{ // callseq 85, 0
	.param .b64 param0;
	st.param.b64 	[param0], %rd308;
	.param .b64 param1;
	st.param.b64 	[param1], %rd310;
	.param .b32 param2;
	st.param.b32 	[param2], 1395;
	.param .b64 param3;
	st.param.b64 	[param3], %rd312;
	.param .b64 param4;
	st.param.b64 	[param4], 1;
	call.uni 
	__assertfail, 
	(
	param0, 
	param1, 
	param2, 
	param3, 
	param4
	);
	} // callseq 85
$L__BB26_393:
	neg.f64 	%fd239, %fd238;
	sub.f64 	%fd240, %fd62, %fd238;
	div.rn.f64 	%fd64, %fd239, %fd240;
	div.rn.f64 	%fd65, %fd62, %fd240;
	setp.ge.f64 	%p321, %fd64, 0d0000000000000000;
	setp.le.f64 	%p322, %fd64, 0d3FF0000000000000;
	and.pred  	%p323, %p321, %p322;
	@%p323 bra 	$L__BB26_395;
	mov.u64 	%rd313, $str$3;
	cvta.global.u64 	%rd314, %rd313;
	mov.u64 	%rd315, $str$2;
	cvta.global.u64 	%rd316, %rd315;
	mov.u64 	%rd317, __unnamed_1;
	cvta.global.u64 	%rd318, %rd317;
	{ // callseq 86, 0
	.param .b64 param0;
	st.param.b64 	[param0], %rd314;
	.param .b64 param1;
	st.param.b64 	[param1], %rd316;
	.param .b32 param2;
	st.param.b32 	[param2], 1398;
	.param .b64 param3;
	st.param.b64 	[param3], %rd318;
	.param .b64 param4;
	st.param.b64 	[param4], 1;
	call.uni 
	__assertfail, 
	(
	param0, 
	param1, 
	param2, 
	param3, 
	param4
	);
	} // callseq 86
$L__BB26_395:
	setp.ge.f64 	%p324, %fd65, 0d0000000000000000;
	setp.le.f64 	%p325, %fd65, 0d3FF0000000000000;
	and.pred  	%p326, %p324, %p325;
	@%p326 bra 	$L__BB26_397;
	mov.u64 	%rd319, $str$4;
	cvta.global.u64 	%rd320, %rd319;
	mov.u64 	%rd321, $str$2;
	cvta.global.u64 	%rd322, %rd321;
	mov.u64 	%rd323, __unnamed_1;
	cvta.global.u64 	%rd324, %rd323;
	{ // callseq 87, 0
	.param .b64 param0;
	st.param.b64 	[param0], %rd320;
	.param .b64 param1;
	st.param.b64 	[param1], %rd322;
	.param .b32 param2;
	st.param.b32 	[param2], 1399;
	.param .b64 param3;
	st.param.b64 	[param3], %rd324;
	.param .b64 param4;
	st.param.b64 	[param4], 1;
	call.uni 
	__assertfail, 
	(
	param0, 
	param1, 
	param2, 
	param3, 
	param4
	);
	} // callseq 87
$L__BB26_397:
	mul.wide.s32 	%rd325, %r428, 24;
	add.s64 	%rd326, %rd2, %rd325;
	ld.local.f64 	%fd241, [%rd326];
	ld.local.f64 	%fd242, [%rd326+8];
	ld.local.f64 	%fd243, [%rd326+16];
	mul.wide.s32 	%rd327, %r429, 24;
	add.s64 	%rd328, %rd2, %rd327;
	ld.local.f64 	%fd244, [%rd328];
	mul.f64 	%fd245, %fd65, %fd244;
	ld.local.f64 	%fd246, [%rd328+8];
	mul.f64 	%fd247, %fd65, %fd246;
	ld.local.f64 	%fd248, [%rd328+16];
	mul.f64 	%fd249, %fd65, %fd248;
	fma.rn.f64 	%fd66, %fd64, %fd241, %fd245;
	fma.rn.f64 	%fd67, %fd64, %fd242, %fd247;
	fma.rn.f64 	%fd68, %fd64, %fd243, %fd249;
	ld.global.nc.u32 	%r326, [%rd5+44];
	setp.gt.s32 	%p327, %r326, 4;
	@%p327 bra 	$L__BB26_407;
	setp.gt.s32 	%p337, %r326, 1;
	@%p337 bra 	$L__BB26_403;
	setp.eq.s32 	%p341, %r326, -1;
	@%p341 bra 	$L__BB26_434;
	setp.eq.s32 	%p342, %r326, 0;
	@%p342 bra 	$L__BB26_425;
	setp.eq.s32 	%p343, %r326, 1;
	@%p343 bra 	$L__BB26_402;
	bra.uni 	$L__BB26_426;
$L__BB26_402:
	mov.b32 	%r429, 2;
	mov.b32 	%r428, 1;
	bra.uni 	$L__BB26_426;
$L__BB26_403:
	setp.eq.s32 	%p338, %r326, 2;
	@%p338 bra 	$L__BB26_424;
	setp.eq.s32 	%p339, %r326, 3;
	@%p339 bra 	$L__BB26_423;
	setp.eq.s32 	%p340, %r326, 4;
	@%p340 bra 	$L__BB26_406;
	bra.uni 	$L__BB26_426;
$L__BB26_406:
	mov.b32 	%r429, 5;
	mov.b32 	%r428, 4;
	bra.uni 	$L__BB26_426;
$L__BB26_407:
	setp.gt.s32 	%p328, %r326, 7;
	@%p328 bra 	$L__BB26_412;
	setp.eq.s32 	%p334, %r326, 5;
	@%p334 bra 	$L__BB26_422;
	setp.eq.s32 	%p335, %r326, 6;
	@%p335 bra 	$L__BB26_421;
	setp.eq.s32 	%p336, %r326, 7;
	@%p336 bra 	$L__BB26_411;
	bra.uni 	$L__BB26_426;
$L__BB26_411:
	mov.b32 	%r429, 4;
	mov.b32 	%r428, 7;
	bra.uni 	$L__BB26_426;
$L__BB26_412:
	setp.gt.s32 	%p329, %r326, 9;
	@%p329 bra 	$L__BB26_416;
	setp.eq.s32 	%p332, %r326, 8;
	@%p332 bra 	$L__BB26_420;
	setp.eq.s32 	%p333, %r326, 9;
	@%p333 bra 	$L__BB26_415;
	bra.uni 	$L__BB26_426;
$L__BB26_415:
	mov.b32 	%r429, 5;
	mov.b32 	%r428, 1;
	bra.uni 	$L__BB26_426;
$L__BB26_416:
	setp.eq.s32 	%p330, %r326, 10;
	@%p330 bra 	$L__BB26_419;
	setp.ne.s32 	%p331, %r326, 11;
	@%p331 bra 	$L__BB26_426;
	mov.b32 	%r429, 7;
	mov.b32 	%r428, 3;
	bra.uni 	$L__BB26_426;
$L__BB26_419:
	mov.b32 	%r429, 6;
	mov.b32 	%r428, 2;
	bra.uni 	$L__BB26_426;
$L__BB26_420:
	mov.b32 	%r429, 4;
	mov.b32 	%r428, 0;
	bra.uni 	$L__BB26_426;
$L__BB26_421:
	mov.b32 	%r429, 7;
	mov.b32 	%r428, 6;
	bra.uni 	$L__BB26_426;
$L__BB26_422:
	mov.b32 	%r429, 6;
	mov.b32 	%r428, 5;
	bra.uni 	$L__BB26_426;
$L__BB26_423:
	mov.b32 	%r429, 0;
	mov.b32 	%r428, 3;
	bra.uni 	$L__BB26_426;
$L__BB26_424:
	mov.b32 	%r429, 3;
	mov.b32 	%r428, 2;
	bra.uni 	$L__BB26_426;
$L__BB26_425:
	mov.b32 	%r429, 1;
	mov.b32 	%r428, 0;
$L__BB26_426:
	mul.wide.s32 	%rd329, %r428, 8;
	add.s64 	%rd330, %rd4, %rd329;
	ld.global.f64 	%fd69, [%rd330];
	mul.wide.s32 	%rd331, %r429, 8;
	add.s64 	%rd332, %rd4, %rd331;
	ld.global.f64 	%fd250, [%rd332];
	setp.gt.f64 	%p344, %fd69, 0d0000000000000000;
	setp.lt.f64 	%p345, %fd250, 0d0000000000000000;
	and.pred  	%p346, %p344, %p345;
	@%p346 bra 	$L__BB26_429;
	setp.lt.f64 	%p347, %fd69, 0d0000000000000000;
	setp.gt.f64 	%p348, %fd250, 0d0000000000000000;
	and.pred  	%p349, %p347, %p348;
	@%p349 bra 	$L__BB26_429;
	mov.u64 	%rd333, $str$1;
	cvta.global.u64 	%rd334, %rd333;
	mov.u64 	%rd335, $str$2;
	cvta.global.u64 	%rd336, %rd335;
	mov.u64 	%rd337, __unnamed_1;
	cvta.global.u64 	%rd338, %rd337;
	{ // callseq 88, 0
	.param .b64 param0;
	st.param.b64 	[param0], %rd334;
	.param .b64 param1;
	st.param.b64 	[param1], %rd336;
	.param .b32 param2;
	st.param.b32 	[param2], 1395;
	.param .b64 param3;
	st.param.b64 	[param3], %rd338;
	.param .b64 param4;
	st.param.b64 	[param4], 1;
	call.uni 
	__assertfail, 
	(
	param0, 
	param1, 
	param2, 
	param3, 
	param4
	);
	} // callseq 88
$L__BB26_429:
	neg.f64 	%fd251, %fd250;
	sub.f64 	%fd252, %fd69, %fd250;
	div.rn.f64 	%fd71, %fd251, %fd252;
	div.rn.f64 	%fd72, %fd69, %fd252;
	setp.ge.f64 	%p350, %fd71, 0d0000000000000000;
	setp.le.f64 	%p351, %fd71, 0d3FF0000000000000;
	and.pred  	%p352, %p350, %p351;
	@%p352 bra 	$L__BB26_431;
	mov.u64 	%rd339, $str$3;
	cvta.global.u64 	%rd340, %rd339;
	mov.u64 	%rd341, $str$2;
	cvta.global.u64 	%rd342, %rd341;
	mov.u64 	%rd343, __unnamed_1;
	cvta.global.u64 	%rd344, %rd343;
	{ // callseq 89, 0
	.param .b64 param0;
	st.param.b64 	[param0], %rd340;
	.param .b64 param1;
	st.param.b64 	[param1], %rd342;
	.param .b32 param2;
	st.param.b32 	[param2], 1398;
	.param .b64 param3;
	st.param.b64 	[param3], %rd344;
	.param .b64 param4;
	st.param.b64 	[param4], 1;
	call.uni 
	__assertfail, 
	(
	param0, 
	param1, 
	param2, 
	param3, 
	param4
	);
	} // callseq 89
$L__BB26_431:
	setp.ge.f64 	%p353, %fd72, 0d0000000000000000;
	setp.le.f64 	%p354, %fd72, 0d3FF0000000000000;
	and.pred  	%p355, %p353, %p354;
	@%p355 bra 	$L__BB26_433;
	mov.u64 	%rd345, $str$4;
	cvta.global.u64 	%rd346, %rd345;
	mov.u64 	%rd347, $str$2;
	cvta.global.u64 	%rd348, %rd347;
	mov.u64 	%rd349, __unnamed_1;
	cvta.global.u64 	%rd350, %rd349;
	{ // callseq 90, 0
	.param .b64 param0;
	st.param.b64 	[param0], %rd346;
	.param .b64 param1;
	st.param.b64 	[param1], %rd348;
	.param .b32 param2;
	st.param.b32 	[param2], 1399;
	.param .b64 param3;
	st.param.b64 	[param3], %rd350;
	.param .b64 param4;
	st.param.b64 	[param4], 1;
	call.uni 
	__assertfail, 
	(
	param0, 
	param1, 
	param2, 
	param3, 
	param4
	);
	} // callseq 90
$L__BB26_433:
	mul.wide.s32 	%rd351, %r428, 24;
	add.s64 	%rd352, %rd2, %rd351;
	ld.local.f64 	%fd253, [%rd352];
	ld.local.f64 	%fd254, [%rd352+8];
	ld.local.f64 	%fd255, [%rd352+16];
	mul.wide.s32 	%rd353, %r429, 24;
	add.s64 	%rd354, %rd2, %rd353;
	ld.local.f64 	%fd256, [%rd354];
	mul.f64 	%fd257, %fd72, %fd256;
	ld.local.f64 	%fd258, [%rd354+8];
	mul.f64 	%fd259, %fd72, %fd258;
	ld.local.f64 	%fd260, [%rd354+16];
	mul.f64 	%fd261, %fd72, %fd260;
	fma.rn.f64 	%fd262, %fd71, %fd253, %fd257;
	fma.rn.f64 	%fd263, %fd71, %fd254, %fd259;
	fma.rn.f64 	%fd264, %fd71, %fd255, %fd261;
	atom.global.add.u32 	%r351, [%rd3], 1;
	mul.wide.s32 	%rd355, %r351, 72;
	add.s64 	%rd356, %rd1, %rd355;
	st.global.f64 	[%rd356], %fd59;
	st.global.f64 	[%rd356+8], %fd60;
	st.global.f64 	[%rd356+16], %fd61;
	st.global.f64 	[%rd356+24], %fd66;
	st.global.f64 	[%rd356+32], %fd67;
	st.global.f64 	[%rd356+40], %fd68;
	st.global.f64 	[%rd356+48], %fd262;
	st.global.f64 	[%rd356+56], %fd263;
	st.global.f64 	[%rd356+64], %fd264;
$L__BB26_434:
	ld.global.nc.u32 	%r352, [%rd5+48];
	setp.gt.s32 	%p356, %r352, 4;
	@%p356 bra 	$L__BB26_444;
	setp.gt.s32 	%p366, %r352, 1;
	@%p366 bra 	$L__BB26_440;
	setp.eq.s32 	%p370, %r352, -1;
	@%p370 bra 	$L__BB26_543;
	setp.eq.s32 	%p371, %r352, 0;
	@%p371 bra 	$L__BB26_462;
	setp.eq.s32 	%p372, %r352, 1;
	@%p372 bra 	$L__BB26_439;
	bra.uni 	$L__BB26_463;
$L__BB26_439:
	mov.b32 	%r429, 2;
	mov.b32 	%r428, 1;
	bra.uni 	$L__BB26_463;
$L__BB26_440:
	setp.eq.s32 	%p367, %r352, 2;
	@%p367 bra 	$L__BB26_461;
	setp.eq.s32 	%p368, %r352, 3;
	@%p368 bra 	$L__BB26_460;
	setp.eq.s32 	%p369, %r352, 4;
	@%p369 bra 	$L__BB26_443;
	bra.uni 	$L__BB26_463;
$L__BB26_443:
	mov.b32 	%r429, 5;
	mov.b32 	%r428, 4;
	bra.uni 	$L__BB26_463;
$L__BB26_444:
	setp.gt.s32 	%p357, %r352, 7;
	@%p357 bra 	$L__BB26_449;
	setp.eq.s32 	%p363, %r352, 5;
	@%p363 bra 	$L__BB26_459;
	setp.eq.s32 	%p364, %r352, 6;
	@%p364 bra 	$L__BB26_458;
	setp.eq.s32 	%p365, %r352, 7;
	@%p365 bra 	$L__BB26_448;
	bra.uni 	$L__BB26_463;
$L__BB26_448:
	mov.b32 	%r429, 4;
	mov.b32 	%r428, 7;
	bra.uni 	$L__BB26_463;
$L__BB26_449:
	setp.gt.s32 	%p358, %r352, 9;
	@%p358 bra 	$L__BB26_453;
	setp.eq.s32 	%p361, %r352, 8;
	@%p361 bra 	$L__BB26_457;
	setp.eq.s32 	%p362, %r352, 9;
	@%p362 bra 	$L__BB26_452;
	bra.uni 	$L__BB26_463;
$L__BB26_452:
	mov.b32 	%r429, 5;
	mov.b32 	%r428, 1;
	bra.uni 	$L__BB26_463;
$L__BB26_453:
	setp.eq.s32 	%p359, %r352, 10;
	@%p359 bra 	$L__BB26_456;
	setp.ne.s32 	%p360, %r352, 11;
	@%p360 bra 	$L__BB26_463;
	mov.b32 	%r429, 7;
	mov.b32 	%r428, 3;
	bra.uni 	$L__BB26_463;
$L__BB26_456:
	mov.b32 	%r429, 6;
	mov.b32 	%r428, 2;
	bra.uni 	$L__BB26_463;
$L__BB26_457:
	mov.b32 	%r429, 4;
	mov.b32 	%r428, 0;
	bra.uni 	$L__BB26_463;
$L__BB26_458:
	mov.b32 	%r429, 7;
	mov.b32 	%r428, 6;
	bra.uni 	$L__BB26_463;
$L__BB26_459:
	mov.b32 	%r429, 6;
	mov.b32 	%r428, 5;
	bra.uni 	$L__BB26_463;
$L__BB26_460:
	mov.b32 	%r429, 0;
	mov.b32 	%r428, 3;
	bra.uni 	$L__BB26_463;
$L__BB26_461:
	mov.b32 	%r429, 3;
	mov.b32 	%r428, 2;
	bra.uni 	$L__BB26_463;
$L__BB26_462:
	mov.b32 	%r429, 1;
	mov.b32 	%r428, 0;
$L__BB26_463:
	mul.wide.s32 	%rd357, %r428, 8;
	add.s64 	%rd358, %rd4, %rd357;
	ld.global.f64 	%fd73, [%rd358];
	mul.wide.s32 	%rd359, %r429, 8;
	add.s64 	%rd360, %rd4, %rd359;
	ld.global.f64 	%fd265, [%rd360];
	setp.gt.f64 	%p373, %fd73, 0d0000000000000000;
	setp.lt.f64 	%p374, %fd265, 0d0000000000000000;
	and.pred  	%p375, %p373, %p374;
	@%p375 bra 	$L__BB26_466;
	setp.lt.f64 	%p376, %fd73, 0d0000000000000000;
	setp.gt.f64 	%p377, %fd265, 0d0000000000000000;
	and.pred  	%p378, %p376, %p377;
	@%p378 bra 	$L__BB26_466;
	mov.u64 	%rd361, $str$1;
	cvta.global.u64 	%rd362, %rd361;
	mov.u64 	%rd363, $str$2;
	cvta.global.u64 	%rd364, %rd363;
	mov.u64 	%rd365, __unnamed_1;
	cvta.global.u64 	%rd366, %rd365;
	{ // callseq 91, 0
	.param .b64 param0;
	st.param.b64 	[param0], %rd362;
	.param .b64 param1;
	st.param.b64 	[param1], %rd364;
	.param .b32 param2;
	st.param.b32 	[param2], 1395;
	.param .b64 param3;
	st.param.b64 	[param3], %rd366;
	.param .b64 param4;
	st.param.b64 	[param4], 1;
	call.uni 
	__assertfail, 
	(
	param0, 
	param1, 
	param2, 
	param3, 
	param4
	);
	} // callseq 91
$L__BB26_466:
	neg.f64 	%fd266, %fd265;
	sub.f64 	%fd267, %fd73, %fd265;
	div.rn.f64 	%fd75, %fd266, %fd267;
	div.rn.f64 	%fd76, %fd73, %fd267;
	setp.ge.f64 	%p379, %fd75, 0d0000000000000000;
	setp.le.f64 	%p380, %fd75, 0d3FF0000000000000;
	and.pred  	%p381, %p379, %p380;
	@%p381 bra 	$L__BB26_468;
	mov.u64 	%rd367, $str$3;
	cvta.global.u64 	%rd368, %rd367;
	mov.u64 	%rd369, $str$2;
	cvta.global.u64 	%rd370, %rd369;
	mov.u64 	%rd371, __unnamed_1;
	cvta.global.u64 	%rd372, %rd371;
	{ // callseq 92, 0
	.param .b64 param0;
	st.param.b64 	[param0], %rd368;
	.param .b64 param1;
	st.param.b64 	[param1], %rd370;
	.param .b32 param2;
	st.param.b32 	[param2], 1398;
	.param .b64 param3;
	st.param.b64 	[param3], %rd372;
	.param .b64 param4;
	st.param.b64 	[param4], 1;
	call.uni 
	__assertfail, 
	(
	param0, 
	param1, 
	param2, 
	param3, 
	param4
	);
	} // callseq 92
$L__BB26_468:
	setp.ge.f64 	%p382, %fd76, 0d0000000000000000;
	setp.le.f64 	%p383, %fd76, 0d3FF0000000000000;
	and.pred  	%p384, %p382, %p383;
	@%p384 bra 	$L__BB26_470;
	mov.u64 	%rd373, $str$4;
	cvta.global.u64 	%rd374, %rd373;
	mov.u64 	%rd375, $str$2;
	cvta.global.u64 	%rd376, %rd375;
	mov.u64 	%rd377, __unnamed_1;
	cvta.global.u64 	%rd378, %rd377;
	{ // callseq 93, 0
	.param .b64 param0;
	st.param.b64 	[param0], %rd374;
	.param .b64 param1;
	st.param.b64 	[param1], %rd376;
	.param .b32 param2;
	st.param.b32 	[param2], 1399;
	.param .b64 param3;
	st.param.b64 	[param3], %rd378;
	.param .b64 param4;
	st.param.b64 	[param4], 1;
	call.uni 
	__assertfail, 
	(
	param0, 
	param1, 
	param2, 
	param3, 
	param4
	);
	} // callseq 93
$L__BB26_470:
	mul.wide.s32 	%rd379, %r428, 24;
	add.s64 	%rd380, %rd2, %rd379;
	ld.local.f64 	%fd268, [%rd380];
	ld.local.f64 	%fd269, [%rd380+8];
	ld.local.f64 	%fd270, [%rd380+16];
	mul.wide.s32 	%rd381, %r429, 24;
	add.s64 	%rd382, %rd2, %rd381;
	ld.local.f64 	%fd271, [%rd382];
	mul.f64 	%fd272, %fd76, %fd271;
	ld.local.f64 	%fd273, [%rd382+8];
	mul.f64 	%fd274, %fd76, %fd273;
	ld.local.f64 	%fd275, [%rd382+16];
	mul.f64 	%fd276, %fd76, %fd275;
	fma.rn.f64 	%fd77, %fd75, %fd268, %fd272;
	fma.rn.f64 	%fd78, %fd75, %fd269, %fd274;
	fma.rn.f64 	%fd79, %fd75, %fd270, %fd276;
	ld.global.nc.u32 	%r377, [%rd5+52];
	setp.gt.s32 	%p385, %r377, 4;
	@%p385 bra 	$L__BB26_480;
	setp.gt.s32 	%p395, %r377, 1;
	@%p395 bra 	$L__BB26_476;
	setp.eq.s32 	%p399, %r377, -1;
	@%p399 bra 	$L__BB26_543;
	setp.eq.s32 	%p400, %r377, 0;
	@%p400 bra 	$L__BB26_498;
	setp.eq.s32 	%p401, %r377, 1;
	@%p401 bra 	$L__BB26_475;
	bra.uni 	$L__BB26_499;
$L__BB26_475:
	mov.b32 	%r429, 2;
	mov.b32 	%r428, 1;
	bra.uni 	$L__BB26_499;
$L__BB26_476:
	setp.eq.s32 	%p396, %r377, 2;
	@%p396 bra 	$L__BB26_497;
	setp.eq.s32 	%p397, %r377, 3;
	@%p397 bra 	$L__BB26_496;
	setp.eq.s32 	%p398, %r377, 4;
	@%p398 bra 	$L__BB26_479;
	bra.uni 	$L__BB26_499;
$L__BB26_479:
	mov.b32 	%r429, 5;
	mov.b32 	%r428, 4;
	bra.uni 	$L__BB26_499;
$L__BB26_480:
	setp.gt.s32 	%p386, %r377, 7;
	@%p386 bra 	$L__BB26_485;
	setp.eq.s32 	%p392, %r377, 5;
	@%p392 bra 	$L__BB26_495;
	setp.eq.s32 	%p393, %r377, 6;
	@%p393 bra 	$L__BB26_494;
	setp.eq.s32 	%p394, %r377, 7;
	@%p394 bra 	$L__BB26_484;
	bra.uni 	$L__BB26_499;
$L__BB26_484:
	mov.b32 	%r429, 4;
	mov.b32 	%r428, 7;
	bra.uni 	$L__BB26_499;
$L__BB26_485:
	setp.gt.s32 	%p387, %r377, 9;
	@%p387 bra 	$L__BB26_489;
	setp.eq.s32 	%p390, %r377, 8;
	@%p390 bra 	$L__BB26_493;
	setp.eq.s32 	%p391, %r377, 9;
	@%p391 bra 	$L__BB26_488;
	bra.uni 	$L__BB26_499;
$L__BB26_488:
	mov.b32 	%r429, 5;
	mov.b32 	%r428, 1;
	bra.uni 	$L__BB26_499;
$L__BB26_489:
	setp.eq.s32 	%p388, %r377, 10;
	@%p388 bra 	$L__BB26_492;
	setp.ne.s32 	%p389, %r377, 11;
	@%p389 bra 	$L__BB26_499;
	mov.b32 	%r429, 7;
	mov.b32 	%r428, 3;
	bra.uni 	$L__BB26_499;
$L__BB26_492:
	mov.b32 	%r429, 6;
	mov.b32 	%r428, 2;
	bra.uni 	$L__BB26_499;
$L__BB26_493:
	mov.b32 	%r429, 4;
	mov.b32 	%r428, 0;
	bra.uni 	$L__BB26_499;
$L__BB26_494:
	mov.b32 	%r429, 7;
	mov.b32 	%r428, 6;
	bra.uni 	$L__BB26_499;
$L__BB26_495:
	mov.b32 	%r429, 6;
	mov.b32 	%r428, 5;
	bra.uni 	$L__BB26_499;
$L__BB26_496:
	mov.b32 	%r429, 0;
	mov.b32 	%r428, 3;
	bra.uni 	$L__BB26_499;
$L__BB26_497:
	mov.b32 	%r429, 3;
	mov.b32 	%r428, 2;
	bra.uni 	$L__BB26_499;
$L__BB26_498:
	mov.b32 	%r429, 1;
	mov.b32 	%r428, 0;
$L__BB26_499:
	mul.wide.s32 	%rd383, %r428, 8;
	add.s64 	%rd384, %rd4, %rd383;
	ld.global.f64 	%fd80, [%rd384];
	mul.wide.s32 	%rd385, %r429, 8;
	add.s64 	%rd386, %rd4, %rd385;
	ld.global.f64 	%fd277, [%rd386];
	setp.gt.f64 	%p402, %fd80, 0d0000000000000000;
	setp.lt.f64 	%p403, %fd277, 0d0000000000000000;
	and.pred  	%p404, %p402, %p403;
	@%p404 bra 	$L__BB26_502;
	setp.lt.f64 	%p405, %fd80, 0d0000000000000000;
	setp.gt.f64 	%p406, %fd277, 0d0000000000000000;
	and.pred  	%p407, %p405, %p406;
	@%p407 bra 	$L__BB26_502;
	mov.u64 	%rd387, $str$1;
	cvta.global.u64 	%rd388, %rd387;
	mov.u64 	%rd389, $str$2;
	cvta.global.u64 	%rd390, %rd389;
	mov.u64 	%rd391, __unnamed_1;
	cvta.global.u64 	%rd392, %rd391;
	{ // callseq 94, 0
	.param .b64 param0;
	st.param.b64 	[param0], %rd388;
	.param .b64 param1;
	st.param.b64 	[param1], %rd390;
	.param .b32 param2;
	st.param.b32 	[param2], 1395;
	.param .b64 param3;
	st.param.b64 	[param3], %rd392;
	.param .b64 param4;
	st.param.b64 	[param4], 1;
	call.uni 
	__assertfail, 
	(
	param0, 
	param1, 
	param2, 
	param3, 
	param4
	);
	} // callseq 94
$L__BB26_502:
	neg.f64 	%fd278, %fd277;
	sub.f64 	%fd279, %fd80, %fd277;
	div.rn.f64 	%fd82, %fd278, %fd279;
	div.rn.f64 	%fd83, %fd80, %fd279;
	setp.ge.f64 	%p408, %fd82, 0d0000000000000000;
	setp.le.f64 	%p409, %fd82, 0d3FF0000000000000;
	and.pred  	%p410, %p408, %p409;
	@%p410 bra 	$L__BB26_504;
	mov.u64 	%rd393, $str$3;
	cvta.global.u64 	%rd394, %rd393;
	mov.u64 	%rd395, $str$2;
	cvta.global.u64 	%rd396, %rd395;
	mov.u64 	%rd397, __unnamed_1;
	cvta.global.u64 	%rd398, %rd397;
	{ // callseq 95, 0
	.param .b64 param0;
	st.param.b64 	[param0], %rd394;
	.param .b64 param1;
	st.param.b64 	[param1], %rd396;
	.param .b32 param2;
	st.param.b32 	[param2], 1398;
	.param .b64 param3;
	st.param.b64 	[param3], %rd398;
	.param .b64 param4;
	st.param.b64 	[param4], 1;
	call.uni 
	__assertfail, 
	(
	param0, 
	param1, 
	param2, 
	param3, 
	param4
	);
	} // callseq 95
$L__BB26_504:
	setp.ge.f64 	%p411, %fd83, 0d0000000000000000;
	setp.le.f64 	%p412, %fd83, 0d3FF0000000000000;
	and.pred  	%p413, %p411, %p412;
	@%p413 bra 	$L__BB26_506;
	mov.u64 	%rd399, $str$4;
	cvta.global.u64 	%rd400, %rd399;
	mov.u64 	%rd401, $str$2;
	cvta.global.u64 	%rd402, %rd401;
	mov.u64 	%rd403, __unnamed_1;
	cvta.global.u64 	%rd404, %rd403;
	{ // callseq 96, 0
	.param .b64 param0;
	st.param.b64 	[param0], %rd400;
	.param .b64 param1;
	st.param.b64 	[param1], %rd402;
	.param .b32 param2;
	st.param.b32 	[param2], 1399;
	.param .b64 param3;
	st.param.b64 	[param3], %rd404;
	.param .b64 param4;
	st.param.b64 	[param4], 1;
	call.uni 
	__assertfail, 
	(
	param0, 
	param1, 
	param2, 
	param3, 
	param4
	);
	} // callseq 96
$L__BB26_506:
	mul.wide.s32 	%rd405, %r428, 24;
	add.s64 	%rd406, %rd2, %rd405;
	ld.local.f64 	%fd280, [%rd406];
	ld.local.f64 	%fd281, [%rd406+8];
	ld.local.f64 	%fd282, [%rd406+16];
	mul.wide.s32 	%rd407, %r429, 24;
	add.s64 	%rd408, %rd2, %rd407;
	ld.local.f64 	%fd283, [%rd408];
	mul.f64 	%fd284, %fd83, %fd283;
	ld.local.f64 	%fd285, [%rd408+8];
	mul.f64 	%fd286, %fd83, %fd285;
	ld.local.f64 	%fd287, [%rd408+16];
	mul.f64 	%fd288, %fd83, %fd287;
	fma.rn.f64 	%fd84, %fd82, %fd280, %fd284;
	fma.rn.f64 	%fd85, %fd82, %fd281, %fd286;
	fma.rn.f64 	%fd86, %fd82, %fd282, %fd288;
	ld.global.nc.u32 	%r402, [%rd5+56];
	setp.gt.s32 	%p414, %r402, 4;
	@%p414 bra 	$L__BB26_516;
	setp.gt.s32 	%p424, %r402, 1;
	@%p424 bra 	$L__BB26_512;
	setp.eq.s32 	%p428, %r402, -1;
	@%p428 bra 	$L__BB26_543;
	setp.eq.s32 	%p429, %r402, 0;
	@%p429 bra 	$L__BB26_534;
	setp.eq.s32 	%p430, %r402, 1;
	@%p430 bra 	$L__BB26_511;
	bra.uni 	$L__BB26_535;
$L__BB26_511:
	mov.b32 	%r429, 2;
	mov.b32 	%r428, 1;
	bra.uni 	$L__BB26_535;
$L__BB26_512:
	setp.eq.s32 	%p425, %r402, 2;
	@%p425 bra 	$L__BB26_533;
	setp.eq.s32 	%p426, %r402, 3;
	@%p426 bra 	$L__BB26_532;
	setp.eq.s32 	%p427, %r402, 4;
	@%p427 bra 	$L__BB26_515;
	bra.uni 	$L__BB26_535;
$L__BB26_515:
	mov.b32 	%r429, 5;
	mov.b32 	%r428, 4;
	bra.uni 	$L__BB26_535;
$L__BB26_516:
	setp.gt.s32 	%p415, %r402, 7;
	@%p415 bra 	$L__BB26_521;
	setp.eq.s32 	%p421, %r402, 5;
	@%p421 bra 	$L__BB26_531;
	setp.eq.s32 	%p422, %r402, 6;
	@%p422 bra 	$L__BB26_530;
	setp.eq.s32 	%p423, %r402, 7;
	@%p423 bra 	$L__BB26_520;
	bra.uni 	$L__BB26_535;
$L__BB26_520:
	mov.b32 	%r429, 4;
	mov.b32 	%r428, 7;
	bra.uni 	$L__BB26_535;
$L__BB26_521:
	setp.gt.s32 	%p416, %r402, 9;
	@%p416 bra 	$L__BB26_525;
	setp.eq.s32 	%p419, %r402, 8;
	@%p419 bra 	$L__BB26_529;
	setp.eq.s32 	%p420, %r402, 9;
	@%p420 bra 	$L__BB26_524;
	bra.uni 	$L__BB26_535;
$L__BB26_524:
	mov.b32 	%r429, 5;
	mov.b32 	%r428, 1;
	bra.uni 	$L__BB26_535;
$L__BB26_525:
	setp.eq.s32 	%p417, %r402, 10;
	@%p417 bra 	$L__BB26_528;
	setp.ne.s32 	%p418, %r402, 11;
	@%p418 bra 	$L__BB26_535;
	mov.b32 	%r429, 7;
	mov.b32 	%r428, 3;
	bra.uni 	$L__BB26_535;
$L__BB26_528:
	mov.b32 	%r429, 6;
	mov.b32 	%r428, 2;
	bra.uni 	$L__BB26_535;
$L__BB26_529:
	mov.b32 	%r429, 4;
	mov.b32 	%r428, 0;
	bra.uni 	$L__BB26_535;
$L__BB26_530:
	mov.b32 	%r429, 7;
	mov.b32 	%r428, 6;
	bra.uni 	$L__BB26_535;
$L__BB26_531:
	mov.b32 	%r429, 6;
	mov.b32 	%r428, 5;
	bra.uni 	$L__BB26_535;
$L__BB26_532:
	mov.b32 	%r429, 0;
	mov.b32 	%r428, 3;
	bra.uni 	$L__BB26_535;
$L__BB26_533:
	mov.b32 	%r429, 3;
	mov.b32 	%r428, 2;
	bra.uni 	$L__BB26_535;
$L__BB26_534:
	mov.b32 	%r429, 1;
	mov.b32 	%r428, 0;
$L__BB26_535:
	mul.wide.s32 	%rd409, %r428, 8;
	add.s64 	%rd410, %rd4, %rd409;
	ld.global.f64 	%fd87, [%rd410];
	mul.wide.s32 	%rd411, %r429, 8;
	add.s64 	%rd412, %rd4, %rd411;
	ld.global.f64 	%fd289, [%rd412];
	setp.gt.f64 	%p431, %fd87, 0d0000000000000000;
	setp.lt.f64 	%p432, %fd289, 0d0000000000000000;
	and.pred  	%p433, %p431, %p432;
	@%p433 bra 	$L__BB26_538;
	setp.lt.f64 	%p434, %fd87, 0d0000000000000000;
	setp.gt.f64 	%p435, %fd289, 0d0000000000000000;
	and.pred  	%p436, %p434, %p435;
	@%p436 bra 	$L__BB26_538;
	mov.u64 	%rd413, $str$1;
	cvta.global.u64 	%rd414, %rd413;
	mov.u64 	%rd415, $str$2;
	cvta.global.u64 	%rd416, %rd415;
	mov.u64 	%rd417, __unnamed_1;
	cvta.global.u64 	%rd418, %rd417;
	{ // callseq 97, 0
	.param .b64 param0;
	st.param.b64 	[param0], %rd414;
	.param .b64 param1;
	st.param.b64 	[param1], %rd416;
	.param .b32 param2;
	st.param.b32 	[param2], 1395;
	.param .b64 param3;
	st.param.b64 	[param3], %rd418;
	.param .b64 param4;
	st.param.b64 	[param4], 1;
	call.uni 
	__assertfail, 
	(
	param0, 
	param1, 
	param2, 
	param3, 
	param4
	);
	} // callseq 97
$L__BB26_538:
	neg.f64 	%fd290, %fd289;
	sub.f64 	%fd291, %fd87, %fd289;
	div.rn.f64 	%fd89, %fd290, %fd291;
	div.rn.f64 	%fd90, %fd87, %fd291;
	setp.ge.f64 	%p437, %fd89, 0d0000000000000000;
	setp.le.f64 	%p438, %fd89, 0d3FF0000000000000;
	and.pred  	%p439, %p437, %p438;
	@%p439 bra 	$L__BB26_540;
	mov.u64 	%rd419, $str$3;
	cvta.global.u64 	%rd420, %rd419;
	mov.u64 	%rd421, $str$2;
	cvta.global.u64 	%rd422, %rd421;
	mov.u64 	%rd423, __unnamed_1;
	cvta.global.u64 	%rd424, %rd423;
	{ // callseq 98, 0
	.param .b64 param0;
	st.param.b64 	[param0], %rd420;
	.param .b64 param1;
	st.param.b64 	[param1], %rd422;
	.param .b32 param2;
	st.param.b32 	[param2], 1398;
	.param .b64 param3;
	st.param.b64 	[param3], %rd424;
	.param .b64 param4;
	st.param.b64 	[param4], 1;
	call.uni 
	__assertfail, 
	(
	param0, 
	param1, 
	param2, 
	param3, 
	param4
	);
	} // callseq 98
$L__BB26_540:
	setp.ge.f64 	%p440, %fd90, 0d0000000000000000;
	setp.le.f64 	%p441, %fd90, 0d3FF0000000000000;
	and.pred  	%p442, %p440, %p441;
	@%p442 bra 	$L__BB26_542;
	mov.u64 	%rd425, $str$4;
	cvta.global.u64 	%rd426, %rd425;
	mov.u64 	%rd427, $str$2;
	cvta.global.u64 	%rd428, %rd427;
	mov.u64 	%rd429, __unnamed_1;
	cvta.global.u64 	%rd430, %rd429;
	{ // callseq 99, 0
	.param .b64 param0;
	st.param.b64 	[param0], %rd426;
	.param .b64 param1;
	st.param.b64 	[param1], %rd428;
	.param .b32 param2;
	st.param.b32 	[param2], 1399;
	.param .b64 param3;
	st.param.b64 	[param3], %rd430;
	.param .b64 param4;
	st.param.b64 	[param4], 1;
	call.uni 
	__assertfail, 
	(
	param0, 
	param1, 
	param2, 
	param3, 
	param4
	);
	} // callseq 99
$L__BB26_542:
	mul.wide.s32 	%rd431, %r428, 24;
	add.s64 	%rd432, %rd2, %rd431;
	ld.local.f64 	%fd292, [%rd432];
	ld.local.f64 	%fd293, [%rd432+8];
	ld.local.f64 	%fd294, [%rd432+16];
	mul.wide.s32 	%rd433, %r429, 24;
	add.s64 	%rd434, %rd2, %rd433;
	ld.local.f64 	%fd295, [%rd434];
	mul.f64 	%fd296, %fd90, %fd295;
	ld.local.f64 	%fd297, [%rd434+8];
	mul.f64 	%fd298, %fd90, %fd297;
	ld.local.f64 	%fd299, [%rd434+16];
	mul.f64 	%fd300, %fd90, %fd299;
	fma.rn.f64 	%fd301, %fd89, %fd292, %fd296;
	fma.rn.f64 	%fd302, %fd89, %fd293, %fd298;
	fma.rn.f64 	%fd303, %fd89, %fd294, %fd300;
	atom.global.add.u32 	%r427, [%rd3], 1;
	mul.wide.s32 	%rd435, %r427, 72;
	add.s64 	%rd436, %rd1, %rd435;
	st.global.f64 	[%rd436], %fd77;
	st.global.f64 	[%rd436+8], %fd78;
	st.global.f64 	[%rd436+16], %fd79;
	st.global.f64 	[%rd436+24], %fd84;
	st.global.f64 	[%rd436+32], %fd85;
	st.global.f64 	[%rd436+40], %fd86;
	st.global.f64 	[%rd436+48], %fd301;
	st.global.f64 	[%rd436+56], %fd302;
	st.global.f64 	[%rd436+64], %fd303;
$L__BB26_543:
	ret;

}
	// .globl	_ZN3cub18CUB_300001_SM_10006detail11EmptyKernelIvEEvv
.visible .entry _ZN3cub18CUB_300001_SM_10006detail11EmptyKernelIvEEvv()
{


	ret;

}
	// .globl	_ZN3cub18CUB_300001_SM_10006detail8for_each13static_kernelINS2_12policy_hub_t12policy_500_tEmN6thrust24THRUST_300001_SM_1000_NS8cuda_cub20__uninitialized_fill7functorINS7_10device_ptrIP4nodeEESD_EEEEvT0_T1_
.visible .entry _ZN3cub18CUB_300001_SM_10006detail8for_each13static_kernelINS2_12policy_hub_t12policy_500_tEmN6thrust24THRUST_300001_SM_1000_NS8cuda_cub20__uninitialized_fill7functorINS7_10device_ptrIP4nodeEESD_EEEEvT0_T1_(
	.param .u64 _ZN3cub18CUB_300001_SM_10006detail8for_each13static_kernelINS2_12policy_hub_t12policy_500_tEmN6thrust24THRUST_300001_SM_1000_NS8cuda_cub20__uninitialized_fill7functorINS7_10device_ptrIP4nodeEESD_EEEEvT0_T1__param_0,
	.param .align 8 .b8 _ZN3cub18CUB_300001_SM_10006detail8for_each13static_kernelINS2_12policy_hub_t12policy_500_tEmN6thrust24THRUST_300001_SM_1000_NS8cuda_cub20__uninitialized_fill7functorINS7_10device_ptrIP4nodeEESD_EEEEvT0_T1__param_1[16]
)
.maxntid 256
{
	.reg .pred 	%p<4>;
	.reg .b32 	%r<5>;
	.reg .b64 	%rd<18>;

	ld.param.u64 	%rd6, [_ZN3cub18CUB_300001_SM_10006detail8for_each13static_kernelINS2_12policy_hub_t12policy_500_tEmN6thrust24THRUST_300001_SM_1000_NS8cuda_cub20__uninitialized_fill7functorINS7_10device_ptrIP4nodeEESD_EEEEvT0_T1__param_1+8];
	ld.param.u64 	%rd5, [_ZN3cub18CUB_300001_SM_10006detail8for_each13static_kernelINS2_12policy_hub_t12policy_500_tEmN6thrust24THRUST_300001_SM_1000_NS8cuda_cub20__uninitialized_fill7functorINS7_10device_ptrIP4nodeEESD_EEEEvT0_T1__param_1];
	ld.param.u64 	%rd7, [_ZN3cub18CUB_300001_SM_10006detail8for_each13static_kernelINS2_12policy_hub_t12policy_500_tEmN6thrust24THRUST_300001_SM_1000_NS8cuda_cub20__uninitialized_fill7functorINS7_10device_ptrIP4nodeEESD_EEEEvT0_T1__param_0];
	mov.u32 	%r2, %ctaid.x;
	mul.wide.u32 	%rd1, %r2, 512;
	sub.s64 	%rd2, %rd7, %rd1;
	setp.lt.u64 	%p1, %rd2, 512;
	@%p1 bra 	$L__BB28_2;
	mov.u32 	%r4, %tid.x;
	cvta.to.global.u64 	%rd13, %rd5;
	cvt.u64.u32 	%rd14, %r4;
	add.s64 	%rd15, %rd1, %rd14;
	shl.b64 	%rd16, %rd15, 3;
	add.s64 	%rd17, %rd13, %rd16;
	st.global.u64 	[%rd17], %rd6;
	st.global.u64 	[%rd17+2048], %rd6;
	bra.uni 	$L__BB28_6;
$L__BB28_2:
	cvta.to.global.u64 	%rd8, %rd5;
	mov.u32 	%r1, %tid.x;
	cvt.u64.u32 	%rd9, %r1;
	setp.le.u64 	%p2, %rd2, %rd9;
	add.s64 	%rd10, %rd1, %rd9;
	shl.b64 	%rd11, %rd10, 3;
	add.s64 	%rd4, %rd8, %rd11;
	@%p2 bra 	$L__BB28_4;
	st.global.u64 	[%rd4], %rd6;
$L__BB28_4:
	add.s32 	%r3, %r1, 256;
	cvt.u64.u32 	%rd12, %r3;
	setp.le.u64 	%p3, %rd2, %rd12;
	@%p3 bra 	$L__BB28_6;
	st.global.u64 	[%rd4+2048], %rd6;
$L__BB28_6:
	ret;

}
	// .globl	_ZN3cub18CUB_300001_SM_10006detail4scan20DeviceScanInitKernelINS0_13ScanTileStateIiLb1EEEEEvT_i
.visible .entry _ZN3cub18CUB_300001_SM_10006detail4scan20DeviceScanInitKernelINS0_13ScanTileStateIiLb1EEEEEvT_i(
	.param .align 8 .b8 _ZN3cub18CUB_300001_SM_10006detail4scan20DeviceScanInitKernelINS0_13ScanTileStateIiLb1EEEEEvT_i_param_0[8],
	.param .u32 _ZN3cub18CUB_300001_SM_10006detail4scan20DeviceScanInitKernelINS0_13ScanTileStateIiLb1EEEEEvT_i_param_1
)
{
	.reg .pred 	%p<5>;
	.reg .b32 	%r<10>;
	.reg .b64 	%rd<7>;

	ld.param.u64 	%rd2, [_ZN3cub18CUB_300001_SM_10006detail4scan20DeviceScanInitKernelINS0_13ScanTileStateIiLb1EEEEEvT_i_param_0];
	ld.param.u32 	%r4, [_ZN3cub18CUB_300001_SM_10006detail4scan20DeviceScanInitKernelINS0_13ScanTileStateIiLb1EEEEEvT_i_param_1];
	cvta.to.global.u64 	%rd1, %rd2;
	mov.u32 	%r1, %ctaid.x;
	mov.u32 	%r5, %ntid.x;
	mov.u32 	%r2, %tid.x;
	mad.lo.s32 	%r3, %r1, %r5, %r2;
	setp.ge.s32 	%p1, %r3, %r4;
	@%p1 bra 	$L__BB29_2;
	mul.wide.s32 	%rd3, %r3, 8;
	add.s64 	%rd4, %rd1, %rd3;
	mov.b32 	%r6, 0;
	mov.b32 	%r7, 99;
	st.global.v2.u32 	[%rd4+256], {%r7, %r6};
$L__BB29_2:
	setp.ne.s32 	%p2, %r1, 0;
	setp.gt.u32 	%p3, %r2, 31;
	or.pred  	%p4, %p2, %p3;
	@%p4 bra 	$L__BB29_4;
	mul.wide.u32 	%rd5, %r2, 8;
	add.s64 	%rd6, %rd1, %rd5;
	mov.b32 	%r9, 0;
	st.global.v2.u32 	[%rd6], {%r9, %r9};
$L__BB29_4:
	ret;

}
	// .globl	_ZN3cub18CUB_300001_SM_10006detail4scan16DeviceScanKernelINS2_10policy_hubIiiijN4cuda3std3__44plusIvEEE10Policy1000EN6thrust24THRUST_300001_SM_1000_NS10device_ptrIiEESF_NS0_13ScanTileStateIiLb1EEES9_NS0_8NullTypeEjiLb0ESI_EEvT0_T1_T2_iT3_T4_T5_
.visible .entry _ZN3cub18CUB_300001_SM_10006detail4scan16DeviceScanKernelINS2_10policy_hubIiiijN4cuda3std3__44plusIvEEE10Policy1000EN6thrust24THRUST_300001_SM_1000_NS10device_ptrIiEESF_NS0_13ScanTileStateIiLb1EEES9_NS0_8NullTypeEjiLb0ESI_EEvT0_T1_T2_iT3_T4_T5_(
	.param .align 8 .b8 _ZN3cub18CUB_300001_SM_10006detail4scan16DeviceScanKernelINS2_10policy_hubIiiijN4cuda3std3__44plusIvEEE10Policy1000EN6thrust24THRUST_300001_SM_1000_NS10device_ptrIiEESF_NS0_13ScanTileStateIiLb1EEES9_NS0_8NullTypeEjiLb0ESI_EEvT0_T1_T2_iT3_T4_T5__param_0[8],
	.param .align 8 .b8 _ZN3cub18CUB_300001_SM_10006detail4scan16DeviceScanKernelINS2_10policy_hubIiiijN4cuda3std3__44plusIvEEE10Policy1000EN6thrust24THRUST_300001_SM_1000_NS10device_ptrIiEESF_NS0_13ScanTileStateIiLb1EEES9_NS0_8NullTypeEjiLb0ESI_EEvT0_T1_T2_iT3_T4_T5__param_1[8],
	.param .align 8 .b8 _ZN3cub18CUB_300001_SM_10006detail4scan16DeviceScanKernelINS2_10policy_hubIiiijN4cuda3std3__44plusIvEEE10Policy1000EN6thrust24THRUST_300001_SM_1000_NS10device_ptrIiEESF_NS0_13ScanTileStateIiLb1EEES9_NS0_8NullTypeEjiLb0ESI_EEvT0_T1_T2_iT3_T4_T5__param_2[8],
	.param .u32 _ZN3cub18CUB_300001_SM_10006detail4scan16DeviceScanKernelINS2_10policy_hubIiiijN4cuda3std3__44plusIvEEE10Policy1000EN6thrust24THRUST_300001_SM_1000_NS10device_ptrIiEESF_NS0_13ScanTileStateIiLb1EEES9_NS0_8NullTypeEjiLb0ESI_EEvT0_T1_T2_iT3_T4_T5__param_3,
	.param .align 1 .b8 _ZN3cub18CUB_300001_SM_10006detail4scan16DeviceScanKernelINS2_10policy_hubIiiijN4cuda3std3__44plusIvEEE10Policy1000EN6thrust24THRUST_300001_SM_1000_NS10device_ptrIiEESF_NS0_13ScanTileStateIiLb1EEES9_NS0_8NullTypeEjiLb0ESI_EEvT0_T1_T2_iT3_T4_T5__param_4[1],
	.param .align 1 .b8 _ZN3cub18CUB_300001_SM_10006detail4scan16DeviceScanKernelINS2_10policy_hubIiiijN4cuda3std3__44plusIvEEE10Policy1000EN6thrust24THRUST_300001_SM_1000_NS10device_ptrIiEESF_NS0_13ScanTileStateIiLb1EEES9_NS0_8NullTypeEjiLb0ESI_EEvT0_T1_T2_iT3_T4_T5__param_5[1],
	.param .u32 _ZN3cub18CUB_300001_SM_10006detail4scan16DeviceScanKernelINS2_10policy_hubIiiijN4cuda3std3__44plusIvEEE10Policy1000EN6thrust24THRUST_300001_SM_1000_NS10device_ptrIiEESF_NS0_13ScanTileStateIiLb1EEES9_NS0_8NullTypeEjiLb0ESI_EEvT0_T1_T2_iT3_T4_T5__param_6
)
.maxntid 384
{
	.reg .pred 	%p<160>;
	.reg .b32 	%r<1050>;
	.reg .b64 	%rd<55>;
	// demoted variable
	.shared .align 16 .b8 _ZZN3cub18CUB_300001_SM_10006detail4scan16DeviceScanKernelINS2_10policy_hubIiiijN4cuda3std3__44plusIvEEE10Policy1000EN6thrust24THRUST_300001_SM_1000_NS10device_ptrIiEESF_NS0_13ScanTileStateIiLb1EEES9_NS0_8NullTypeEjiLb0ESI_EEvT0_T1_T2_iT3_T4_T5_E12temp_storage[33808];
	ld.param.u64 	%rd1, [_ZN3cub18CUB_300001_SM_10006detail4scan16DeviceScanKernelINS2_10policy_hubIiiijN4cuda3std3__44plusIvEEE10Policy1000EN6thrust24THRUST_300001_SM_1000_NS10device_ptrIiEESF_NS0_13ScanTileStateIiLb1EEES9_NS0_8NullTypeEjiLb0ESI_EEvT0_T1_T2_iT3_T4_T5__param_2];
	ld.param.u64 	%rd13, [_ZN3cub18CUB_300001_SM_10006detail4scan16DeviceScanKernelINS2_10policy_hubIiiijN4cuda3std3__44plusIvEEE10Policy1000EN6thrust24THRUST_300001_SM_1000_NS10device_ptrIiEESF_NS0_13ScanTileStateIiLb1EEES9_NS0_8NullTypeEjiLb0ESI_EEvT0_T1_T2_iT3_T4_T5__param_1];
	ld.param.u64 	%rd14, [_ZN3cub18CUB_300001_SM_10006detail4scan16DeviceScanKernelINS2_10policy_hubIiiijN4cuda3std3__44plusIvEEE10Policy1000EN6thrust24THRUST_300001_SM_1000_NS10device_ptrIiEESF_NS0_13ScanTileStateIiLb1EEES9_NS0_8NullTypeEjiLb0ESI_EEvT0_T1_T2_iT3_T4_T5__param_0];
	ld.param.u32 	%r233, [_ZN3cub18CUB_300001_SM_10006detail4scan16DeviceScanKernelINS2_10policy_hubIiiijN4cuda3std3__44plusIvEEE10Policy1000EN6thrust24THRUST_300001_SM_1000_NS10device_ptrIiEESF_NS0_13ScanTileStateIiLb1EEES9_NS0_8NullTypeEjiLb0ESI_EEvT0_T1_T2_iT3_T4_T5__param_3];
	ld.param.u32 	%r234, [_ZN3cub18CUB_300001_SM_10006detail4scan16DeviceScanKernelINS2_10policy_hubIiiijN4cuda3std3__44plusIvEEE10Policy1000EN6thrust24THRUST_300001_SM_1000_NS10device_ptrIiEESF_NS0_13ScanTileStateIiLb1EEES9_NS0_8NullTypeEjiLb0ESI_EEvT0_T1_T2_iT3_T4_T5__param_6];
	cvta.to.global.u64 	%rd2, %rd14;
	cvta.to.global.u64 	%rd3, %rd13;
	mov.u32 	%r235, %ctaid.x;
	add.s32 	%r998, %r233, %r235;
	mul.lo.s32 	%r2, %r998, 8448;
	sub.s32 	%r3, %r234, %r2;
	setp.lt.u32 	%p1, %r3, 8449;
	@%p1 bra 	$L__BB30_26;
	cvt.u64.u32 	%rd37, %r2;
	mov.u32 	%r4, %tid.x;
	and.b32  	%r642, %r4, 31;
	and.b32  	%r643, %r4, 992;
	mul.lo.s32 	%r644, %r643, 22;
	or.b32  	%r645, %r644, %r642;
	cvt.u64.u32 	%rd38, %r645;
	add.s64 	%rd4, %rd38, %rd37;
	shl.b64 	%rd39, %rd4, 2;
	add.s64 	%rd40, %rd2, %rd39;
	ld.global.u32 	%r646, [%rd40];
	ld.global.u32 	%r647, [%rd40+128];
	ld.global.u32 	%r648, [%rd40+256];
	ld.global.u32 	%r649, [%rd40+384];
	ld.global.u32 	%r650, [%rd40+512];
	ld.global.u32 	%r651, [%rd40+640];
	ld.global.u32 	%r652, [%rd40+768];
	ld.global.u32 	%r653, [%rd40+896];
	ld.global.u32 	%r654, [%rd40+1024];
	ld.global.u32 	%r655, [%rd40+1152];
	ld.global.u32 	%r656, [%rd40+1280];
	ld.global.u32 	%r657, [%rd40+1408];
	ld.global.u32 	%r658, [%rd40+1536];
	ld.global.u32 	%r659, [%rd40+1664];
	ld.global.u32 	%r660, [%rd40+1792];
	ld.global.u32 	%r661, [%rd40+1920];
	ld.global.u32 	%r662, [%rd40+2048];
	ld.global.u32 	%r663, [%rd40+2176];
	ld.global.u32 	%r664, [%rd40+2304];
	ld.global.u32 	%r665, [%rd40+2432];
	ld.global.u32 	%r666, [%rd40+2560];
	ld.global.u32 	%r667, [%rd40+2688];
	// begin inline asm
	mov.u32 %r641, %laneid;
	// end inline asm
	shr.u32 	%r6, %r4, 5;
	mad.lo.s32 	%r668, %r6, 704, %r641;
	shl.b32 	%r669, %r668, 2;
	mov.u32 	%r670, _ZZN3cub18CUB_300001_SM_10006detail4scan16DeviceScanKernelINS2_10policy_hubIiiijN4cuda3std3__44plusIvEEE10Policy1000EN6thrust24THRUST_300001_SM_1000_NS10device_ptrIiEESF_NS0_13ScanTileStateIiLb1EEES9_NS0_8NullTypeEjiLb0ESI_EEvT0_T1_T2_iT3_T4_T5_E12temp_storage;
	add.s32 	%r7, %r670, %r669;
	st.shared.u32 	[%r7], %r646;
	st.shared.u32 	[%r7+128], %r647;
	st.shared.u32 	[%r7+256], %r648;
	st.shared.u32 	[%r7+384], %r649;
	st.shared.u32 	[%r7+512], %r650;
	st.shared.u32 	[%r7+640], %r651;
	st.shared.u32 	[%r7+768], %r652;
	st.shared.u32 	[%r7+896], %r653;
	st.shared.u32 	[%r7+1024], %r654;
	st.shared.u32 	[%r7+1152], %r655;
	st.shared.u32 	[%r7+1280], %r656;
	st.shared.u32 	[%r7+1408], %r657;
	st.shared.u32 	[%r7+1536], %r658;
	st.shared.u32 	[%r7+1664], %r659;
	st.shared.u32 	[%r7+1792], %r660;
	st.shared.u32 	[%r7+1920], %r661;
	st.shared.u32 	[%r7+2048], %r662;
	st.shared.u32 	[%r7+2176], %r663;
	st.shared.u32 	[%r7+2304], %r664;
	st.shared.u32 	[%r7+2432], %r665;
	st.shared.u32 	[%r7+2560], %r666;
	st.shared.u32 	[%r7+2688], %r667;
	bar.warp.sync 	-1;
	mad.lo.s32 	%r8, %r641, 84, %r7;
	ld.shared.v2.u32 	{%r9, %r10}, [%r8];
	ld.shared.v2.u32 	{%r11, %r12}, [%r8+8];
	ld.shared.v2.u32 	{%r13, %r14}, [%r8+16];
	ld.shared.v2.u32 	{%r15, %r16}, [%r8+24];
	ld.shared.v2.u32 	{%r17, %r18}, [%r8+32];
	ld.shared.v2.u32 	{%r19, %r20}, [%r8+40];
	ld.shared.v2.u32 	{%r21, %r22}, [%r8+48];
	ld.shared.v2.u32 	{%r23, %r24}, [%r8+56];
	ld.shared.v2.u32 	{%r25, %r26}, [%r8+64];
	ld.shared.v2.u32 	{%r27, %r28}, [%r8+72];
	ld.shared.v2.u32 	{%r29, %r30}, [%r8+80];
	bar.sync 	0;
	setp.ne.s32 	%p104, %r998, 0;
	@%p104 bra 	$L__BB30_6;
	add.s32 	%r892, %r10, %r9;
	add.s32 	%r893, %r11, %r892;
	add.s32 	%r894, %r12, %r893;
	add.s32 	%r895, %r13, %r894;
	add.s32 	%r896, %r14, %r895;
	add.s32 	%r897, %r15, %r896;
	add.s32 	%r898, %r16, %r897;
	add.s32 	%r899, %r17, %r898;
	add.s32 	%r900, %r18, %r899;
	add.s32 	%r901, %r19, %r900;
	add.s32 	%r902, %r20, %r901;
	add.s32 	%r903, %r21, %r902;
	add.s32 	%r904, %r22, %r903;
	add.s32 	%r905, %r23, %r904;
	add.s32 	%r906, %r24, %r905;
	add.s32 	%r907, %r25, %r906;
	add.s32 	%r908, %r26, %r907;
	add.s32 	%r909, %r27, %r908;
	add.s32 	%r910, %r28, %r909;
	add.s32 	%r911, %r29, %r910;
	add.s32 	%r866, %r30, %r911;
	mov.b32 	%r864, 1;
	mov.b32 	%r889, 0;
	mov.b32 	%r891, -1;
	// begin inline asm
	{  .reg .s32 r0;  .reg .pred p;  shfl.sync.up.b32 r0|p, %r866, %r864, %r889, %r891;  @p add.s32 r0, r0, %r866;  mov.s32 %r862, r0;}
	// end inline asm
	mov.b32 	%r870, 2;
	// begin inline asm
	{  .reg .s32 r0;  .reg .pred p;  shfl.sync.up.b32 r0|p, %r862, %r870, %r889, %r891;  @p add.s32 r0, r0, %r862;  mov.s32 %r868, r0;}
	// end inline asm
	mov.b32 	%r876, 4;
	// begin inline asm
	{  .reg .s32 r0;  .reg .pred p;  shfl.sync.up.b32 r0|p, %r868, %r876, %r889, %r891;  @p add.s32 r0, r0, %r868;  mov.s32 %r874, r0;}
	// end inline asm
	mov.b32 	%r882, 8;
	// begin inline asm
	{  .reg .s32 r0;  .reg .pred p;  shfl.sync.up.b32 r0|p, %r874, %r882, %r889, %r891;  @p add.s32 r0, r0, %r874;  mov.s32 %r880, r0;}
	// end inline asm
	mov.b32 	%r888, 16;
	// begin inline asm
	{  .reg .s32 r0;  .reg .pred p;  shfl.sync.up.b32 r0|p, %r880, %r888, %r889, %r891;  @p add.s32 r0, r0, %r880;  mov.s32 %r886, r0;}
	// end inline asm
	setp.ne.s32 	%p146, %r641, 31;
	@%p146 bra 	$L__BB30_4;
	shl.b32 	%r912, %r6, 2;
	add.s32 	%r914, %r670, %r912;
	st.shared.u32 	[%r914+16], %r886;
$L__BB30_4:
	sub.s32 	%r915, %r886, %r866;
	bar.sync 	0;
	ld.shared.v4.u32 	{%r916, %r917, %r918, %r919}, [_ZZN3cub18CUB_300001_SM_10006detail4scan16DeviceScanKernelINS2_10policy_hubIiiijN4cuda3std3__44plusIvEEE10Policy1000EN6thrust24THRUST_300001_SM_1000_NS10device_ptrIiEESF_NS0_13ScanTileStateIiLb1EEES9_NS0_8NullTypeEjiLb0ESI_EEvT0_T1_T2_iT3_T4_T5_E12temp_storage+16];
	add.s32 	%r920, %r917, %r916;
	setp.eq.s32 	%p147, %r6, 2;
	selp.b32 	%r921, %r920, %r916, %p147;
	add.s32 	%r922, %r920, %r918;
	setp.eq.s32 	%p148, %r6, 3;
	selp.b32 	%r923, %r922, %r921, %p148;
	add.s32 	%r924, %r922, %r919;
	setp.eq.s32 	%p149, %r6, 4;
	selp.b32 	%r925, %r924, %r923, %p149;
	ld.shared.v4.u32 	{%r926, %r927, %r928, %r929}, [_ZZN3cub18CUB_300001_SM_10006detail4scan16DeviceScanKernelINS2_10policy_hubIiiijN4cuda3std3__44plusIvEEE10Policy1000EN6thrust24THRUST_300001_SM_1000_NS10device_ptrIiEESF_NS0_13ScanTileStateIiLb1EEES9_NS0_8NullTypeEjiLb0ESI_EEvT0_T1_T2_iT3_T4_T5_E12temp_storage+32];
	add.s32 	%r930, %r924, %r926;
	setp.eq.s32 	%p150, %r6, 5;
	selp.b32 	%r931, %r930, %r925, %p150;
	add.s32 	%r932, %r930, %r927;
	setp.eq.s32 	%p151, %r6, 6;
	selp.b32 	%r933, %r932, %r931, %p151;
	add.s32 	%r934, %r932, %r928;
	setp.eq.s32 	%p152, %r6, 7;
	selp.b32 	%r935, %r934, %r933, %p152;
	add.s32 	%r936, %r934, %r929;
	setp.eq.s32 	%p153, %r6, 8;
	selp.b32 	%r937, %r936, %r935, %p153;
	ld.shared.v4.u32 	{%r938, %r939, %r940, %r941}, [_ZZN3cub18CUB_300001_SM_10006detail4scan16DeviceScanKernelINS2_10policy_hubIiiijN4cuda3std3__44plusIvEEE10Policy1000EN6thrust24THRUST_300001_SM_1000_NS10device_ptrIiEESF_NS0_13ScanTileStateIiLb1EEES9_NS0_8NullTypeEjiLb0ESI_EEvT0_T1_T2_iT3_T4_T5_E12temp_storage+48];
	add.s32 	%r942, %r936, %r938;
	setp.eq.s32 	%p154, %r6, 9;
	selp.b32 	%r943, %r942, %r937, %p154;
	add.s32 	%r944, %r942, %r939;
	setp.eq.s32 	%p155, %r6, 10;
	selp.b32 	%r945, %r944, %r943, %p155;
	add.s32 	%r946, %r944, %r940;
	setp.eq.s32 	%p156, %r6, 11;
	selp.b32 	%r947, %r946, %r945, %p156;
	add.s32 	%r33, %r946, %r941;
	setp.lt.u32 	%p157, %r4, 32;
	setp.eq.s32 	%p158, %r641, 0;
	selp.b32 	%r948, 0, %r915, %p158;
	add.s32 	%r949, %r947, %r948;
	selp.b32 	%r1012, %r915, %r949, %p157;
	setp.ne.s32 	%p159, %r4, 0;
	@%p159 bra 	$L__BB30_25;
	add.s64 	%rd52, %rd1, 256;
	mov.b32 	%r950, 101;
	// begin inline asm
	st.relaxed.gpu.v2.u32 [%rd52], {%r950, %r33};
	// end inline asm
	mov.b32 	%r1012, 0;
	bra.uni 	$L__BB30_25;
$L__BB30_6:
	add.s32 	%r701, %r10, %r9;
	add.s32 	%r702, %r11, %r701;
	add.s32 	%r703, %r12, %r702;
	add.s32 	%r704, %r13, %r703;
	add.s32 	%r705, %r14, %r704;
	add.s32 	%r706, %r15, %r705;
	add.s32 	%r707, %r16, %r706;
	add.s32 	%r708, %r17, %r707;
	add.s32 	%r709, %r18, %r708;
	add.s32 	%r710, %r19, %r709;
	add.s32 	%r711, %r20, %r710;
	add.s32 	%r712, %r21, %r711;
	add.s32 	%r713, %r22, %r712;
	add.s32 	%r714, %r23, %r713;
	add.s32 	%r715, %r24, %r714;
	add.s32 	%r716, %r25, %r715;
	add.s32 	%r717, %r26, %r716;
	add.s32 	%r718, %r27, %r717;
	add.s32 	%r719, %r28, %r718;
	add.s32 	%r720, %r29, %r719;
	add.s32 	%r675, %r30, %r720;
	mov.b32 	%r673, 1;
	mov.b32 	%r698, 0;
	mov.b32 	%r700, -1;
	// begin inline asm
	{  .reg .s32 r0;  .reg .pred p;  shfl.sync.up.b32 r0|p, %r675, %r673, %r698, %r700;  @p add.s32 r0, r0, %r675;  mov.s32 %r671, r0;}
	// end inline asm
	mov.b32 	%r679, 2;
	// begin inline asm
	{  .reg .s32 r0;  .reg .pred p;  shfl.sync.up.b32 r0|p, %r671, %r679, %r698, %r700;  @p add.s32 r0, r0, %r671;  mov.s32 %r677, r0;}
	// end inline asm
	mov.b32 	%r685, 4;
	// begin inline asm
	{  .reg .s32 r0;  .reg .pred p;  shfl.sync.up.b32 r0|p, %r677, %r685, %r698, %r700;  @p add.s32 r0, r0, %r677;  mov.s32 %r683, r0;}
	// end inline asm
	mov.b32 	%r691, 8;
	// begin inline asm
	{  .reg .s32 r0;  .reg .pred p;  shfl.sync.up.b32 r0|p, %r683, %r691, %r698, %r700;  @p add.s32 r0, r0, %r683;  mov.s32 %r689, r0;}
	// end inline asm
	mov.b32 	%r697, 16;
	// begin inline asm
	{  .reg .s32 r0;  .reg .pred p;  shfl.sync.up.b32 r0|p, %r689, %r697, %r698, %r700;  @p add.s32 r0, r0, %r689;  mov.s32 %r695, r0;}
	// end inline asm
	setp.ne.s32 	%p105, %r641, 31;
	@%p105 bra 	$L__BB30_8;
	shl.b32 	%r721, %r6, 2;
	add.s32 	%r723, %r670, %r721;
	st.shared.u32 	[%r723+16], %r695;
$L__BB30_8:
	sub.s32 	%r724, %r695, %r675;
	bar.sync 	0;
	ld.shared.v4.u32 	{%r725, %r726, %r727, %r728}, [_ZZN3cub18CUB_300001_SM_10006detail4scan16DeviceScanKernelINS2_10policy_hubIiiijN4cuda3std3__44plusIvEEE10Policy1000EN6thrust24THRUST_300001_SM_1000_NS10device_ptrIiEESF_NS0_13ScanTileStateIiLb1EEES9_NS0_8NullTypeEjiLb0ESI_EEvT0_T1_T2_iT3_T4_T5_E12temp_storage+16];
	add.s32 	%r729, %r726, %r725;
	setp.eq.s32 	%p106, %r6, 2;
	selp.b32 	%r730, %r729, %r725, %p106;
	add.s32 	%r731, %r729, %r727;
	setp.eq.s32 	%p107, %r6, 3;
	selp.b32 	%r732, %r731, %r730, %p107;
	add.s32 	%r733, %r731, %r728;
	setp.eq.s32 	%p108, %r6, 4;
	selp.b32 	%r734, %r733, %r732, %p108;
	ld.shared.v4.u32 	{%r735, %r736, %r737, %r738}, [_ZZN3cub18CUB_300001_SM_10006detail4scan16DeviceScanKernelINS2_10policy_hubIiiijN4cuda3std3__44plusIvEEE10Policy1000EN6thrust24THRUST_300001_SM_1000_NS10device_ptrIiEESF_NS0_13ScanTileStateIiLb1EEES9_NS0_8NullTypeEjiLb0ESI_EEvT0_T1_T2_iT3_T4_T5_E12temp_storage+32];
	add.s32 	%r739, %r733, %r735;
	setp.eq.s32 	%p109, %r6, 5;
	selp.b32 	%r740, %r739, %r734, %p109;
	add.s32 	%r741, %r739, %r736;
	setp.eq.s32 	%p110, %r6, 6;
	selp.b32 	%r742, %r741, %r740, %p110;
	add.s32 	%r743, %r741, %r737;
	setp.eq.s32 	%p111, %r6, 7;
	selp.b32 	%r744, %r743, %r742, %p111;
	add.s32 	%r745, %r743, %r738;
	setp.eq.s32 	%p112, %r6, 8;
	selp.b32 	%r746, %r745, %r744, %p112;
	ld.shared.v4.u32 	{%r747, %r748, %r749, %r750}, [_ZZN3cub18CUB_300001_SM_10006detail4scan16DeviceScanKernelINS2_10policy_hubIiiijN4cuda3std3__44plusIvEEE10Policy1000EN6thrust24THRUST_300001_SM_1000_NS10device_ptrIiEESF_NS0_13ScanTileStateIiLb1EEES9_NS0_8NullTypeEjiLb0ESI_EEvT0_T1_T2_iT3_T4_T5_E12temp_storage+48];
	add.s32 	%r751, %r745, %r747;
	setp.eq.s32 	%p113, %r6, 9;
	selp.b32 	%r752, %r751, %r746, %p113;
	add.s32 	%r753, %r751, %r748;
	setp.eq.s32 	%p114, %r6, 10;
	selp.b32 	%r754, %r753, %r752, %p114;
	add.s32 	%r755, %r753, %r749;
	setp.eq.s32 	%p115, %r6, 11;
	selp.b32 	%r756, %r755, %r754, %p115;
	add.s32 	%r37, %r755, %r750;
	setp.gt.u32 	%p116, %r4, 31;
	setp.lt.u32 	%p117, %r4, 32;
	setp.eq.s32 	%p118, %r641, 0;
	selp.b32 	%r757, 0, %r724, %p118;
	add.s32 	%r1011, %r756, %r757;
	selp.b32 	%r39, %r724, %r1011, %p117;
	@%p116 bra 	$L__BB30_24;
	setp.ne.s32 	%p119, %r4, 0;
	mul.wide.s32 	%rd41, %r998, 8;
	add.s64 	%rd5, %rd1, %rd41;
	@%p119 bra 	$L__BB30_11;
	st.shared.u32 	[_ZZN3cub18CUB_300001_SM_10006detail4scan16DeviceScanKernelINS2_10policy_hubIiiijN4cuda3std3__44plusIvEEE10Policy1000EN6thrust24THRUST_300001_SM_1000_NS10device_ptrIiEESF_NS0_13ScanTileStateIiLb1EEES9_NS0_8NullTypeEjiLb0ESI_EEvT0_T1_T2_iT3_T4_T5_E12temp_storage+12], %r37;
	add.s64 	%rd42, %rd5, 256;
	mov.b32 	%r758, 100;
	// begin inline asm
	st.relaxed.gpu.v2.u32 [%rd42], {%r758, %r37};
	// end inline asm
$L__BB30_11:
	not.b32 	%r764, %r4;
	add.s32 	%r1006, %r998, %r764;
	mov.b32 	%r760, 830;
	// begin inline asm
	nanosleep.u32 %r760;
	// end inline asm
	mul.wide.s32 	%rd44, %r1006, 8;
	add.s64 	%rd45, %rd1, %rd44;
	add.s64 	%rd43, %rd45, 256;
	// begin inline asm
	ld.relaxed.gpu.v2.u32 {%r1008, %r1000}, [%rd43];
	// end inline asm
	mov.b32 	%r1001, 952;
$L__BB30_12:
	setp.eq.s32 	%p120, %r1008, 99;
	mov.b32 	%r765, -1;
	vote.sync.any.pred 	%p121, %p120, %r765;
	not.pred 	%p122, %p121;
	@%p122 bra 	$L__BB30_14;
	mul.lo.s32 	%r860, %r998, 16807;
	and.b32  	%r998, %r860, 2147483647;
	add.s32 	%r861, %r1001, 1;
	rem.u32 	%r857, %r998, %r861;
	// begin inline asm
	nanosleep.u32 %r857;
	// end inline asm
	shr.u32 	%r1001, %r1001, 1;
	// begin inline asm
	ld.relaxed.gpu.v2.u32 {%r1008, %r1000}, [%rd43];
	// end inline asm
	bra.uni 	$L__BB30_12;
$L__BB30_14:
	setp.eq.s32 	%p123, %r1008, 101;
	mov.b32 	%r792, -1;
	vote.sync.ballot.b32 	%r794, %p123, %r792;
	// begin inline asm
	mov.u32 %r767, %lanemask_ge;
	// end inline asm
	and.b32  	%r795, %r794, %r767;
	or.b32  	%r796, %r795, -2147483648;
	add.s32 	%r797, %r796, -1;
	not.b32 	%r798, %r796;
	and.b32  	%r799, %r798, %r797;
	popc.b32 	%r771, %r799;
	mov.b32 	%r770, 1;
	// begin inline asm
	shfl.sync.down.b32 %r768, %r1000, %r770, %r771, %r792;
	// end inline asm
	setp.lt.s32 	%p125, %r641, %r771;
	selp.b32 	%r800, %r768, 0, %p125;
	add.s32 	%r774, %r800, %r1000;
	mov.b32 	%r775, 2;
	// begin inline asm
	shfl.sync.down.b32 %r773, %r774, %r775, %r771, %r792;
	// end inline asm
	add.s32 	%r54, %r641, 2;
	setp.gt.s32 	%p126, %r54, %r771;
	selp.b32 	%r801, 0, %r773, %p126;
	add.s32 	%r779, %r774, %r801;
	mov.b32 	%r780, 4;
	// begin inline asm
	shfl.sync.down.b32 %r778, %r779, %r780, %r771, %r792;
	// end inline asm
	add.s32 	%r55, %r641, 4;
	setp.gt.s32 	%p127, %r55, %r771;
	selp.b32 	%r802, 0, %r778, %p127;
	add.s32 	%r784, %r779, %r802;
	mov.b32 	%r785, 8;
	// begin inline asm
	shfl.sync.down.b32 %r783, %r784, %r785, %r771, %r792;
	// end inline asm
	add.s32 	%r56, %r641, 8;
	setp.gt.s32 	%p128, %r56, %r771;
	selp.b32 	%r803, 0, %r783, %p128;
	add.s32 	%r789, %r784, %r803;
	mov.b32 	%r790, 16;
	// begin inline asm
	shfl.sync.down.b32 %r788, %r789, %r790, %r771, %r792;
	// end inline asm
	add.s32 	%r57, %r641, 16;
	setp.gt.s32 	%p129, %r57, %r771;
	selp.b32 	%r804, 0, %r788, %p129;
	add.s32 	%r1005, %r789, %r804;
	add.s64 	%rd7, %rd1, 256;
	mov.b32 	%r1002, 952;
$L__BB30_15:
	setp.ne.s32 	%p130, %r1008, 101;
	mov.b32 	%r805, -1;
	vote.sync.all.pred 	%p131, %p130, %r805;
	not.pred 	%p132, %p131;
	@%p132 bra 	$L__BB30_20;
	shr.u32 	%r1002, %r1002, 1;
	mul.wide.s32 	%rd48, %r1006, 8;
	add.s64 	%rd49, %rd7, %rd48;
	add.s64 	%rd47, %rd49, -256;
	// begin inline asm
	ld.relaxed.gpu.v2.u32 {%r1008, %r1009}, [%rd47];
	// end inline asm
	mov.u32 	%r1010, %r1002;
$L__BB30_17:
	setp.eq.s32 	%p136, %r1008, 99;
	mov.b32 	%r813, -1;
	vote.sync.any.pred 	%p137, %p136, %r813;
	not.pred 	%p138, %p137;
	@%p138 bra 	$L__BB30_19;
	mul.lo.s32 	%r855, %r998, 16807;
	and.b32  	%r998, %r855, 2147483647;
	add.s32 	%r856, %r1010, 1;
	rem.u32 	%r852, %r998, %r856;
	// begin inline asm
	nanosleep.u32 %r852;
	// end inline asm
	shr.u32 	%r1010, %r1010, 1;
	// begin inline asm
	ld.relaxed.gpu.v2.u32 {%r1008, %r1009}, [%rd47];
	// end inline asm
	bra.uni 	$L__BB30_17;
$L__BB30_19:
	setp.eq.s32 	%p139, %r1008, 101;
	mov.b32 	%r839, -1;
	vote.sync.ballot.b32 	%r840, %p139, %r839;
	and.b32  	%r841, %r840, %r767;
	or.b32  	%r842, %r841, -2147483648;
	add.s32 	%r843, %r842, -1;
	not.b32 	%r844, %r842;
	and.b32  	%r845, %r844, %r843;
	popc.b32 	%r818, %r845;
	mov.b32 	%r817, 1;
	// begin inline asm
	shfl.sync.down.b32 %r815, %r1009, %r817, %r818, %r839;
	// end inline asm
	setp.lt.s32 	%p141, %r641, %r818;
	selp.b32 	%r846, %r815, 0, %p141;
	add.s32 	%r821, %r846, %r1009;
	mov.b32 	%r822, 2;
	// begin inline asm
	shfl.sync.down.b32 %r820, %r821, %r822, %r818, %r839;
	// end inline asm
	setp.gt.s32 	%p142, %r54, %r818;
	selp.b32 	%r847, 0, %r820, %p142;
	add.s32 	%r826, %r821, %r847;
	mov.b32 	%r827, 4;
	// begin inline asm
	shfl.sync.down.b32 %r825, %r826, %r827, %r818, %r839;
	// end inline asm
	setp.gt.s32 	%p143, %r55, %r818;
	selp.b32 	%r848, 0, %r825, %p143;
	add.s32 	%r831, %r826, %r848;
	mov.b32 	%r832, 8;
	// begin inline asm
	shfl.sync.down.b32 %r830, %r831, %r832, %r818, %r839;
	// end inline asm
	setp.gt.s32 	%p144, %r56, %r818;
	selp.b32 	%r849, 0, %r830, %p144;
	add.s32 	%r836, %r831, %r849;
	mov.b32 	%r837, 16;
	// begin inline asm
	shfl.sync.down.b32 %r835, %r836, %r837, %r818, %r839;
	// end inline asm
	setp.gt.s32 	%p145, %r57, %r818;
	selp.b32 	%r850, 0, %r835, %p145;
	add.s32 	%r851, %r850, %r1005;
	add.s32 	%r1005, %r851, %r836;
	add.s32 	%r1006, %r1006, -32;
	bra.uni 	$L__BB30_15;
$L__BB30_20:
	@%p119 bra 	$L__BB30_22;
	add.s32 	%r808, %r1005, %r37;
	add.s64 	%rd46, %rd5, 256;
	mov.b32 	%r807, 101;
	// begin inline asm
	st.relaxed.gpu.v2.u32 [%rd46], {%r807, %r808};
	// end inline asm
	st.shared.u32 	[_ZZN3cub18CUB_300001_SM_10006detail4scan16DeviceScanKernelINS2_10policy_hubIiiijN4cuda3std3__44plusIvEEE10Policy1000EN6thrust24THRUST_300001_SM_1000_NS10device_ptrIiEESF_NS0_13ScanTileStateIiLb1EEES9_NS0_8NullTypeEjiLb0ESI_EEvT0_T1_T2_iT3_T4_T5_E12temp_storage+4], %r1005;
	st.shared.u32 	[_ZZN3cub18CUB_300001_SM_10006detail4scan16DeviceScanKernelINS2_10policy_hubIiiijN4cuda3std3__44plusIvEEE10Policy1000EN6thrust24THRUST_300001_SM_1000_NS10device_ptrIiEESF_NS0_13ScanTileStateIiLb1EEES9_NS0_8NullTypeEjiLb0ESI_EEvT0_T1_T2_iT3_T4_T5_E12temp_storage+8], %r808;
$L__BB30_22:
	setp.ne.s32 	%p134, %r641, 0;
	mov.u32 	%r1011, %r39;
	@%p134 bra 	$L__BB30_24;
	st.shared.u32 	[_ZZN3cub18CUB_300001_SM_10006detail4scan16DeviceScanKernelINS2_10policy_hubIiiijN4cuda3std3__44plusIvEEE10Policy1000EN6thrust24THRUST_300001_SM_1000_NS10device_ptrIiEESF_NS0_13ScanTileStateIiLb1EEES9_NS0_8NullTypeEjiLb0ESI_EEvT0_T1_T2_iT3_T4_T5_E12temp_storage+76], %r1005;
	mov.u32 	%r1011, %r1005;
$L__BB30_24:
	bar.sync 	0;
	setp.eq.s32 	%p135, %r4, 0;
	ld.shared.u32 	%r809, [_ZZN3cub18CUB_300001_SM_10006detail4scan16DeviceScanKernelINS2_10policy_hubIiiijN4cuda3std3__44plusIvEEE10Policy1000EN6thrust24THRUST_300001_SM_1000_NS10device_ptrIiEESF_NS0_13ScanTileStateIiLb1EEES9_NS0_8NullTypeEjiLb0ESI_EEvT0_T1_T2_iT3_T4_T5_E12temp_storage+76];
	selp.b32 	%r810, 0, %r809, %p135;
	add.s32 	%r1012, %r810, %r1011;
$L__BB30_25:
	add.s32 	%r953, %r1012, %r9;
	add.s32 	%r954, %r10, %r953;
	add.s32 	%r955, %r11, %r954;
	add.s32 	%r956, %r12, %r955;
	add.s32 	%r957, %r13, %r956;
	add.s32 	%r958, %r14, %r957;
	add.s32 	%r959, %r15, %r958;
	add.s32 	%r960, %r16, %r959;
	add.s32 	%r961, %r17, %r960;
	add.s32 	%r962, %r18, %r961;
	add.s32 	%r963, %r19, %r962;
	add.s32 	%r964, %r20, %r963;
	add.s32 	%r965, %r21, %r964;
	add.s32 	%r966, %r22, %r965;
	add.s32 	%r967, %r23, %r966;
	add.s32 	%r968, %r24, %r967;
	add.s32 	%r969, %r25, %r968;
	add.s32 	%r970, %r26, %r969;
	add.s32 	%r971, %r27, %r970;
	add.s32 	%r972, %r28, %r971;
	add.s32 	%r973, %r29, %r972;
	add.s32 	%r974, %r30, %r973;
	bar.sync 	0;
	st.shared.v2.u32 	[%r8], {%r953, %r954};
	st.shared.v2.u32 	[%r8+8], {%r955, %r956};
	st.shared.v2.u32 	[%r8+16], {%r957, %r958};
	st.shared.v2.u32 	[%r8+24], {%r959, %r960};
	st.shared.v2.u32 	[%r8+32], {%r961, %r962};
	st.shared.v2.u32 	[%r8+40], {%r963, %r964};
	st.shared.v2.u32 	[%r8+48], {%r965, %r966};
	st.shared.v2.u32 	[%r8+56], {%r967, %r968};
	st.shared.v2.u32 	[%r8+64], {%r969, %r970};
	st.shared.v2.u32 	[%r8+72], {%r971, %r972};
	st.shared.v2.u32 	[%r8+80], {%r973, %r974};
	bar.warp.sync 	-1;
	ld.shared.u32 	%r975, [%r7];
	ld.shared.u32 	%r976, [%r7+128];
	ld.shared.u32 	%r977, [%r7+256];
	ld.shared.u32 	%r978, [%r7+384];
	ld.shared.u32 	%r979, [%r7+512];
	ld.shared.u32 	%r980, [%r7+640];
	ld.shared.u32 	%r981, [%r7+768];
	ld.shared.u32 	%r982, [%r7+896];
	ld.shared.u32 	%r983, [%r7+1024];
	ld.shared.u32 	%r984, [%r7+1152];
	ld.shared.u32 	%r985, [%r7+1280];
	ld.shared.u32 	%r986, [%r7+1408];
	ld.shared.u32 	%r987, [%r7+1536];
	ld.shared.u32 	%r988, [%r7+1664];
	ld.shared.u32 	%r989, [%r7+1792];
	ld.shared.u32 	%r990, [%r7+1920];
	ld.shared.u32 	%r991, [%r7+2048];
	ld.shared.u32 	%r992, [%r7+2176];
	ld.shared.u32 	%r993, [%r7+2304];
	ld.shared.u32 	%r994, [%r7+2432];
	ld.shared.u32 	%r995, [%r7+2560];
	ld.shared.u32 	%r996, [%r7+2688];
	add.s64 	%rd54, %rd3, %rd39;
	st.global.u32 	[%rd54], %r975;
	st.global.u32 	[%rd54+128], %r976;
	st.global.u32 	[%rd54+256], %r977;
	st.global.u32 	[%rd54+384], %r978;
	st.global.u32 	[%rd54+512], %r979;
	st.global.u32 	[%rd54+640], %r980;
	st.global.u32 	[%rd54+768], %r981;
	st.global.u32 	[%rd54+896], %r982;
	st.global.u32 	[%rd54+1024], %r983;
	st.global.u32 	[%rd54+1152], %r984;
	st.global.u32 	[%rd54+1280], %r985;
	st.global.u32 	[%rd54+1408], %r986;
	st.global.u32 	[%rd54+1536], %r987;
	st.global.u32 	[%rd54+1664], %r988;
	st.global.u32 	[%rd54+1792], %r989;
	st.global.u32 	[%rd54+1920], %r990;
	st.global.u32 	[%rd54+2048], %r991;
	st.global.u32 	[%rd54+2176], %r992;
	st.global.u32 	[%rd54+2304], %r993;
	st.global.u32 	[%rd54+2432], %r994;
	st.global.u32 	[%rd54+2560], %r995;
	st.global.u32 	[%rd54+2688], %r996;
	bra.uni 	$L__BB30_140;
$L__BB30_26:
	setp.eq.s32 	%p2, %r3, 0;
	@%p2 bra 	$L__BB30_140;
	mul.wide.u32 	%rd15, %r2, 4;
	add.s64 	%rd16, %rd2, %rd15;
	mov.u32 	%r82, %tid.x;
	ld.global.u32 	%r1034, [%rd16];
	and.b32  	%r236, %r82, 31;
	and.b32  	%r237, %r82, 992;
	mul.lo.s32 	%r238, %r237, 22;
	or.b32  	%r84, %r238, %r236;
	setp.ge.u32 	%p3, %r84, %r3;
	shl.b32 	%r239, %r84, 2;
	cvt.u64.u32 	%rd17, %r239;
	add.s64 	%rd9, %rd16, %rd17;
	mov.u32 	%r1013, %r1034;
	@%p3 bra 	$L__BB30_29;
	ld.global.u32 	%r1013, [%rd9];
$L__BB30_29:
	add.s32 	%r240, %r84, 32;
	setp.ge.u32 	%p4, %r240, %r3;
	mov.u32 	%r1014, %r1034;
	@%p4 bra 	$L__BB30_31;
	ld.global.u32 	%r1014, [%rd9+128];
$L__BB30_31:
	add.s32 	%r89, %r84, 64;
	setp.ge.u32 	%p5, %r89, %r3;
	mov.u32 	%r1015, %r1034;
	@%p5 bra 	$L__BB30_33;
	ld.global.u32 	%r1015, [%rd9+256];
$L__BB30_33:
	add.s32 	%r92, %r84, 96;
	setp.ge.u32 	%p6, %r92, %r3;
	mov.u32 	%r1016, %r1034;
	@%p6 bra 	$L__BB30_35;
	ld.global.u32 	%r1016, [%rd9+384];
$L__BB30_35:
	add.s32 	%r241, %r84, 128;
	setp.ge.u32 	%p7, %r241, %r3;
	mov.u32 	%r1017, %r1034;
	@%p7 bra 	$L__BB30_37;
	ld.global.u32 	%r1017, [%rd9+512];
$L__BB30_37:
	add.s32 	%r242, %r84, 160;
	setp.ge.u32 	%p8, %r242, %r3;
	mov.u32 	%r1018, %r1034;
	@%p8 bra 	$L__BB30_39;
	ld.global.u32 	%r1018, [%rd9+640];
$L__BB30_39:
	add.s32 	%r243, %r84, 192;
	setp.ge.u32 	%p9, %r243, %r3;
	mov.u32 	%r1019, %r1034;
	@%p9 bra 	$L__BB30_41;
	ld.global.u32 	%r1019, [%rd9+768];
$L__BB30_41:
	add.s32 	%r101, %r84, 224;
	setp.ge.u32 	%p10, %r101, %r3;
	mov.u32 	%r1020, %r1034;
	@%p10 bra 	$L__BB30_43;
	ld.global.u32 	%r1020, [%rd9+896];
$L__BB30_43:
	add.s32 	%r244, %r84, 256;
	setp.ge.u32 	%p11, %r244, %r3;
	mov.u32 	%r1021, %r1034;
	@%p11 bra 	$L__BB30_45;
	ld.global.u32 	%r1021, [%rd9+1024];
$L__BB30_45:
	add.s32 	%r245, %r84, 288;
	setp.ge.u32 	%p12, %r245, %r3;
	mov.u32 	%r1022, %r1034;
	@%p12 bra 	$L__BB30_47;
	ld.global.u32 	%r1022, [%rd9+1152];
$L__BB30_47:
	add.s32 	%r246, %r84, 320;
	setp.ge.u32 	%p13, %r246, %r3;
	mov.u32 	%r1023, %r1034;
	@%p13 bra 	$L__BB30_49;
	ld.global.u32 	%r1023, [%rd9+1280];
$L__BB30_49:
	add.s32 	%r110, %r84, 352;
	setp.ge.u32 	%p14, %r110, %r3;
	mov.u32 	%r1024, %r1034;
	@%p14 bra 	$L__BB30_51;
	ld.global.u32 	%r1024, [%rd9+1408];
$L__BB30_51:
	add.s32 	%r113, %r84, 384;
	setp.ge.u32 	%p15, %r113, %r3;
	mov.u32 	%r1025, %r1034;
	@%p15 bra 	$L__BB30_53;
	ld.global.u32 	%r1025, [%rd9+1536];
$L__BB30_53:
	add.s32 	%r116, %r84, 416;
	setp.ge.u32 	%p16, %r116, %r3;
	mov.u32 	%r1026, %r1034;
	@%p16 bra 	$L__BB30_55;
	ld.global.u32 	%r1026, [%rd9+1664];
$L__BB30_55:
	add.s32 	%r119, %r84, 448;
	setp.ge.u32 	%p17, %r119, %r3;
	mov.u32 	%r1027, %r1034;
	@%p17 bra 	$L__BB30_57;
	ld.global.u32 	%r1027, [%rd9+1792];
$L__BB30_57:
	add.s32 	%r247, %r84, 480;
	setp.ge.u32 	%p18, %r247, %r3;
	mov.u32 	%r1028, %r1034;
	@%p18 bra 	$L__BB30_59;
	ld.global.u32 	%r1028, [%rd9+1920];
$L__BB30_59:
	add.s32 	%r248, %r84, 512;
	setp.ge.u32 	%p19, %r248, %r3;
	mov.u32 	%r1029, %r1034;
	@%p19 bra 	$L__BB30_61;
	ld.global.u32 	%r1029, [%rd9+2048];
$L__BB30_61:
	add.s32 	%r126, %r84, 544;
	setp.ge.u32 	%p20, %r126, %r3;
	mov.u32 	%r1030, %r1034;
	@%p20 bra 	$L__BB30_63;
	ld.global.u32 	%r1030, [%rd9+2176];
$L__BB30_63:
	add.s32 	%r249, %r84, 576;
	setp.ge.u32 	%p21, %r249, %r3;
	mov.u32 	%r1031, %r1034;
	@%p21 bra 	$L__BB30_65;
	ld.global.u32 	%r1031, [%rd9+2304];
$L__BB30_65:
	add.s32 	%r131, %r84, 608;
	setp.ge.u32 	%p22, %r131, %r3;
	mov.u32 	%r1032, %r1034;
	@%p22 bra 	$L__BB30_67;
	ld.global.u32 	%r1032, [%rd9+2432];
$L__BB30_67:
	add.s32 	%r250, %r84, 640;
	setp.ge.u32 	%p23, %r250, %r3;
	mov.u32 	%r1033, %r1034;
	@%p23 bra 	$L__BB30_69;
	ld.global.u32 	%r1033, [%rd9+2560];
$L__BB30_69:
	add.s32 	%r251, %r84, 672;
	setp.ge.u32 	%p24, %r251, %r3;
	@%p24 bra 	$L__BB30_71;
	ld.global.u32 	%r1034, [%rd9+2688];
$L__BB30_71:
	// begin inline asm
	mov.u32 %r252, %laneid;
	// end inline asm
	shr.u32 	%r139, %r82, 5;
	mad.lo.s32 	%r253, %r139, 704, %r252;
	shl.b32 	%r254, %r253, 2;
	mov.u32 	%r255, _ZZN3cub18CUB_300001_SM_10006detail4scan16DeviceScanKernelINS2_10policy_hubIiiijN4cuda3std3__44plusIvEEE10Policy1000EN6thrust24THRUST_300001_SM_1000_NS10device_ptrIiEESF_NS0_13ScanTileStateIiLb1EEES9_NS0_8NullTypeEjiLb0ESI_EEvT0_T1_T2_iT3_T4_T5_E12temp_storage;
	add.s32 	%r140, %r255, %r254;
	st.shared.u32 	[%r140], %r1013;
	st.shared.u32 	[%r140+128], %r1014;
	st.shared.u32 	[%r140+256], %r1015;
	st.shared.u32 	[%r140+384], %r1016;
	st.shared.u32 	[%r140+512], %r1017;
	st.shared.u32 	[%r140+640], %r1018;
	st.shared.u32 	[%r140+768], %r1019;
	st.shared.u32 	[%r140+896], %r1020;
	st.shared.u32 	[%r140+1024], %r1021;
	st.shared.u32 	[%r140+1152], %r1022;
	st.shared.u32 	[%r140+1280], %r1023;
	st.shared.u32 	[%r140+1408], %r1024;
	st.shared.u32 	[%r140+1536], %r1025;
	st.shared.u32 	[%r140+1664], %r1026;
	st.shared.u32 	[%r140+1792], %r1027;
	st.shared.u32 	[%r140+1920], %r1028;
	st.shared.u32 	[%r140+2048], %r1029;
	st.shared.u32 	[%r140+2176], %r1030;
	st.shared.u32 	[%r140+2304], %r1031;
	st.shared.u32 	[%r140+2432], %r1032;
	st.shared.u32 	[%r140+2560], %r1033;
	st.shared.u32 	[%r140+2688], %r1034;
	bar.warp.sync 	-1;
	mad.lo.s32 	%r141, %r252, 84, %r140;
	ld.shared.v2.u32 	{%r142, %r143}, [%r141];
	ld.shared.v2.u32 	{%r144, %r145}, [%r141+8];
	ld.shared.v2.u32 	{%r146, %r147}, [%r141+16];
	ld.shared.v2.u32 	{%r148, %r149}, [%r141+24];
	ld.shared.v2.u32 	{%r150, %r151}, [%r141+32];
	ld.shared.v2.u32 	{%r152, %r153}, [%r141+40];
	ld.shared.v2.u32 	{%r154, %r155}, [%r141+48];
	ld.shared.v2.u32 	{%r156, %r157}, [%r141+56];
	ld.shared.v2.u32 	{%r158, %r159}, [%r141+64];
	ld.shared.v2.u32 	{%r160, %r161}, [%r141+72];
	ld.shared.v2.u32 	{%r162, %r163}, [%r141+80];
	bar.sync 	0;
	setp.ne.s32 	%p25, %r998, 0;
	@%p25 bra 	$L__BB30_75;
	add.s32 	%r485, %r143, %r142;
	add.s32 	%r486, %r144, %r485;
	add.s32 	%r487, %r145, %r486;
	add.s32 	%r488, %r146, %r487;
	add.s32 	%r489, %r147, %r488;
	add.s32 	%r490, %r148, %r489;
	add.s32 	%r491, %r149, %r490;
	add.s32 	%r492, %r150, %r491;
	add.s32 	%r493, %r151, %r492;
	add.s32 	%r494, %r152, %r493;
	add.s32 	%r495, %r153, %r494;
	add.s32 	%r496, %r154, %r495;
	add.s32 	%r497, %r155, %r496;
	add.s32 	%r498, %r156, %r497;
	add.s32 	%r499, %r157, %r498;
	add.s32 	%r500, %r158, %r499;
	add.s32 	%r501, %r159, %r500;
	add.s32 	%r502, %r160, %r501;
	add.s32 	%r503, %r161, %r502;
	add.s32 	%r504, %r162, %r503;
	add.s32 	%r459, %r163, %r504;
	mov.b32 	%r457, 1;
	mov.b32 	%r482, 0;
	mov.b32 	%r484, -1;
	// begin inline asm
	{  .reg .s32 r0;  .reg .pred p;  shfl.sync.up.b32 r0|p, %r459, %r457, %r482, %r484;  @p add.s32 r0, r0, %r459;  mov.s32 %r455, r0;}
	// end inline asm
	mov.b32 	%r463, 2;
	// begin inline asm
	{  .reg .s32 r0;  .reg .pred p;  shfl.sync.up.b32 r0|p, %r455, %r463, %r482, %r484;  @p add.s32 r0, r0, %r455;  mov.s32 %r461, r0;}
	// end inline asm
	mov.b32 	%r469, 4;
	// begin inline asm
	{  .reg .s32 r0;  .reg .pred p;  shfl.sync.up.b32 r0|p, %r461, %r469, %r482, %r484;  @p add.s32 r0, r0, %r461;  mov.s32 %r467, r0;}
	// end inline asm
	mov.b32 	%r475, 8;
	// begin inline asm
	{  .reg .s32 r0;  .reg .pred p;  shfl.sync.up.b32 r0|p, %r467, %r475, %r482, %r484;  @p add.s32 r0, r0, %r467;  mov.s32 %r473, r0;}
	// end inline asm
	mov.b32 	%r481, 16;
	// begin inline asm
	{  .reg .s32 r0;  .reg .pred p;  shfl.sync.up.b32 r0|p, %r473, %r481, %r482, %r484;  @p add.s32 r0, r0, %r473;  mov.s32 %r479, r0;}
	// end inline asm
	setp.ne.s32 	%p67, %r252, 31;
	@%p67 bra 	$L__BB30_74;
	shl.b32 	%r505, %r139, 2;
	mov.u32 	%r506, _ZZN3cub18CUB_300001_SM_10006detail4scan16DeviceScanKernelINS2_10policy_hubIiiijN4cuda3std3__44plusIvEEE10Policy1000EN6thrust24THRUST_300001_SM_1000_NS10device_ptrIiEESF_NS0_13ScanTileStateIiLb1EEES9_NS0_8NullTypeEjiLb0ESI_EEvT0_T1_T2_iT3_T4_T5_E12temp_storage;
	add.s32 	%r507, %r506, %r505;
	st.shared.u32 	[%r507+16], %r479;
$L__BB30_74:
	sub.s32 	%r508, %r479, %r459;
	bar.sync 	0;
	ld.shared.v4.u32 	{%r509, %r510, %r511, %r512}, [_ZZN3cub18CUB_300001_SM_10006detail4scan16DeviceScanKernelINS2_10policy_hubIiiijN4cuda3std3__44plusIvEEE10Policy1000EN6thrust24THRUST_300001_SM_1000_NS10device_ptrIiEESF_NS0_13ScanTileStateIiLb1EEES9_NS0_8NullTypeEjiLb0ESI_EEvT0_T1_T2_iT3_T4_T5_E12temp_storage+16];
	add.s32 	%r513, %r510, %r509;
	setp.eq.s32 	%p68, %r139, 2;
	selp.b32 	%r514, %r513, %r509, %p68;
	add.s32 	%r515, %r513, %r511;
	setp.eq.s32 	%p69, %r139, 3;
	selp.b32 	%r516, %r515, %r514, %p69;
	add.s32 	%r517, %r515, %r512;
	setp.eq.s32 	%p70, %r139, 4;
	selp.b32 	%r518, %r517, %r516, %p70;
	ld.shared.v4.u32 	{%r519, %r520, %r521, %r522}, [_ZZN3cub18CUB_300001_SM_10006detail4scan16DeviceScanKernelINS2_10policy_hubIiiijN4cuda3std3__44plusIvEEE10Policy1000EN6thrust24THRUST_300001_SM_1000_NS10device_ptrIiEESF_NS0_13ScanTileStateIiLb1EEES9_NS0_8NullTypeEjiLb0ESI_EEvT0_T1_T2_iT3_T4_T5_E12temp_storage+32];
	add.s32 	%r523, %r517, %r519;
	setp.eq.s32 	%p71, %r139, 5;
	selp.b32 	%r524, %r523, %r518, %p71;
	add.s32 	%r525, %r523, %r520;
	setp.eq.s32 	%p72, %r139, 6;
	selp.b32 	%r526, %r525, %r524, %p72;
	add.s32 	%r527, %r525, %r521;
	setp.eq.s32 	%p73, %r139, 7;
	selp.b32 	%r528, %r527, %r526, %p73;
	add.s32 	%r529, %r527, %r522;
	setp.eq.s32 	%p74, %r139, 8;
	selp.b32 	%r530, %r529, %r528, %p74;
	.pragma "used_bytes_mask 4095";
	ld.shared.v4.u32 	{%r531, %r532, %r533, %r534}, [_ZZN3cub18CUB_300001_SM_10006detail4scan16DeviceScanKernelINS2_10policy_hubIiiijN4cuda3std3__44plusIvEEE10Policy1000EN6thrust24THRUST_300001_SM_1000_NS10device_ptrIiEESF_NS0_13ScanTileStateIiLb1EEES9_NS0_8NullTypeEjiLb0ESI_EEvT0_T1_T2_iT3_T4_T5_E12temp_storage+48];
	add.s32 	%r535, %r529, %r531;
	setp.eq.s32 	%p75, %r139, 9;
	selp.b32 	%r536, %r535, %r530, %p75;
	add.s32 	%r537, %r535, %r532;
	setp.eq.s32 	%p76, %r139, 10;
	selp.b32 	%r538, %r537, %r536, %p76;
	add.s32 	%r539, %r537, %r533;
	setp.eq.s32 	%p77, %r139, 11;
	selp.b32 	%r540, %r539, %r538, %p77;
	setp.lt.u32 	%p78, %r82, 32;
	setp.eq.s32 	%p79, %r252, 0;
	selp.b32 	%r541, 0, %r508, %p79;
	add.s32 	%r542, %r540, %r541;
	selp.b32 	%r543, %r508, %r542, %p78;
	setp.eq.s32 	%p80, %r82, 0;
	selp.b32 	%r1049, 0, %r543, %p80;
	bra.uni 	$L__BB30_94;
$L__BB30_75:
	add.s32 	%r286, %r143, %r142;
	add.s32 	%r287, %r144, %r286;
	add.s32 	%r288, %r145, %r287;
	add.s32 	%r289, %r146, %r288;
	add.s32 	%r290, %r147, %r289;
	add.s32 	%r291, %r148, %r290;
	add.s32 	%r292, %r149, %r291;
	add.s32 	%r293, %r150, %r292;
	add.s32 	%r294, %r151, %r293;
	add.s32 	%r295, %r152, %r294;
	add.s32 	%r296, %r153, %r295;
	add.s32 	%r297, %r154, %r296;
	add.s32 	%r298, %r155, %r297;
	add.s32 	%r299, %r156, %r298;
	add.s32 	%r300, %r157, %r299;
	add.s32 	%r301, %r158, %r300;
	add.s32 	%r302, %r159, %r301;
	add.s32 	%r303, %r160, %r302;
	add.s32 	%r304, %r161, %r303;
	add.s32 	%r305, %r162, %r304;
	add.s32 	%r260, %r163, %r305;
	mov.b32 	%r258, 1;
	mov.b32 	%r283, 0;
	mov.b32 	%r285, -1;
	// begin inline asm
	{  .reg .s32 r0;  .reg .pred p;  shfl.sync.up.b32 r0|p, %r260, %r258, %r283, %r285;  @p add.s32 r0, r0, %r260;  mov.s32 %r256, r0;}
	// end inline asm
	mov.b32 	%r264, 2;
	// begin inline asm
	{  .reg .s32 r0;  .reg .pred p;  shfl.sync.up.b32 r0|p, %r256, %r264, %r283, %r285;  @p add.s32 r0, r0, %r256;  mov.s32 %r262, r0;}
	// end inline asm
	mov.b32 	%r270, 4;
	// begin inline asm
	{  .reg .s32 r0;  .reg .pred p;  shfl.sync.up.b32 r0|p, %r262, %r270, %r283, %r285;  @p add.s32 r0, r0, %r262;  mov.s32 %r268, r0;}
	// end inline asm
	mov.b32 	%r276, 8;
	// begin inline asm
	{  .reg .s32 r0;  .reg .pred p;  shfl.sync.up.b32 r0|p, %r268, %r276, %r283, %r285;  @p add.s32 r0, r0, %r268;  mov.s32 %r274, r0;}
	// end inline asm
	mov.b32 	%r282, 16;
	// begin inline asm
	{  .reg .s32 r0;  .reg .pred p;  shfl.sync.up.b32 r0|p, %r274, %r282, %r283, %r285;  @p add.s32 r0, r0, %r274;  mov.s32 %r280, r0;}
	// end inline asm
	setp.ne.s32 	%p26, %r252, 31;
	@%p26 bra 	$L__BB30_77;
	shl.b32 	%r306, %r139, 2;
	mov.u32 	%r307, _ZZN3cub18CUB_300001_SM_10006detail4scan16DeviceScanKernelINS2_10policy_hubIiiijN4cuda3std3__44plusIvEEE10Policy1000EN6thrust24THRUST_300001_SM_1000_NS10device_ptrIiEESF_NS0_13ScanTileStateIiLb1EEES9_NS0_8NullTypeEjiLb0ESI_EEvT0_T1_T2_iT3_T4_T5_E12temp_storage;
	add.s32 	%r308, %r307, %r306;
	st.shared.u32 	[%r308+16], %r280;
$L__BB30_77:
	sub.s32 	%r309, %r280, %r260;
	bar.sync 	0;
	ld.shared.v4.u32 	{%r310, %r311, %r312, %r313}, [_ZZN3cub18CUB_300001_SM_10006detail4scan16DeviceScanKernelINS2_10policy_hubIiiijN4cuda3std3__44plusIvEEE10Policy1000EN6thrust24THRUST_300001_SM_1000_NS10device_ptrIiEESF_NS0_13ScanTileStateIiLb1EEES9_NS0_8NullTypeEjiLb0ESI_EEvT0_T1_T2_iT3_T4_T5_E12temp_storage+16];
	add.s32 	%r314, %r311, %r310;
	setp.eq.s32 	%p27, %r139, 2;
	selp.b32 	%r315, %r314, %r310, %p27;
	add.s32 	%r316, %r314, %r312;
	setp.eq.s32 	%p28, %r139, 3;
	selp.b32 	%r317, %r316, %r315, %p28;
	add.s32 	%r318, %r316, %r313;
	setp.eq.s32 	%p29, %r139, 4;
	selp.b32 	%r319, %r318, %r317, %p29;
	ld.shared.v4.u32 	{%r320, %r321, %r322, %r323}, [_ZZN3cub18CUB_300001_SM_10006detail4scan16DeviceScanKernelINS2_10policy_hubIiiijN4cuda3std3__44plusIvEEE10Policy1000EN6thrust24THRUST_300001_SM_1000_NS10device_ptrIiEESF_NS0_13ScanTileStateIiLb1EEES9_NS0_8NullTypeEjiLb0ESI_EEvT0_T1_T2_iT3_T4_T5_E12temp_storage+32];
	add.s32 	%r324, %r318, %r320;
	setp.eq.s32 	%p30, %r139, 5;
	selp.b32 	%r325, %r324, %r319, %p30;
	add.s32 	%r326, %r324, %r321;
	setp.eq.s32 	%p31, %r139, 6;
	selp.b32 	%r327, %r326, %r325, %p31;
	add.s32 	%r328, %r326, %r322;
	setp.eq.s32 	%p32, %r139, 7;
	selp.b32 	%r329, %r328, %r327, %p32;
	add.s32 	%r330, %r328, %r323;
	setp.eq.s32 	%p33, %r139, 8;
	selp.b32 	%r331, %r330, %r329, %p33;
	ld.shared.v4.u32 	{%r332, %r333, %r334, %r335}, [_ZZN3cub18CUB_300001_SM_10006detail4scan16DeviceScanKernelINS2_10policy_hubIiiijN4cuda3std3__44plusIvEEE10Policy1000EN6thrust24THRUST_300001_SM_1000_NS10device_ptrIiEESF_NS0_13ScanTileStateIiLb1EEES9_NS0_8NullTypeEjiLb0ESI_EEvT0_T1_T2_iT3_T4_T5_E12temp_storage+48];
	add.s32 	%r336, %r330, %r332;
	setp.eq.s32 	%p34, %r139, 9;
	selp.b32 	%r337, %r336, %r331, %p34;
	add.s32 	%r338, %r336, %r333;
	setp.eq.s32 	%p35, %r139, 10;
	selp.b32 	%r339, %r338, %r337, %p35;
	add.s32 	%r340, %r338, %r334;
	setp.eq.s32 	%p36, %r139, 11;
	selp.b32 	%r341, %r340, %r339, %p36;
	add.s32 	%r169, %r340, %r335;
	setp.gt.u32 	%p37, %r82, 31;
	setp.lt.u32 	%p38, %r82, 32;
	setp.eq.s32 	%p39, %r252, 0;
	selp.b32 	%r342, 0, %r309, %p39;
	add.s32 	%r1048, %r341, %r342;
	selp.b32 	%r171, %r309, %r1048, %p38;
	@%p37 bra 	$L__BB30_93;
	setp.ne.s32 	%p40, %r82, 0;
	mul.wide.s32 	%rd18, %r998, 8;
	add.s64 	%rd10, %rd1, %rd18;
	@%p40 bra 	$L__BB30_80;
	st.shared.u32 	[_ZZN3cub18CUB_300001_SM_10006detail4scan16DeviceScanKernelINS2_10policy_hubIiiijN4cuda3std3__44plusIvEEE10Policy1000EN6thrust24THRUST_300001_SM_1000_NS10device_ptrIiEESF_NS0_13ScanTileStateIiLb1EEES9_NS0_8NullTypeEjiLb0ESI_EEvT0_T1_T2_iT3_T4_T5_E12temp_storage+12], %r169;
	add.s64 	%rd19, %rd10, 256;
	mov.b32 	%r343, 100;
	// begin inline asm
	st.relaxed.gpu.v2.u32 [%rd19], {%r343, %r169};
	// end inline asm
$L__BB30_80:
	not.b32 	%r349, %r82;
	add.s32 	%r1043, %r998, %r349;
	mov.b32 	%r345, 830;
	// begin inline asm
	nanosleep.u32 %r345;
	// end inline asm
	mul.wide.s32 	%rd21, %r1043, 8;
	add.s64 	%rd22, %rd1, %rd21;
	add.s64 	%rd20, %rd22, 256;
	// begin inline asm
	ld.relaxed.gpu.v2.u32 {%r1045, %r1037}, [%rd20];
	// end inline asm
	mov.b32 	%r1038, 952;
$L__BB30_81:
	setp.eq.s32 	%p41, %r1045, 99;
	mov.b32 	%r350, -1;
	vote.sync.any.pred 	%p42, %p41, %r350;
	not.pred 	%p43, %p42;
	@%p43 bra 	$L__BB30_83;
	mul.lo.s32 	%r453, %r998, 16807;
	and.b32  	%r998, %r453, 2147483647;
	add.s32 	%r454, %r1038, 1;
	rem.u32 	%r450, %r998, %r454;
	// begin inline asm
	nanosleep.u32 %r450;
	// end inline asm
	shr.u32 	%r1038, %r1038, 1;
	// begin inline asm
	ld.relaxed.gpu.v2.u32 {%r1045, %r1037}, [%rd20];
	// end inline asm
	bra.uni 	$L__BB30_81;
$L__BB30_83:
	setp.eq.s32 	%p44, %r1045, 101;
	mov.b32 	%r377, -1;
	vote.sync.ballot.b32 	%r379, %p44, %r377;
	// begin inline asm
	mov.u32 %r352, %lanemask_ge;
	// end inline asm
	and.b32  	%r380, %r379, %r352;
	or.b32  	%r381, %r380, -2147483648;
	add.s32 	%r382, %r381, -1;
	not.b32 	%r383, %r381;
	and.b32  	%r384, %r383, %r382;
	popc.b32 	%r356, %r384;
	mov.b32 	%r355, 1;
	// begin inline asm
	shfl.sync.down.b32 %r353, %r1037, %r355, %r356, %r377;
	// end inline asm
	setp.lt.s32 	%p46, %r252, %r356;
	selp.b32 	%r385, %r353, 0, %p46;
	add.s32 	%r359, %r385, %r1037;
	mov.b32 	%r360, 2;
	// begin inline asm
	shfl.sync.down.b32 %r358, %r359, %r360, %r356, %r377;
	// end inline asm
	add.s32 	%r386, %r252, 2;
	setp.gt.s32 	%p47, %r386, %r356;
	selp.b32 	%r387, 0, %r358, %p47;
	add.s32 	%r364, %r359, %r387;
	mov.b32 	%r365, 4;
	// begin inline asm
	shfl.sync.down.b32 %r363, %r364, %r365, %r356, %r377;
	// end inline asm
	add.s32 	%r388, %r252, 4;
	setp.gt.s32 	%p48, %r388, %r356;
	selp.b32 	%r389, 0, %r363, %p48;
	add.s32 	%r369, %r364, %r389;
	mov.b32 	%r370, 8;
	// begin inline asm
	shfl.sync.down.b32 %r368, %r369, %r370, %r356, %r377;
	// end inline asm
	add.s32 	%r390, %r252, 8;
	setp.gt.s32 	%p49, %r390, %r356;
	selp.b32 	%r391, 0, %r368, %p49;
	add.s32 	%r374, %r369, %r391;
	mov.b32 	%r375, 16;
	// begin inline asm
	shfl.sync.down.b32 %r373, %r374, %r375, %r356, %r377;
	// end inline asm
	add.s32 	%r392, %r252, 16;
	setp.gt.s32 	%p50, %r392, %r356;
	selp.b32 	%r393, 0, %r373, %p50;
	add.s32 	%r1041, %r374, %r393;
	add.s64 	%rd11, %rd1, 256;
	mov.b32 	%r1039, 952;
$L__BB30_84:
	setp.ne.s32 	%p51, %r1045, 101;
	mov.b32 	%r394, -1;
	vote.sync.all.pred 	%p52, %p51, %r394;
	not.pred 	%p53, %p52;
	@%p53 bra 	$L__BB30_89;
	shr.u32 	%r1039, %r1039, 1;
	mul.wide.s32 	%rd25, %r1043, 8;
	add.s64 	%rd26, %rd11, %rd25;
	add.s64 	%rd24, %rd26, -256;
	// begin inline asm
	ld.relaxed.gpu.v2.u32 {%r1045, %r1046}, [%rd24];
	// end inline asm
	mov.u32 	%r1047, %r1039;
$L__BB30_86:
	setp.eq.s32 	%p57, %r1045, 99;
	mov.b32 	%r402, -1;
	vote.sync.any.pred 	%p58, %p57, %r402;
	not.pred 	%p59, %p58;
	@%p59 bra 	$L__BB30_88;
	mul.lo.s32 	%r448, %r998, 16807;
	and.b32  	%r998, %r448, 2147483647;
	add.s32 	%r449, %r1047, 1;
	rem.u32 	%r445, %r998, %r449;
	// begin inline asm
	nanosleep.u32 %r445;
	// end inline asm
	shr.u32 	%r1047, %r1047, 1;
	// begin inline asm
	ld.relaxed.gpu.v2.u32 {%r1045, %r1046}, [%rd24];
	// end inline asm
	bra.uni 	$L__BB30_86;
$L__BB30_88:
	setp.eq.s32 	%p60, %r1045, 101;
	mov.b32 	%r428, -1;
	vote.sync.ballot.b32 	%r429, %p60, %r428;
	and.b32  	%r430, %r429, %r352;
	or.b32  	%r431, %r430, -2147483648;
	add.s32 	%r432, %r431, -1;
	not.b32 	%r433, %r431;
	and.b32  	%r434, %r433, %r432;
	popc.b32 	%r407, %r434;
	mov.b32 	%r406, 1;
	// begin inline asm
	shfl.sync.down.b32 %r404, %r1046, %r406, %r407, %r428;
	// end inline asm
	setp.lt.s32 	%p62, %r252, %r407;
	selp.b32 	%r435, %r404, 0, %p62;
	add.s32 	%r410, %r435, %r1046;
	mov.b32 	%r411, 2;
	// begin inline asm
	shfl.sync.down.b32 %r409, %r410, %r411, %r407, %r428;
	// end inline asm
	add.s32 	%r436, %r252, 2;
	setp.gt.s32 	%p63, %r436, %r407;
	selp.b32 	%r437, 0, %r409, %p63;
	add.s32 	%r415, %r410, %r437;
	mov.b32 	%r416, 4;
	// begin inline asm
	shfl.sync.down.b32 %r414, %r415, %r416, %r407, %r428;
	// end inline asm
	add.s32 	%r438, %r252, 4;
	setp.gt.s32 	%p64, %r438, %r407;
	selp.b32 	%r439, 0, %r414, %p64;
	add.s32 	%r420, %r415, %r439;
	mov.b32 	%r421, 8;
	// begin inline asm
	shfl.sync.down.b32 %r419, %r420, %r421, %r407, %r428;
	// end inline asm
	add.s32 	%r440, %r252, 8;
	setp.gt.s32 	%p65, %r440, %r407;
	selp.b32 	%r441, 0, %r419, %p65;
	add.s32 	%r425, %r420, %r441;
	mov.b32 	%r426, 16;
	// begin inline asm
	shfl.sync.down.b32 %r424, %r425, %r426, %r407, %r428;
	// end inline asm
	add.s32 	%r442, %r252, 16;
	setp.gt.s32 	%p66, %r442, %r407;
	selp.b32 	%r443, 0, %r424, %p66;
	add.s32 	%r444, %r443, %r1041;
	add.s32 	%r1041, %r444, %r425;
	add.s32 	%r1043, %r1043, -32;
	bra.uni 	$L__BB30_84;
$L__BB30_89:
	@%p40 bra 	$L__BB30_91;
	add.s32 	%r397, %r1041, %r169;
	add.s64 	%rd23, %rd10, 256;
	mov.b32 	%r396, 101;
	// begin inline asm
	st.relaxed.gpu.v2.u32 [%rd23], {%r396, %r397};
	// end inline asm
	st.shared.u32 	[_ZZN3cub18CUB_300001_SM_10006detail4scan16DeviceScanKernelINS2_10policy_hubIiiijN4cuda3std3__44plusIvEEE10Policy1000EN6thrust24THRUST_300001_SM_1000_NS10device_ptrIiEESF_NS0_13ScanTileStateIiLb1EEES9_NS0_8NullTypeEjiLb0ESI_EEvT0_T1_T2_iT3_T4_T5_E12temp_storage+4], %r1041;
	st.shared.u32 	[_ZZN3cub18CUB_300001_SM_10006detail4scan16DeviceScanKernelINS2_10policy_hubIiiijN4cuda3std3__44plusIvEEE10Policy1000EN6thrust24THRUST_300001_SM_1000_NS10device_ptrIiEESF_NS0_13ScanTileStateIiLb1EEES9_NS0_8NullTypeEjiLb0ESI_EEvT0_T1_T2_iT3_T4_T5_E12temp_storage+8], %r397;
$L__BB30_91:
	setp.ne.s32 	%p55, %r252, 0;
	mov.u32 	%r1048, %r171;
	@%p55 bra 	$L__BB30_93;
	st.shared.u32 	[_ZZN3cub18CUB_300001_SM_10006detail4scan16DeviceScanKernelINS2_10policy_hubIiiijN4cuda3std3__44plusIvEEE10Policy1000EN6thrust24THRUST_300001_SM_1000_NS10device_ptrIiEESF_NS0_13ScanTileStateIiLb1EEES9_NS0_8NullTypeEjiLb0ESI_EEvT0_T1_T2_iT3_T4_T5_E12temp_storage+76], %r1041;
	mov.u32 	%r1048, %r1041;
$L__BB30_93:
	bar.sync 	0;
	setp.eq.s32 	%p56, %r82, 0;
	ld.shared.u32 	%r398, [_ZZN3cub18CUB_300001_SM_10006detail4scan16DeviceScanKernelINS2_10policy_hubIiiijN4cuda3std3__44plusIvEEE10Policy1000EN6thrust24THRUST_300001_SM_1000_NS10device_ptrIiEESF_NS0_13ScanTileStateIiLb1EEES9_NS0_8NullTypeEjiLb0ESI_EEvT0_T1_T2_iT3_T4_T5_E12temp_storage+76];
	selp.b32 	%r399, 0, %r398, %p56;
	add.s32 	%r1049, %r399, %r1048;
$L__BB30_94:
	add.s32 	%r544, %r1049, %r142;
	add.s32 	%r545, %r143, %r544;
	add.s32 	%r546, %r144, %r545;
	add.s32 	%r547, %r145, %r546;
	add.s32 	%r548, %r146, %r547;
	add.s32 	%r549, %r147, %r548;
	add.s32 	%r550, %r148, %r549;
	add.s32 	%r551, %r149, %r550;
	add.s32 	%r552, %r150, %r551;
	add.s32 	%r553, %r151, %r552;
	add.s32 	%r554, %r152, %r553;
	add.s32 	%r555, %r153, %r554;
	add.s32 	%r556, %r154, %r555;
	add.s32 	%r557, %r155, %r556;
	add.s32 	%r558, %r156, %r557;
	add.s32 	%r559, %r157, %r558;
	add.s32 	%r560, %r158, %r559;
	add.s32 	%r561, %r159, %r560;
	add.s32 	%r562, %r160, %r561;
	add.s32 	%r563, %r161, %r562;
	add.s32 	%r564, %r162, %r563;
	add.s32 	%r565, %r163, %r564;
	bar.sync 	0;
	st.shared.v2.u32 	[%r141], {%r544, %r545};
	st.shared.v2.u32 	[%r141+8], {%r546, %r547};
	st.shared.v2.u32 	[%r141+16], {%r548, %r549};
	st.shared.v2.u32 	[%r141+24], {%r550, %r551};
	st.shared.v2.u32 	[%r141+32], {%r552, %r553};
	st.shared.v2.u32 	[%r141+40], {%r554, %r555};
	st.shared.v2.u32 	[%r141+48], {%r556, %r557};
	st.shared.v2.u32 	[%r141+56], {%r558, %r559};
	st.shared.v2.u32 	[%r141+64], {%r560, %r561};
	st.shared.v2.u32 	[%r141+72], {%r562, %r563};
	st.shared.v2.u32 	[%r141+80], {%r564, %r565};
	bar.warp.sync 	-1;
	ld.shared.u32 	%r210, [%r140];
	ld.shared.u32 	%r211, [%r140+128];
	ld.shared.u32 	%r212, [%r140+256];
	ld.shared.u32 	%r213, [%r140+384];
	ld.shared.u32 	%r214, [%r140+512];
	ld.shared.u32 	%r215, [%r140+640];
	ld.shared.u32 	%r216, [%r140+768];
	ld.shared.u32 	%r217, [%r140+896];
	ld.shared.u32 	%r218, [%r140+1024];
	ld.shared.u32 	%r219, [%r140+1152];
	ld.shared.u32 	%r220, [%r140+1280];
	ld.shared.u32 	%r221, [%r140+1408];
	ld.shared.u32 	%r222, [%r140+1536];
	ld.shared.u32 	%r223, [%r140+1664];
	ld.shared.u32 	%r224, [%r140+1792];
	ld.shared.u32 	%r225, [%r140+1920];
	ld.shared.u32 	%r226, [%r140+2048];
	ld.shared.u32 	%r227, [%r140+2176];
	ld.shared.u32 	%r228, [%r140+2304];
	ld.shared.u32 	%r229, [%r140+2432];
	ld.shared.u32 	%r230, [%r140+2560];
	ld.shared.u32 	%r231, [%r140+2688];
	setp.ne.s32 	%p81, %r82, 0;
	@%p81 bra 	$L__BB30_96;
	st.volatile.shared.u32 	[_ZZN3cub18CUB_300001_SM_10006detail4scan16DeviceScanKernelINS2_10policy_hubIiiijN4cuda3std3__44plusIvEEE10Policy1000EN6thrust24THRUST_300001_SM_1000_NS10device_ptrIiEESF_NS0_13ScanTileStateIiLb1EEES9_NS0_8NullTypeEjiLb0ESI_EEvT0_T1_T2_iT3_T4_T5_E12temp_storage+33792], %r3;
$L__BB30_96:
	ld.param.u32 	%r997, [_ZN3cub18CUB_300001_SM_10006detail4scan16DeviceScanKernelINS2_10policy_hubIiiijN4cuda3std3__44plusIvEEE10Policy1000EN6thrust24THRUST_300001_SM_1000_NS10device_ptrIiEESF_NS0_13ScanTileStateIiLb1EEES9_NS0_8NullTypeEjiLb0ESI_EEvT0_T1_T2_iT3_T4_T5__param_3];
	bar.sync 	0;
	ld.volatile.shared.u32 	%r232, [_ZZN3cub18CUB_300001_SM_10006detail4scan16DeviceScanKernelINS2_10policy_hubIiiijN4cuda3std3__44plusIvEEE10Policy1000EN6thrust24THRUST_300001_SM_1000_NS10device_ptrIiEESF_NS0_13ScanTileStateIiLb1EEES9_NS0_8NullTypeEjiLb0ESI_EEvT0_T1_T2_iT3_T4_T5_E12temp_storage+33792];
	cvt.u64.u32 	%rd33, %r84;
	mov.u32 	%r566, %ctaid.x;
	add.s32 	%r567, %r997, %r566;
	mul.lo.s32 	%r568, %r567, 8448;
	cvt.u64.u32 	%rd34, %r568;
	add.s64 	%rd35, %rd33, %rd34;
	setp.ge.s32 	%p82, %r84, %r232;
	shl.b64 	%rd36, %rd35, 2;
	add.s64 	%rd12, %rd3, %rd36;
	@%p82 bra 	$L__BB30_98;
	st.global.u32 	[%rd12], %r210;
$L__BB30_98:
	mov.u32 	%r569, %tid.x;
	and.b32  	%r570, %r569, 992;
	mul.lo.s32 	%r571, %r570, 22;
	and.b32  	%r572, %r569, 31;
	or.b32  	%r573, %r571, %r572;
	or.b32  	%r574, %r573, 32;
	setp.ge.s32 	%p83, %r574, %r232;
	@%p83 bra 	$L__BB30_100;
	st.global.u32 	[%rd12+128], %r211;
$L__BB30_100:
	setp.ge.s32 	%p84, %r89, %r232;
	@%p84 bra 	$L__BB30_102;
	st.global.u32 	[%rd12+256], %r212;
$L__BB30_102:
	setp.ge.s32 	%p85, %r92, %r232;
	@%p85 bra 	$L__BB30_104;
	st.global.u32 	[%rd12+384], %r213;
$L__BB30_104:
	add.s32 	%r580, %r573, 128;
	setp.ge.s32 	%p86, %r580, %r232;
	@%p86 bra 	$L__BB30_106;
	st.global.u32 	[%rd12+512], %r214;
$L__BB30_106:
	add.s32 	%r586, %r573, 160;
	setp.ge.s32 	%p87, %r586, %r232;
	@%p87 bra 	$L__BB30_108;
	st.global.u32 	[%rd12+640], %r215;
$L__BB30_108:
	add.s32 	%r592, %r573, 192;
	setp.ge.s32 	%p88, %r592, %r232;
	@%p88 bra 	$L__BB30_110;
	st.global.u32 	[%rd12+768], %r216;
$L__BB30_110:
	setp.ge.s32 	%p89, %r101, %r232;
	@%p89 bra 	$L__BB30_112;
	st.global.u32 	[%rd12+896], %r217;
$L__BB30_112:
	add.s32 	%r598, %r573, 256;
	setp.ge.s32 	%p90, %r598, %r232;
	@%p90 bra 	$L__BB30_114;
	st.global.u32 	[%rd12+1024], %r218;
$L__BB30_114:
	add.s32 	%r604, %r573, 288;
	setp.ge.s32 	%p91, %r604, %r232;
	@%p91 bra 	$L__BB30_116;
	st.global.u32 	[%rd12+1152], %r219;
$L__BB30_116:
	add.s32 	%r610, %r573, 320;
	setp.ge.s32 	%p92, %r610, %r232;
	@%p92 bra 	$L__BB30_118;
	st.global.u32 	[%rd12+1280], %r220;
$L__BB30_118:
	setp.ge.s32 	%p93, %r110, %r232;
	@%p93 bra 	$L__BB30_120;
	st.global.u32 	[%rd12+1408], %r221;
$L__BB30_120:
	setp.ge.s32 	%p94, %r113, %r232;
	@%p94 bra 	$L__BB30_122;
	st.global.u32 	[%rd12+1536], %r222;
$L__BB30_122:
	setp.ge.s32 	%p95, %r116, %r232;
	@%p95 bra 	$L__BB30_124;
	st.global.u32 	[%rd12+1664], %r223;
$L__BB30_124:
	setp.ge.s32 	%p96, %r119, %r232;
	@%p96 bra 	$L__BB30_126;
	st.global.u32 	[%rd12+1792], %r224;
$L__BB30_126:
	add.s32 	%r616, %r573, 480;
	setp.ge.s32 	%p97, %r616, %r232;
	@%p97 bra 	$L__BB30_128;
	st.global.u32 	[%rd12+1920], %r225;
$L__BB30_128:
	add.s32 	%r622, %r573, 512;
	setp.ge.s32 	%p98, %r622, %r232;
	@%p98 bra 	$L__BB30_130;
	st.global.u32 	[%rd12+2048], %r226;
$L__BB30_130:
	setp.ge.s32 	%p99, %r126, %r232;
	@%p99 bra 	$L__BB30_132;
	st.global.u32 	[%rd12+2176], %r227;
$L__BB30_132:
	add.s32 	%r628, %r573, 576;
	setp.ge.s32 	%p100, %r628, %r232;
	@%p100 bra 	$L__BB30_134;
	st.global.u32 	[%rd12+2304], %r228;
$L__BB30_134:
	setp.ge.s32 	%p101, %r131, %r232;
	@%p101 bra 	$L__BB30_136;
	st.global.u32 	[%rd12+2432], %r229;
$L__BB30_136:
	add.s32 	%r634, %r573, 640;
	setp.ge.s32 	%p102, %r634, %r232;
	@%p102 bra 	$L__BB30_138;
	st.global.u32 	[%rd12+2560], %r230;
$L__BB30_138:
	add.s32 	%r640, %r573, 672;
	setp.ge.s32 	%p103, %r640, %r232;
	@%p103 bra 	$L__BB30_140;
	st.global.u32 	[%rd12+2688], %r231;
$L__BB30_140:
	ret;

}
	// .globl	_ZN3cub18CUB_300001_SM_10006detail4scan16DeviceScanKernelINS2_10policy_hubIiiimN4cuda3std3__44plusIvEEE10Policy1000EN6thrust24THRUST_300001_SM_1000_NS10device_ptrIiEESF_NS0_13ScanTileStateIiLb1EEES9_NS0_8NullTypeEmiLb0ESI_EEvT0_T1_T2_iT3_T4_T5_
.visible .entry _ZN3cub18CUB_300001_SM_10006detail4scan16DeviceScanKernelINS2_10policy_hubIiiimN4cuda3std3__44plusIvEEE10Policy1000EN6thrust24THRUST_300001_SM_1000_NS10device_ptrIiEESF_NS0_13ScanTileStateIiLb1EEES9_NS0_8NullTypeEmiLb0ESI_EEvT0_T1_T2_iT3_T4_T5_(
	.param .align 8 .b8 _ZN3cub18CUB_300001_SM_10006detail4scan16DeviceScanKernelINS2_10policy_hubIiiimN4cuda3std3__44plusIvEEE10Policy1000EN6thrust24THRUST_300001_SM_1000_NS10device_ptrIiEESF_NS0_13ScanTileStateIiLb1EEES9_NS0_8NullTypeEmiLb0ESI_EEvT0_T1_T2_iT3_T4_T5__param_0[8],
	.param .align 8 .b8 _ZN3cub18CUB_300001_SM_10006detail4scan16DeviceScanKernelINS2_10policy_hubIiiimN4cuda3std3__44plusIvEEE10Policy1000EN6thrust24THRUST_300001_SM_1000_NS10device_ptrIiEESF_NS0_13ScanTileStateIiLb1EEES9_NS0_8NullTypeEmiLb0ESI_EEvT0_T1_T2_iT3_T4_T5__param_1[8],
	.param .align 8 .b8 _ZN3cub18CUB_300001_SM_10006detail4scan16DeviceScanKernelINS2_10policy_hubIiiimN4cuda3std3__44plusIvEEE10Policy1000EN6thrust24THRUST_300001_SM_1000_NS10device_ptrIiEESF_NS0_13ScanTileStateIiLb1EEES9_NS0_8NullTypeEmiLb0ESI_EEvT0_T1_T2_iT3_T4_T5__param_2[8],
	.param .u32 _ZN3cub18CUB_300001_SM_10006detail4scan16DeviceScanKernelINS2_10policy_hubIiiimN4cuda3std3__44plusIvEEE10Policy1000EN6thrust24THRUST_300001_SM_1000_NS10device_ptrIiEESF_NS0_13ScanTileStateIiLb1EEES9_NS0_8NullTypeEmiLb0ESI_EEvT0_T1_T2_iT3_T4_T5__param_3,
	.param .align 1 .b8 _ZN3cub18CUB_300001_SM_10006detail4scan16DeviceScanKernelINS2_10policy_hubIiiimN4cuda3std3__44plusIvEEE10Policy1000EN6thrust24THRUST_300001_SM_1000_NS10device_ptrIiEESF_NS0_13ScanTileStateIiLb1EEES9_NS0_8NullTypeEmiLb0ESI_EEvT0_T1_T2_iT3_T4_T5__param_4[1],
	.param .align 1 .b8 _ZN3cub18CUB_300001_SM_10006detail4scan16DeviceScanKernelINS2_10policy_hubIiiimN4cuda3std3__44plusIvEEE10Policy1000EN6thrust24THRUST_300001_SM_1000_NS10device_ptrIiEESF_NS0_13ScanTileStateIiLb1EEES9_NS0_8NullTypeEmiLb0ESI_EEvT0_T1_T2_iT3_T4_T5__param_5[1],
	.param .u64 _ZN3cub18CUB_300001_SM_10006detail4scan16DeviceScanKernelINS2_10policy_hubIiiimN4cuda3std3__44plusIvEEE10Policy1000EN6thrust24THRUST_300001_SM_1000_NS10device_ptrIiEESF_NS0_13ScanTileStateIiLb1EEES9_NS0_8NullTypeEmiLb0ESI_EEvT0_T1_T2_iT3_T4_T5__param_6
)
.maxntid 416
{
	.reg .pred 	%p<158>;
	.reg .b32 	%r<1009>;
	.reg .b64 	%rd<55>;
	// demoted variable
	.shared .align 16 .b8 _ZZN3cub18CUB_300001_SM_10006detail4scan16DeviceScanKernelINS2_10policy_hubIiiimN4cuda3std3__44plusIvEEE10Policy1000EN6thrust24THRUST_300001_SM_1000_NS10device_ptrIiEESF_NS0_13ScanTileStateIiLb1EEES9_NS0_8NullTypeEmiLb0ESI_EEvT0_T1_T2_iT3_T4_T5_E12temp_storage[31632];
	ld.param.u64 	%rd1, [_ZN3cub18CUB_300001_SM_10006detail4scan16DeviceScanKernelINS2_10policy_hubIiiimN4cuda3std3__44plusIvEEE10Policy1000EN6thrust24THRUST_300001_SM_1000_NS10device_ptrIiEESF_NS0_13ScanTileStateIiLb1EEES9_NS0_8NullTypeEmiLb0ESI_EEvT0_T1_T2_iT3_T4_T5__param_2];
	ld.param.u64 	%rd16, [_ZN3cub18CUB_300001_SM_10006detail4scan16DeviceScanKernelINS2_10policy_hubIiiimN4cuda3std3__44plusIvEEE10Policy1000EN6thrust24THRUST_300001_SM_1000_NS10device_ptrIiEESF_NS0_13ScanTileStateIiLb1EEES9_NS0_8NullTypeEmiLb0ESI_EEvT0_T1_T2_iT3_T4_T5__param_1];
	ld.param.u64 	%rd17, [_ZN3cub18CUB_300001_SM_10006detail4scan16DeviceScanKernelINS2_10policy_hubIiiimN4cuda3std3__44plusIvEEE10Policy1000EN6thrust24THRUST_300001_SM_1000_NS10device_ptrIiEESF_NS0_13ScanTileStateIiLb1EEES9_NS0_8NullTypeEmiLb0ESI_EEvT0_T1_T2_iT3_T4_T5__param_0];
	ld.param.u32 	%r200, [_ZN3cub18CUB_300001_SM_10006detail4scan16DeviceScanKernelINS2_10policy_hubIiiimN4cuda3std3__44plusIvEEE10Policy1000EN6thrust24THRUST_300001_SM_1000_NS10device_ptrIiEESF_NS0_13ScanTileStateIiLb1EEES9_NS0_8NullTypeEmiLb0ESI_EEvT0_T1_T2_iT3_T4_T5__param_3];
	ld.param.u64 	%rd18, [_ZN3cub18CUB_300001_SM_10006detail4scan16DeviceScanKernelINS2_10policy_hubIiiimN4cuda3std3__44plusIvEEE10Policy1000EN6thrust24THRUST_300001_SM_1000_NS10device_ptrIiEESF_NS0_13ScanTileStateIiLb1EEES9_NS0_8NullTypeEmiLb0ESI_EEvT0_T1_T2_iT3_T4_T5__param_6];
	cvta.to.global.u64 	%rd2, %rd17;
	cvta.to.global.u64 	%rd3, %rd16;
	mov.u32 	%r201, %ctaid.x;
	add.s32 	%r1, %r200, %r201;
	mul.wide.s32 	%rd4, %r1, 7904;
	sub.s64 	%rd5, %rd18, %rd4;
	setp.lt.u64 	%p1, %rd5, 7905;
	@%p1 bra 	$L__BB31_26;
	mov.u32 	%r2, %tid.x;
	and.b32  	%r625, %r2, 31;
	and.b32  	%r626, %r2, 992;
	mul.lo.s32 	%r627, %r626, 19;
	or.b32  	%r628, %r627, %r625;
	cvt.u64.u32 	%rd38, %r628;
	add.s64 	%rd6, %rd4, %rd38;
	shl.b64 	%rd39, %rd6, 2;
	add.s64 	%rd40, %rd2, %rd39;
	ld.global.u32 	%r629, [%rd40];
	ld.global.u32 	%r630, [%rd40+128];
	ld.global.u32 	%r631, [%rd40+256];
	ld.global.u32 	%r632, [%rd40+384];
	ld.global.u32 	%r633, [%rd40+512];
	ld.global.u32 	%r634, [%rd40+640];
	ld.global.u32 	%r635, [%rd40+768];
	ld.global.u32 	%r636, [%rd40+896];
	ld.global.u32 	%r637, [%rd40+1024];
	ld.global.u32 	%r638, [%rd40+1152];
	ld.global.u32 	%r639, [%rd40+1280];
	ld.global.u32 	%r640, [%rd40+1408];
	ld.global.u32 	%r641, [%rd40+1536];
	ld.global.u32 	%r642, [%rd40+1664];
	ld.global.u32 	%r643, [%rd40+1792];
	ld.global.u32 	%r644, [%rd40+1920];
	ld.global.u32 	%r645, [%rd40+2048];
	ld.global.u32 	%r646, [%rd40+2176];
	ld.global.u32 	%r647, [%rd40+2304];
	// begin inline asm
	mov.u32 %r624, %laneid;
	// end inline asm
	shr.u32 	%r4, %r2, 5;
	mad.lo.s32 	%r648, %r4, 608, %r624;
	shl.b32 	%r649, %r648, 2;
	mov.u32 	%r650, _ZZN3cub18CUB_300001_SM_10006detail4scan16DeviceScanKernelINS2_10policy_hubIiiimN4cuda3std3__44plusIvEEE10Policy1000EN6thrust24THRUST_300001_SM_1000_NS10device_ptrIiEESF_NS0_13ScanTileStateIiLb1EEES9_NS0_8NullTypeEmiLb0ESI_EEvT0_T1_T2_iT3_T4_T5_E12temp_storage;
	add.s32 	%r5, %r650, %r649;
	st.shared.u32 	[%r5], %r629;
	st.shared.u32 	[%r5+128], %r630;
	st.shared.u32 	[%r5+256], %r631;
	st.shared.u32 	[%r5+384], %r632;
	st.shared.u32 	[%r5+512], %r633;
	st.shared.u32 	[%r5+640], %r634;
	st.shared.u32 	[%r5+768], %r635;
	st.shared.u32 	[%r5+896], %r636;
	st.shared.u32 	[%r5+1024], %r637;
	st.shared.u32 	[%r5+1152], %r638;
	st.shared.u32 	[%r5+1280], %r639;
	st.shared.u32 	[%r5+1408], %r640;
	st.shared.u32 	[%r5+1536], %r641;
	st.shared.u32 	[%r5+1664], %r642;
	st.shared.u32 	[%r5+1792], %r643;
	st.shared.u32 	[%r5+1920], %r644;
	st.shared.u32 	[%r5+2048], %r645;
	st.shared.u32 	[%r5+2176], %r646;
	st.shared.u32 	[%r5+2304], %r647;
	bar.warp.sync 	-1;
	mad.lo.s32 	%r6, %r624, 72, %r5;
	ld.shared.u32 	%r7, [%r6];
	ld.shared.u32 	%r8, [%r6+4];
	ld.shared.u32 	%r9, [%r6+8];
	ld.shared.u32 	%r10, [%r6+12];
	ld.shared.u32 	%r11, [%r6+16];
	ld.shared.u32 	%r12, [%r6+20];
	ld.shared.u32 	%r13, [%r6+24];
	ld.shared.u32 	%r14, [%r6+28];
	ld.shared.u32 	%r15, [%r6+32];
	ld.shared.u32 	%r16, [%r6+36];
	ld.shared.u32 	%r17, [%r6+40];
	ld.shared.u32 	%r18, [%r6+44];
	ld.shared.u32 	%r19, [%r6+48];
	ld.shared.u32 	%r20, [%r6+52];
	ld.shared.u32 	%r21, [%r6+56];
	ld.shared.u32 	%r22, [%r6+60];
	ld.shared.u32 	%r23, [%r6+64];
	ld.shared.u32 	%r24, [%r6+68];
	ld.shared.u32 	%r25, [%r6+72];
	bar.sync 	0;
	setp.ne.s32 	%p100, %r1, 0;
	@%p100 bra 	$L__BB31_6;
	add.s32 	%r868, %r8, %r7;
	add.s32 	%r869, %r9, %r868;
	add.s32 	%r870, %r10, %r869;
	add.s32 	%r871, %r11, %r870;
	add.s32 	%r872, %r12, %r871;
	add.s32 	%r873, %r13, %r872;
	add.s32 	%r874, %r14, %r873;
	add.s32 	%r875, %r15, %r874;
	add.s32 	%r876, %r16, %r875;
	add.s32 	%r877, %r17, %r876;
	add.s32 	%r878, %r18, %r877;
	add.s32 	%r879, %r19, %r878;
	add.s32 	%r880, %r20, %r879;
	add.s32 	%r881, %r21, %r880;
	add.s32 	%r882, %r22, %r881;
	add.s32 	%r883, %r23, %r882;
	add.s32 	%r884, %r24, %r883;
	add.s32 	%r842, %r25, %r884;
	mov.b32 	%r840, 1;
	mov.b32 	%r865, 0;
	mov.b32 	%r867, -1;
	// begin inline asm
	{  .reg .s32 r0;  .reg .pred p;  shfl.sync.up.b32 r0|p, %r842, %r840, %r865, %r867;  @p add.s32 r0, r0, %r842;  mov.s32 %r838, r0;}
	// end inline asm
	mov.b32 	%r846, 2;
	// begin inline asm
	{  .reg .s32 r0;  .reg .pred p;  shfl.sync.up.b32 r0|p, %r838, %r846, %r865, %r867;  @p add.s32 r0, r0, %r838;  mov.s32 %r844, r0;}
	// end inline asm
	mov.b32 	%r852, 4;
	// begin inline asm
	{  .reg .s32 r0;  .reg .pred p;  shfl.sync.up.b32 r0|p, %r844, %r852, %r865, %r867;  @p add.s32 r0, r0, %r844;  mov.s32 %r850, r0;}
	// end inline asm
	mov.b32 	%r858, 8;
	// begin inline asm
	{  .reg .s32 r0;  .reg .pred p;  shfl.sync.up.b32 r0|p, %r850, %r858, %r865, %r867;  @p add.s32 r0, r0, %r850;  mov.s32 %r856, r0;}
	// end inline asm
	mov.b32 	%r864, 16;
	// begin inline asm
	{  .reg .s32 r0;  .reg .pred p;  shfl.sync.up.b32 r0|p, %r856, %r864, %r865, %r867;  @p add.s32 r0, r0, %r856;  mov.s32 %r862, r0;}
	// end inline asm
	setp.ne.s32 	%p143, %r624, 31;
	@%p143 bra 	$L__BB31_4;
	shl.b32 	%r885, %r4, 2;
	mov.u32 	%r886, _ZZN3cub18CUB_300001_SM_10006detail4scan16DeviceScanKernelINS2_10policy_hubIiiimN4cuda3std3__44plusIvEEE10Policy1000EN6thrust24THRUST_300001_SM_1000_NS10device_ptrIiEESF_NS0_13ScanTileStateIiLb1EEES9_NS0_8NullTypeEmiLb0ESI_EEvT0_T1_T2_iT3_T4_T5_E12temp_storage;
	add.s32 	%r887, %r886, %r885;
	st.shared.u32 	[%r887+16], %r862;
$L__BB31_4:
	sub.s32 	%r888, %r862, %r842;
	bar.sync 	0;
	ld.shared.v4.u32 	{%r889, %r890, %r891, %r892}, [_ZZN3cub18CUB_300001_SM_10006detail4scan16DeviceScanKernelINS2_10policy_hubIiiimN4cuda3std3__44plusIvEEE10Policy1000EN6thrust24THRUST_300001_SM_1000_NS10device_ptrIiEESF_NS0_13ScanTileStateIiLb1EEES9_NS0_8NullTypeEmiLb0ESI_EEvT0_T1_T2_iT3_T4_T5_E12temp_storage+16];
	add.s32 	%r893, %r890, %r889;
	setp.eq.s32 	%p144, %r4, 2;
	selp.b32 	%r894, %r893, %r889, %p144;
	add.s32 	%r895, %r893, %r891;
	setp.eq.s32 	%p145, %r4, 3;
	selp.b32 	%r896, %r895, %r894, %p145;
	add.s32 	%r897, %r895, %r892;
	setp.eq.s32 	%p146, %r4, 4;
	selp.b32 	%r898, %r897, %r896, %p146;
	ld.shared.v4.u32 	{%r899, %r900, %r901, %r902}, [_ZZN3cub18CUB_300001_SM_10006detail4scan16DeviceScanKernelINS2_10policy_hubIiiimN4cuda3std3__44plusIvEEE10Policy1000EN6thrust24THRUST_300001_SM_1000_NS10device_ptrIiEESF_NS0_13ScanTileStateIiLb1EEES9_NS0_8NullTypeEmiLb0ESI_EEvT0_T1_T2_iT3_T4_T5_E12temp_storage+32];
	add.s32 	%r903, %r897, %r899;
	setp.eq.s32 	%p147, %r4, 5;
	selp.b32 	%r904, %r903, %r898, %p147;
	add.s32 	%r905, %r903, %r900;
	setp.eq.s32 	%p148, %r4, 6;
	selp.b32 	%r906, %r905, %r904, %p148;
	add.s32 	%r907, %r905, %r901;
	setp.eq.s32 	%p149, %r4, 7;
	selp.b32 	%r908, %r907, %r906, %p149;
	add.s32 	%r909, %r907, %r902;
	setp.eq.s32 	%p150, %r4, 8;
	selp.b32 	%r910, %r909, %r908, %p150;
	ld.shared.v4.u32 	{%r911, %r912, %r913, %r914}, [_ZZN3cub18CUB_300001_SM_10006detail4scan16DeviceScanKernelINS2_10policy_hubIiiimN4cuda3std3__44plusIvEEE10Policy1000EN6thrust24THRUST_300001_SM_1000_NS10device_ptrIiEESF_NS0_13ScanTileStateIiLb1EEES9_NS0_8NullTypeEmiLb0ESI_EEvT0_T1_T2_iT3_T4_T5_E12temp_storage+48];
	add.s32 	%r915, %r909, %r911;
	setp.eq.s32 	%p151, %r4, 9;
	selp.b32 	%r916, %r915, %r910, %p151;
	add.s32 	%r917, %r915, %r912;
	setp.eq.s32 	%p152, %r4, 10;
	selp.b32 	%r918, %r917, %r916, %p152;
	add.s32 	%r919, %r917, %r913;
	setp.eq.s32 	%p153, %r4, 11;
	selp.b32 	%r920, %r919, %r918, %p153;
	add.s32 	%r28, %r919, %r914;
	setp.eq.s32 	%p154, %r4, 12;
	selp.b32 	%r921, %r28, %r920, %p154;
	setp.lt.u32 	%p155, %r2, 32;
	setp.eq.s32 	%p156, %r624, 0;
	selp.b32 	%r922, 0, %r888, %p156;
	add.s32 	%r923, %r921, %r922;
	selp.b32 	%r977, %r888, %r923, %p155;
	setp.ne.s32 	%p157, %r2, 0;
	@%p157 bra 	$L__BB31_25;
	ld.shared.u32 	%r927, [_ZZN3cub18CUB_300001_SM_10006detail4scan16DeviceScanKernelINS2_10policy_hubIiiimN4cuda3std3__44plusIvEEE10Policy1000EN6thrust24THRUST_300001_SM_1000_NS10device_ptrIiEESF_NS0_13ScanTileStateIiLb1EEES9_NS0_8NullTypeEmiLb0ESI_EEvT0_T1_T2_iT3_T4_T5_E12temp_storage+64];
	add.s64 	%rd52, %rd1, 256;
	add.s32 	%r925, %r28, %r927;
	mov.b32 	%r924, 101;
	// begin inline asm
	st.relaxed.gpu.v2.u32 [%rd52], {%r924, %r925};
	// end inline asm
	mov.b32 	%r977, 0;
	bra.uni 	$L__BB31_25;
$L__BB31_6:
	add.s32 	%r681, %r8, %r7;
	add.s32 	%r682, %r9, %r681;
	add.s32 	%r683, %r10, %r682;
	add.s32 	%r684, %r11, %r683;
	add.s32 	%r685, %r12, %r684;
	add.s32 	%r686, %r13, %r685;
	add.s32 	%r687, %r14, %r686;
	add.s32 	%r688, %r15, %r687;
	add.s32 	%r689, %r16, %r688;
	add.s32 	%r690, %r17, %r689;
	add.s32 	%r691, %r18, %r690;
	add.s32 	%r692, %r19, %r691;
	add.s32 	%r693, %r20, %r692;
	add.s32 	%r694, %r21, %r693;
	add.s32 	%r695, %r22, %r694;
	add.s32 	%r696, %r23, %r695;
	add.s32 	%r697, %r24, %r696;
	add.s32 	%r655, %r25, %r697;
	mov.b32 	%r653, 1;
	mov.b32 	%r678, 0;
	mov.b32 	%r680, -1;
	// begin inline asm
	{  .reg .s32 r0;  .reg .pred p;  shfl.sync.up.b32 r0|p, %r655, %r653, %r678, %r680;  @p add.s32 r0, r0, %r655;  mov.s32 %r651, r0;}
	// end inline asm
	mov.b32 	%r659, 2;
	// begin inline asm
	{  .reg .s32 r0;  .reg .pred p;  shfl.sync.up.b32 r0|p, %r651, %r659, %r678, %r680;  @p add.s32 r0, r0, %r651;  mov.s32 %r657, r0;}
	// end inline asm
	mov.b32 	%r665, 4;
	// begin inline asm
	{  .reg .s32 r0;  .reg .pred p;  shfl.sync.up.b32 r0|p, %r657, %r665, %r678, %r680;  @p add.s32 r0, r0, %r657;  mov.s32 %r663, r0;}
	// end inline asm
	mov.b32 	%r671, 8;
	// begin inline asm
	{  .reg .s32 r0;  .reg .pred p;  shfl.sync.up.b32 r0|p, %r663, %r671, %r678, %r680;  @p add.s32 r0, r0, %r663;  mov.s32 %r669, r0;}
	// end inline asm
	mov.b32 	%r677, 16;
	// begin inline asm
	{  .reg .s32 r0;  .reg .pred p;  shfl.sync.up.b32 r0|p, %r669, %r677, %r678, %r680;  @p add.s32 r0, r0, %r669;  mov.s32 %r675, r0;}
	// end inline asm
	setp.ne.s32 	%p101, %r624, 31;
	@%p101 bra 	$L__BB31_8;
	shl.b32 	%r698, %r4, 2;
	mov.u32 	%r699, _ZZN3cub18CUB_300001_SM_10006detail4scan16DeviceScanKernelINS2_10policy_hubIiiimN4cuda3std3__44plusIvEEE10Policy1000EN6thrust24THRUST_300001_SM_1000_NS10device_ptrIiEESF_NS0_13ScanTileStateIiLb1EEES9_NS0_8NullTypeEmiLb0ESI_EEvT0_T1_T2_iT3_T4_T5_E12temp_storage;
	add.s32 	%r700, %r699, %r698;
	st.shared.u32 	[%r700+16], %r675;
$L__BB31_8:
	sub.s32 	%r701, %r675, %r655;
	bar.sync 	0;
	ld.shared.v4.u32 	{%r702, %r703, %r704, %r705}, [_ZZN3cub18CUB_300001_SM_10006detail4scan16DeviceScanKernelINS2_10policy_hubIiiimN4cuda3std3__44plusIvEEE10Policy1000EN6thrust24THRUST_300001_SM_1000_NS10device_ptrIiEESF_NS0_13ScanTileStateIiLb1EEES9_NS0_8NullTypeEmiLb0ESI_EEvT0_T1_T2_iT3_T4_T5_E12temp_storage+16];
	add.s32 	%r706, %r703, %r702;
	setp.eq.s32 	%p102, %r4, 2;
	selp.b32 	%r707, %r706, %r702, %p102;
	add.s32 	%r708, %r706, %r704;
	setp.eq.s32 	%p103, %r4, 3;
	selp.b32 	%r709, %r708, %r707, %p103;
	add.s32 	%r710, %r708, %r705;
	setp.eq.s32 	%p104, %r4, 4;
	selp.b32 	%r711, %r710, %r709, %p104;
	ld.shared.v4.u32 	{%r712, %r713, %r714, %r715}, [_ZZN3cub18CUB_300001_SM_10006detail4scan16DeviceScanKernelINS2_10policy_hubIiiimN4cuda3std3__44plusIvEEE10Policy1000EN6thrust24THRUST_300001_SM_1000_NS10device_ptrIiEESF_NS0_13ScanTileStateIiLb1EEES9_NS0_8NullTypeEmiLb0ESI_EEvT0_T1_T2_iT3_T4_T5_E12temp_storage+32];
	add.s32 	%r716, %r710, %r712;
	setp.eq.s32 	%p105, %r4, 5;
	selp.b32 	%r717, %r716, %r711, %p105;
	add.s32 	%r718, %r716, %r713;
	setp.eq.s32 	%p106, %r4, 6;
	selp.b32 	%r719, %r718, %r717, %p106;
	add.s32 	%r720, %r718, %r714;
	setp.eq.s32 	%p107, %r4, 7;
	selp.b32 	%r721, %r720, %r719, %p107;
	add.s32 	%r722, %r720, %r715;
	setp.eq.s32 	%p108, %r4, 8;
	selp.b32 	%r723, %r722, %r721, %p108;
	ld.shared.v4.u32 	{%r724, %r725, %r726, %r727}, [_ZZN3cub18CUB_300001_SM_10006detail4scan16DeviceScanKernelINS2_10policy_hubIiiimN4cuda3std3__44plusIvEEE10Policy1000EN6thrust24THRUST_300001_SM_1000_NS10device_ptrIiEESF_NS0_13ScanTileStateIiLb1EEES9_NS0_8NullTypeEmiLb0ESI_EEvT0_T1_T2_iT3_T4_T5_E12temp_storage+48];
	add.s32 	%r728, %r722, %r724;
	setp.eq.s32 	%p109, %r4, 9;
	selp.b32 	%r729, %r728, %r723, %p109;
	add.s32 	%r730, %r728, %r725;
	setp.eq.s32 	%p110, %r4, 10;
	selp.b32 	%r731, %r730, %r729, %p110;
	add.s32 	%r732, %r730, %r726;
	setp.eq.s32 	%p111, %r4, 11;
	selp.b32 	%r733, %r732, %r731, %p111;
	add.s32 	%r734, %r732, %r727;
	setp.eq.s32 	%p112, %r4, 12;
	selp.b32 	%r735, %r734, %r733, %p112;
	ld.shared.u32 	%r736, [_ZZN3cub18CUB_300001_SM_10006detail4scan16DeviceScanKernelINS2_10policy_hubIiiimN4cuda3std3__44plusIvEEE10Policy1000EN6thrust24THRUST_300001_SM_1000_NS10device_ptrIiEESF_NS0_13ScanTileStateIiLb1EEES9_NS0_8NullTypeEmiLb0ESI_EEvT0_T1_T2_iT3_T4_T5_E12temp_storage+64];
	add.s32 	%r32, %r734, %r736;
	setp.gt.u32 	%p113, %r2, 31;
	setp.lt.u32 	%p114, %r2, 32;
	setp.eq.s32 	%p115, %r624, 0;
	selp.b32 	%r737, 0, %r701, %p115;
	add.s32 	%r976, %r735, %r737;
	selp.b32 	%r34, %r701, %r976, %p114;
	@%p113 bra 	$L__BB31_24;
	setp.ne.s32 	%p116, %r2, 0;
	mul.wide.s32 	%rd41, %r1, 8;
	add.s64 	%rd7, %rd1, %rd41;
	@%p116 bra 	$L__BB31_11;
	st.shared.u32 	[_ZZN3cub18CUB_300001_SM_10006detail4scan16DeviceScanKernelINS2_10policy_hubIiiimN4cuda3std3__44plusIvEEE10Policy1000EN6thrust24THRUST_300001_SM_1000_NS10device_ptrIiEESF_NS0_13ScanTileStateIiLb1EEES9_NS0_8NullTypeEmiLb0ESI_EEvT0_T1_T2_iT3_T4_T5_E12temp_storage+12], %r32;
	add.s64 	%rd42, %rd7, 256;
	mov.b32 	%r738, 100;
	// begin inline asm
	st.relaxed.gpu.v2.u32 [%rd42], {%r738, %r32};
	// end inline asm
$L__BB31_11:
	not.b32 	%r744, %r2;
	add.s32 	%r972, %r1, %r744;
	mov.b32 	%r740, 550;
	// begin inline asm
	nanosleep.u32 %r740;
	// end inline asm
	mul.wide.s32 	%rd44, %r972, 8;
	add.s64 	%rd45, %rd1, %rd44;
	add.s64 	%rd43, %rd45, 256;
	// begin inline asm
	ld.relaxed.gpu.v2.u32 {%r973, %r967}, [%rd43];
	// end inline asm
	mov.b32 	%r968, 478;
$L__BB31_12:
	setp.eq.s32 	%p117, %r973, 99;
	mov.b32 	%r745, -1;
	vote.sync.any.pred 	%p118, %p117, %r745;
	not.pred 	%p119, %p118;
	@%p119 bra 	$L__BB31_14;
	// begin inline asm
	nanosleep.u32 %r968;
	// end inline asm
	shr.u32 	%r968, %r968, 1;
	// begin inline asm
	ld.relaxed.gpu.v2.u32 {%r973, %r967}, [%rd43];
	// end inline asm
	bra.uni 	$L__BB31_12;
$L__BB31_14:
	setp.eq.s32 	%p120, %r973, 101;
	mov.b32 	%r772, -1;
	vote.sync.ballot.b32 	%r774, %p120, %r772;
	// begin inline asm
	mov.u32 %r747, %lanemask_ge;
	// end inline asm
	and.b32  	%r775, %r774, %r747;
	or.b32  	%r776, %r775, -2147483648;
	add.s32 	%r777, %r776, -1;
	not.b32 	%r778, %r776;
	and.b32  	%r779, %r778, %r777;
	popc.b32 	%r751, %r779;
	mov.b32 	%r750, 1;
	// begin inline asm
	shfl.sync.down.b32 %r748, %r967, %r750, %r751, %r772;
	// end inline asm
	setp.lt.s32 	%p122, %r624, %r751;
	selp.b32 	%r780, %r748, 0, %p122;
	add.s32 	%r754, %r780, %r967;
	mov.b32 	%r755, 2;
	// begin inline asm
	shfl.sync.down.b32 %r753, %r754, %r755, %r751, %r772;
	// end inline asm
	add.s32 	%r47, %r624, 2;
	setp.gt.s32 	%p123, %r47, %r751;
	selp.b32 	%r781, 0, %r753, %p123;
	add.s32 	%r759, %r754, %r781;
	mov.b32 	%r760, 4;
	// begin inline asm
	shfl.sync.down.b32 %r758, %r759, %r760, %r751, %r772;
	// end inline asm
	add.s32 	%r48, %r624, 4;
	setp.gt.s32 	%p124, %r48, %r751;
	selp.b32 	%r782, 0, %r758, %p124;
	add.s32 	%r764, %r759, %r782;
	mov.b32 	%r765, 8;
	// begin inline asm
	shfl.sync.down.b32 %r763, %r764, %r765, %r751, %r772;
	// end inline asm
	add.s32 	%r49, %r624, 8;
	setp.gt.s32 	%p125, %r49, %r751;
	selp.b32 	%r783, 0, %r763, %p125;
	add.s32 	%r769, %r764, %r783;
	mov.b32 	%r770, 16;
	// begin inline asm
	shfl.sync.down.b32 %r768, %r769, %r770, %r751, %r772;
	// end inline asm
	add.s32 	%r50, %r624, 16;
	setp.gt.s32 	%p126, %r50, %r751;
	selp.b32 	%r784, 0, %r768, %p126;
	add.s32 	%r971, %r769, %r784;
	add.s64 	%rd9, %rd1, 256;
	mov.b32 	%r969, 478;
$L__BB31_15:
	setp.ne.s32 	%p127, %r973, 101;
	mov.b32 	%r785, -1;
	vote.sync.all.pred 	%p128, %p127, %r785;
	not.pred 	%p129, %p128;
	@%p129 bra 	$L__BB31_20;
	shr.u32 	%r969, %r969, 1;
	mul.wide.s32 	%rd48, %r972, 8;
	add.s64 	%rd49, %rd9, %rd48;
	add.s64 	%rd47, %rd49, -256;
	// begin inline asm
	ld.relaxed.gpu.v2.u32 {%r973, %r974}, [%rd47];
	// end inline asm
	mov.u32 	%r975, %r969;
$L__BB31_17:
	setp.eq.s32 	%p133, %r973, 99;
	mov.b32 	%r793, -1;
	vote.sync.any.pred 	%p134, %p133, %r793;
	not.pred 	%p135, %p134;
	@%p135 bra 	$L__BB31_19;
	// begin inline asm
	nanosleep.u32 %r975;
	// end inline asm
	shr.u32 	%r975, %r975, 1;
	// begin inline asm
	ld.relaxed.gpu.v2.u32 {%r973, %r974}, [%rd47];
	// end inline asm
	bra.uni 	$L__BB31_17;
$L__BB31_19:
	setp.eq.s32 	%p136, %r973, 101;
	mov.b32 	%r819, -1;
	vote.sync.ballot.b32 	%r820, %p136, %r819;
	and.b32  	%r821, %r820, %r747;
	or.b32  	%r822, %r821, -2147483648;
	add.s32 	%r823, %r822, -1;
	not.b32 	%r824, %r822;
	and.b32  	%r825, %r824, %r823;
	popc.b32 	%r798, %r825;
	mov.b32 	%r797, 1;
	// begin inline asm
	shfl.sync.down.b32 %r795, %r974, %r797, %r798, %r819;
	// end inline asm
	setp.lt.s32 	%p138, %r624, %r798;
	selp.b32 	%r826, %r795, 0, %p138;
	add.s32 	%r801, %r826, %r974;
	mov.b32 	%r802, 2;
	// begin inline asm
	shfl.sync.down.b32 %r800, %r801, %r802, %r798, %r819;
	// end inline asm
	setp.gt.s32 	%p139, %r47, %r798;
	selp.b32 	%r827, 0, %r800, %p139;
	add.s32 	%r806, %r801, %r827;
	mov.b32 	%r807, 4;
	// begin inline asm
	shfl.sync.down.b32 %r805, %r806, %r807, %r798, %r819;
	// end inline asm
	setp.gt.s32 	%p140, %r48, %r798;
	selp.b32 	%r828, 0, %r805, %p140;
	add.s32 	%r811, %r806, %r828;
	mov.b32 	%r812, 8;
	// begin inline asm
	shfl.sync.down.b32 %r810, %r811, %r812, %r798, %r819;
	// end inline asm
	setp.gt.s32 	%p141, %r49, %r798;
	selp.b32 	%r829, 0, %r810, %p141;
	add.s32 	%r816, %r811, %r829;
	mov.b32 	%r817, 16;
	// begin inline asm
	shfl.sync.down.b32 %r815, %r816, %r817, %r798, %r819;
	// end inline asm
	setp.gt.s32 	%p142, %r50, %r798;
	selp.b32 	%r830, 0, %r815, %p142;
	add.s32 	%r831, %r830, %r971;
	add.s32 	%r971, %r831, %r816;
	add.s32 	%r972, %r972, -32;
	bra.uni 	$L__BB31_15;
$L__BB31_20:
	@%p116 bra 	$L__BB31_22;
	add.s32 	%r788, %r971, %r32;
	add.s64 	%rd46, %rd7, 256;
	mov.b32 	%r787, 101;
	// begin inline asm
	st.relaxed.gpu.v2.u32 [%rd46], {%r787, %r788};
	// end inline asm
	st.shared.u32 	[_ZZN3cub18CUB_300001_SM_10006detail4scan16DeviceScanKernelINS2_10policy_hubIiiimN4cuda3std3__44plusIvEEE10Policy1000EN6thrust24THRUST_300001_SM_1000_NS10device_ptrIiEESF_NS0_13ScanTileStateIiLb1EEES9_NS0_8NullTypeEmiLb0ESI_EEvT0_T1_T2_iT3_T4_T5_E12temp_storage+4], %r971;
	st.shared.u32 	[_ZZN3cub18CUB_300001_SM_10006detail4scan16DeviceScanKernelINS2_10policy_hubIiiimN4cuda3std3__44plusIvEEE10Policy1000EN6thrust24THRUST_300001_SM_1000_NS10device_ptrIiEESF_NS0_13ScanTileStateIiLb1EEES9_NS0_8NullTypeEmiLb0ESI_EEvT0_T1_T2_iT3_T4_T5_E12temp_storage+8], %r788;
$L__BB31_22:
	setp.ne.s32 	%p131, %r624, 0;
	mov.u32 	%r976, %r34;
	@%p131 bra 	$L__BB31_24;
	st.shared.u32 	[_ZZN3cub18CUB_300001_SM_10006detail4scan16DeviceScanKernelINS2_10policy_hubIiiimN4cuda3std3__44plusIvEEE10Policy1000EN6thrust24THRUST_300001_SM_1000_NS10device_ptrIiEESF_NS0_13ScanTileStateIiLb1EEES9_NS0_8NullTypeEmiLb0ESI_EEvT0_T1_T2_iT3_T4_T5_E12temp_storage+84], %r971;
	mov.u32 	%r976, %r971;
$L__BB31_24:
	bar.sync 	0;
	setp.eq.s32 	%p132, %r2, 0;
	ld.shared.u32 	%r789, [_ZZN3cub18CUB_300001_SM_10006detail4scan16DeviceScanKernelINS2_10policy_hubIiiimN4cuda3std3__44plusIvEEE10Policy1000EN6thrust24THRUST_300001_SM_1000_NS10device_ptrIiEESF_NS0_13ScanTileStateIiLb1EEES9_NS0_8NullTypeEmiLb0ESI_EEvT0_T1_T2_iT3_T4_T5_E12temp_storage+84];
	selp.b32 	%r790, 0, %r789, %p132;
	add.s32 	%r977, %r790, %r976;
$L__BB31_25:
	add.s32 	%r928, %r977, %r7;
	add.s32 	%r929, %r8, %r928;
	add.s32 	%r930, %r9, %r929;
	add.s32 	%r931, %r10, %r930;
	add.s32 	%r932, %r11, %r931;
	add.s32 	%r933, %r12, %r932;
	add.s32 	%r934, %r13, %r933;
	add.s32 	%r935, %r14, %r934;
	add.s32 	%r936, %r15, %r935;
	add.s32 	%r937, %r16, %r936;
	add.s32 	%r938, %r17, %r937;
	add.s32 	%r939, %r18, %r938;
	add.s32 	%r940, %r19, %r939;
	add.s32 	%r941, %r20, %r940;
	add.s32 	%r942, %r21, %r941;
	add.s32 	%r943, %r22, %r942;
	add.s32 	%r944, %r23, %r943;
	add.s32 	%r945, %r24, %r944;
	add.s32 	%r946, %r25, %r945;
	bar.sync 	0;
	st.shared.u32 	[%r6], %r928;
	st.shared.u32 	[%r6+4], %r929;
	st.shared.u32 	[%r6+8], %r930;
	st.shared.u32 	[%r6+12], %r931;
	st.shared.u32 	[%r6+16], %r932;
	st.shared.u32 	[%r6+20], %r933;
	st.shared.u32 	[%r6+24], %r934;
	st.shared.u32 	[%r6+28], %r935;
	st.shared.u32 	[%r6+32], %r936;
	st.shared.u32 	[%r6+36], %r937;
	st.shared.u32 	[%r6+40], %r938;
	st.shared.u32 	[%r6+44], %r939;
	st.shared.u32 	[%r6+48], %r940;
	st.shared.u32 	[%r6+52], %r941;
	st.shared.u32 	[%r6+56], %r942;
	st.shared.u32 	[%r6+60], %r943;
	st.shared.u32 	[%r6+64], %r944;
	st.shared.u32 	[%r6+68], %r945;
	st.shared.u32 	[%r6+72], %r946;
	bar.warp.sync 	-1;
	ld.shared.u32 	%r947, [%r5];
	ld.shared.u32 	%r948, [%r5+128];
	ld.shared.u32 	%r949, [%r5+256];
	ld.shared.u32 	%r950, [%r5+384];
	ld.shared.u32 	%r951, [%r5+512];
	ld.shared.u32 	%r952, [%r5+640];
	ld.shared.u32 	%r953, [%r5+768];
	ld.shared.u32 	%r954, [%r5+896];
	ld.shared.u32 	%r955, [%r5+1024];
	ld.shared.u32 	%r956, [%r5+1152];
	ld.shared.u32 	%r957, [%r5+1280];
	ld.shared.u32 	%r958, [%r5+1408];
	ld.shared.u32 	%r959, [%r5+1536];
	ld.shared.u32 	%r960, [%r5+1664];
	ld.shared.u32 	%r961, [%r5+1792];
	ld.shared.u32 	%r962, [%r5+1920];
	ld.shared.u32 	%r963, [%r5+2048];
	ld.shared.u32 	%r964, [%r5+2176];
	ld.shared.u32 	%r965, [%r5+2304];
	add.s64 	%rd54, %rd3, %rd39;
	st.global.u32 	[%rd54], %r947;
	st.global.u32 	[%rd54+128], %r948;
	st.global.u32 	[%rd54+256], %r949;
	st.global.u32 	[%rd54+384], %r950;
	st.global.u32 	[%rd54+512], %r951;
	st.global.u32 	[%rd54+640], %r952;
	st.global.u32 	[%rd54+768], %r953;
	st.global.u32 	[%rd54+896], %r954;
	st.global.u32 	[%rd54+1024], %r955;
	st.global.u32 	[%rd54+1152], %r956;
	st.global.u32 	[%rd54+1280], %r957;
	st.global.u32 	[%rd54+1408], %r958;
	st.global.u32 	[%rd54+1536], %r959;
	st.global.u32 	[%rd54+1664], %r960;
	st.global.u32 	[%rd54+1792], %r961;
	st.global.u32 	[%rd54+1920], %r962;
	st.global.u32 	[%rd54+2048], %r963;
	st.global.u32 	[%rd54+2176], %r964;
	st.global.u32 	[%rd54+2304], %r965;
	bra.uni 	$L__BB31_128;
$L__BB31_26:
	setp.eq.s64 	%p2, %rd5, 0;
	@%p2 bra 	$L__BB31_128;
	cvt.u32.u64 	%r72, %rd5;
	shl.b64 	%rd19, %rd4, 2;
	add.s64 	%rd20, %rd2, %rd19;
	mov.u32 	%r73, %tid.x;
	ld.global.u32 	%r996, [%rd20];
	and.b32  	%r202, %r73, 31;
	and.b32  	%r203, %r73, 992;
	mul.lo.s32 	%r204, %r203, 19;
	or.b32  	%r75, %r204, %r202;
	setp.ge.u32 	%p3, %r75, %r72;
	shl.b32 	%r205, %r75, 2;
	cvt.u64.u32 	%rd21, %r205;
	add.s64 	%rd11, %rd20, %rd21;
	mov.u32 	%r978, %r996;
	@%p3 bra 	$L__BB31_29;
	ld.global.u32 	%r978, [%rd11];
$L__BB31_29:
	add.s32 	%r206, %r75, 32;
	setp.ge.u32 	%p4, %r206, %r72;
	mov.u32 	%r979, %r996;
	@%p4 bra 	$L__BB31_31;
	ld.global.u32 	%r979, [%rd11+128];
$L__BB31_31:
	add.s32 	%r207, %r75, 64;
	setp.ge.u32 	%p5, %r207, %r72;
	mov.u32 	%r980, %r996;
	@%p5 bra 	$L__BB31_33;
	ld.global.u32 	%r980, [%rd11+256];
$L__BB31_33:
	add.s32 	%r208, %r75, 96;
	setp.ge.u32 	%p6, %r208, %r72;
	mov.u32 	%r981, %r996;
	@%p6 bra 	$L__BB31_35;
	ld.global.u32 	%r981, [%rd11+384];
$L__BB31_35:
	add.s32 	%r209, %r75, 128;
	setp.ge.u32 	%p7, %r209, %r72;
	mov.u32 	%r982, %r996;
	@%p7 bra 	$L__BB31_37;
	ld.global.u32 	%r982, [%rd11+512];
$L__BB31_37:
	add.s32 	%r210, %r75, 160;
	setp.ge.u32 	%p8, %r210, %r72;
	mov.u32 	%r983, %r996;
	@%p8 bra 	$L__BB31_39;
	ld.global.u32 	%r983, [%rd11+640];
$L__BB31_39:
	add.s32 	%r211, %r75, 192;
	setp.ge.u32 	%p9, %r211, %r72;
	mov.u32 	%r984, %r996;
	@%p9 bra 	$L__BB31_41;
	ld.global.u32 	%r984, [%rd11+768];
$L__BB31_41:
	add.s32 	%r212, %r75, 224;
	setp.ge.u32 	%p10, %r212, %r72;
	mov.u32 	%r985, %r996;
	@%p10 bra 	$L__BB31_43;
	ld.global.u32 	%r985, [%rd11+896];
$L__BB31_43:
	add.s32 	%r92, %r75, 256;
	setp.ge.u32 	%p11, %r92, %r72;
	mov.u32 	%r986, %r996;
	@%p11 bra 	$L__BB31_45;
	ld.global.u32 	%r986, [%rd11+1024];
$L__BB31_45:
	add.s32 	%r213, %r75, 288;
	setp.ge.u32 	%p12, %r213, %r72;
	mov.u32 	%r987, %r996;
	@%p12 bra 	$L__BB31_47;
	ld.global.u32 	%r987, [%rd11+1152];
$L__BB31_47:
	add.s32 	%r214, %r75, 320;
	setp.ge.u32 	%p13, %r214, %r72;
	mov.u32 	%r988, %r996;
	@%p13 bra 	$L__BB31_49;
	ld.global.u32 	%r988, [%rd11+1280];
$L__BB31_49:
	add.s32 	%r215, %r75, 352;
	setp.ge.u32 	%p14, %r215, %r72;
	mov.u32 	%r989, %r996;
	@%p14 bra 	$L__BB31_51;
	ld.global.u32 	%r989, [%rd11+1408];
$L__BB31_51:
	add.s32 	%r216, %r75, 384;
	setp.ge.u32 	%p15, %r216, %r72;
	mov.u32 	%r990, %r996;
	@%p15 bra 	$L__BB31_53;
	ld.global.u32 	%r990, [%rd11+1536];
$L__BB31_53:
	add.s32 	%r217, %r75, 416;
	setp.ge.u32 	%p16, %r217, %r72;
	mov.u32 	%r991, %r996;
	@%p16 bra 	$L__BB31_55;
	ld.global.u32 	%r991, [%rd11+1664];
$L__BB31_55:
	add.s32 	%r218, %r75, 448;
	setp.ge.u32 	%p17, %r218, %r72;
	mov.u32 	%r992, %r996;
	@%p17 bra 	$L__BB31_57;
	ld.global.u32 	%r992, [%rd11+1792];
$L__BB31_57:
	add.s32 	%r219, %r75, 480;
	setp.ge.u32 	%p18, %r219, %r72;
	mov.u32 	%r993, %r996;
	@%p18 bra 	$L__BB31_59;
	ld.global.u32 	%r993, [%rd11+1920];
$L__BB31_59:
	add.s32 	%r220, %r75, 512;
	setp.ge.u32 	%p19, %r220, %r72;
	mov.u32 	%r994, %r996;
	@%p19 bra 	$L__BB31_61;
	ld.global.u32 	%r994, [%rd11+2048];
$L__BB31_61:
	add.s32 	%r221, %r75, 544;
	setp.ge.u32 	%p20, %r221, %r72;
	mov.u32 	%r995, %r996;
	@%p20 bra 	$L__BB31_63;
	ld.global.u32 	%r995, [%rd11+2176];
$L__BB31_63:
	add.s32 	%r113, %r75, 576;
	setp.ge.u32 	%p21, %r113, %r72;
	@%p21 bra 	$L__BB31_65;
	ld.global.u32 	%r996, [%rd11+2304];
$L__BB31_65:
	// begin inline asm
	mov.u32 %r222, %laneid;
	// end inline asm
	shr.u32 	%r117, %r73, 5;
	mad.lo.s32 	%r223, %r117, 608, %r222;
	shl.b32 	%r224, %r223, 2;
	mov.u32 	%r225, _ZZN3cub18CUB_300001_SM_10006detail4scan16DeviceScanKernelINS2_10policy_hubIiiimN4cuda3std3__44plusIvEEE10Policy1000EN6thrust24THRUST_300001_SM_1000_NS10device_ptrIiEESF_NS0_13ScanTileStateIiLb1EEES9_NS0_8NullTypeEmiLb0ESI_EEvT0_T1_T2_iT3_T4_T5_E12temp_storage;
	add.s32 	%r118, %r225, %r224;
	st.shared.u32 	[%r118], %r978;
	st.shared.u32 	[%r118+128], %r979;
	st.shared.u32 	[%r118+256], %r980;
	st.shared.u32 	[%r118+384], %r981;
	st.shared.u32 	[%r118+512], %r982;
	st.shared.u32 	[%r118+640], %r983;
	st.shared.u32 	[%r118+768], %r984;
	st.shared.u32 	[%r118+896], %r985;
	st.shared.u32 	[%r118+1024], %r986;
	st.shared.u32 	[%r118+1152], %r987;
	st.shared.u32 	[%r118+1280], %r988;
	st.shared.u32 	[%r118+1408], %r989;
	st.shared.u32 	[%r118+1536], %r990;
	st.shared.u32 	[%r118+1664], %r991;
	st.shared.u32 	[%r118+1792], %r992;
	st.shared.u32 	[%r118+1920], %r993;
	st.shared.u32 	[%r118+2048], %r994;
	st.shared.u32 	[%r118+2176], %r995;
	st.shared.u32 	[%r118+2304], %r996;
	bar.warp.sync 	-1;
	mad.lo.s32 	%r119, %r222, 72, %r118;
	ld.shared.u32 	%r120, [%r119];
	ld.shared.u32 	%r121, [%r119+4];
	ld.shared.u32 	%r122, [%r119+8];
	ld.shared.u32 	%r123, [%r119+12];
	ld.shared.u32 	%r124, [%r119+16];
	ld.shared.u32 	%r125, [%r119+20];
	ld.shared.u32 	%r126, [%r119+24];
	ld.shared.u32 	%r127, [%r119+28];
	ld.shared.u32 	%r128, [%r119+32];
	ld.shared.u32 	%r129, [%r119+36];
	ld.shared.u32 	%r130, [%r119+40];
	ld.shared.u32 	%r131, [%r119+44];
	ld.shared.u32 	%r132, [%r119+48];
	ld.shared.u32 	%r133, [%r119+52];
	ld.shared.u32 	%r134, [%r119+56];
	ld.shared.u32 	%r135, [%r119+60];
	ld.shared.u32 	%r136, [%r119+64];
	ld.shared.u32 	%r137, [%r119+68];
	ld.shared.u32 	%r138, [%r119+72];
	bar.sync 	0;
	setp.ne.s32 	%p22, %r1, 0;
	@%p22 bra 	$L__BB31_69;
	add.s32 	%r451, %r121, %r120;
	add.s32 	%r452, %r122, %r451;
	add.s32 	%r453, %r123, %r452;
	add.s32 	%r454, %r124, %r453;
	add.s32 	%r455, %r125, %r454;
	add.s32 	%r456, %r126, %r455;
	add.s32 	%r457, %r127, %r456;
	add.s32 	%r458, %r128, %r457;
	add.s32 	%r459, %r129, %r458;
	add.s32 	%r460, %r130, %r459;
	add.s32 	%r461, %r131, %r460;
	add.s32 	%r462, %r132, %r461;
	add.s32 	%r463, %r133, %r462;
	add.s32 	%r464, %r134, %r463;
	add.s32 	%r465, %r135, %r464;
	add.s32 	%r466, %r136, %r465;
	add.s32 	%r467, %r137, %r466;
	add.s32 	%r425, %r138, %r467;
	mov.b32 	%r423, 1;
	mov.b32 	%r448, 0;
	mov.b32 	%r450, -1;
	// begin inline asm
	{  .reg .s32 r0;  .reg .pred p;  shfl.sync.up.b32 r0|p, %r425, %r423, %r448, %r450;  @p add.s32 r0, r0, %r425;  mov.s32 %r421, r0;}
	// end inline asm
	mov.b32 	%r429, 2;
	// begin inline asm
	{  .reg .s32 r0;  .reg .pred p;  shfl.sync.up.b32 r0|p, %r421, %r429, %r448, %r450;  @p add.s32 r0, r0, %r421;  mov.s32 %r427, r0;}
	// end inline asm
	mov.b32 	%r435, 4;
	// begin inline asm
	{  .reg .s32 r0;  .reg .pred p;  shfl.sync.up.b32 r0|p, %r427, %r435, %r448, %r450;  @p add.s32 r0, r0, %r427;  mov.s32 %r433, r0;}
	// end inline asm
	mov.b32 	%r441, 8;
	// begin inline asm
	{  .reg .s32 r0;  .reg .pred p;  shfl.sync.up.b32 r0|p, %r433, %r441, %r448, %r450;  @p add.s32 r0, r0, %r433;  mov.s32 %r439, r0;}
	// end inline asm
	mov.b32 	%r447, 16;
	// begin inline asm
	{  .reg .s32 r0;  .reg .pred p;  shfl.sync.up.b32 r0|p, %r439, %r447, %r448, %r450;  @p add.s32 r0, r0, %r439;  mov.s32 %r445, r0;}
	// end inline asm
	setp.ne.s32 	%p65, %r222, 31;
	@%p65 bra 	$L__BB31_68;
	shl.b32 	%r468, %r117, 2;
	mov.u32 	%r469, _ZZN3cub18CUB_300001_SM_10006detail4scan16DeviceScanKernelINS2_10policy_hubIiiimN4cuda3std3__44plusIvEEE10Policy1000EN6thrust24THRUST_300001_SM_1000_NS10device_ptrIiEESF_NS0_13ScanTileStateIiLb1EEES9_NS0_8NullTypeEmiLb0ESI_EEvT0_T1_T2_iT3_T4_T5_E12temp_storage;
	add.s32 	%r470, %r469, %r468;
	st.shared.u32 	[%r470+16], %r445;
$L__BB31_68:
	sub.s32 	%r471, %r445, %r425;
	bar.sync 	0;
	ld.shared.v4.u32 	{%r472, %r473, %r474, %r475}, [_ZZN3cub18CUB_300001_SM_10006detail4scan16DeviceScanKernelINS2_10policy_hubIiiimN4cuda3std3__44plusIvEEE10Policy1000EN6thrust24THRUST_300001_SM_1000_NS10device_ptrIiEESF_NS0_13ScanTileStateIiLb1EEES9_NS0_8NullTypeEmiLb0ESI_EEvT0_T1_T2_iT3_T4_T5_E12temp_storage+16];
	add.s32 	%r476, %r473, %r472;
	setp.eq.s32 	%p66, %r117, 2;
	selp.b32 	%r477, %r476, %r472, %p66;
	add.s32 	%r478, %r476, %r474;
	setp.eq.s32 	%p67, %r117, 3;
	selp.b32 	%r479, %r478, %r477, %p67;
	add.s32 	%r480, %r478, %r475;
	setp.eq.s32 	%p68, %r117, 4;
	selp.b32 	%r481, %r480, %r479, %p68;
	ld.shared.v4.u32 	{%r482, %r483, %r484, %r485}, [_ZZN3cub18CUB_300001_SM_10006detail4scan16DeviceScanKernelINS2_10policy_hubIiiimN4cuda3std3__44plusIvEEE10Policy1000EN6thrust24THRUST_300001_SM_1000_NS10device_ptrIiEESF_NS0_13ScanTileStateIiLb1EEES9_NS0_8NullTypeEmiLb0ESI_EEvT0_T1_T2_iT3_T4_T5_E12temp_storage+32];
	add.s32 	%r486, %r480, %r482;
	setp.eq.s32 	%p69, %r117, 5;
	selp.b32 	%r487, %r486, %r481, %p69;
	add.s32 	%r488, %r486, %r483;
	setp.eq.s32 	%p70, %r117, 6;
	selp.b32 	%r489, %r488, %r487, %p70;
	add.s32 	%r490, %r488, %r484;
	setp.eq.s32 	%p71, %r117, 7;
	selp.b32 	%r491, %r490, %r489, %p71;
	add.s32 	%r492, %r490, %r485;
	setp.eq.s32 	%p72, %r117, 8;
	selp.b32 	%r493, %r492, %r491, %p72;
	ld.shared.v4.u32 	{%r494, %r495, %r496, %r497}, [_ZZN3cub18CUB_300001_SM_10006detail4scan16DeviceScanKernelINS2_10policy_hubIiiimN4cuda3std3__44plusIvEEE10Policy1000EN6thrust24THRUST_300001_SM_1000_NS10device_ptrIiEESF_NS0_13ScanTileStateIiLb1EEES9_NS0_8NullTypeEmiLb0ESI_EEvT0_T1_T2_iT3_T4_T5_E12temp_storage+48];
	add.s32 	%r498, %r492, %r494;
	setp.eq.s32 	%p73, %r117, 9;
	selp.b32 	%r499, %r498, %r493, %p73;
	add.s32 	%r500, %r498, %r495;
	setp.eq.s32 	%p74, %r117, 10;
	selp.b32 	%r501, %r500, %r499, %p74;
	add.s32 	%r502, %r500, %r496;
	setp.eq.s32 	%p75, %r117, 11;
	selp.b32 	%r503, %r502, %r501, %p75;
	add.s32 	%r504, %r502, %r497;
	setp.eq.s32 	%p76, %r117, 12;
	selp.b32 	%r505, %r504, %r503, %p76;
	setp.lt.u32 	%p77, %r73, 32;
	setp.eq.s32 	%p78, %r222, 0;
	selp.b32 	%r506, 0, %r471, %p78;
	add.s32 	%r507, %r505, %r506;
	selp.b32 	%r508, %r471, %r507, %p77;
	setp.eq.s32 	%p79, %r73, 0;
	selp.b32 	%r1008, 0, %r508, %p79;
	bra.uni 	$L__BB31_88;
$L__BB31_69:
	add.s32 	%r256, %r121, %r120;
	add.s32 	%r257, %r122, %r256;
	add.s32 	%r258, %r123, %r257;
	add.s32 	%r259, %r124, %r258;
	add.s32 	%r260, %r125, %r259;
	add.s32 	%r261, %r126, %r260;
	add.s32 	%r262, %r127, %r261;
	add.s32 	%r263, %r128, %r262;
	add.s32 	%r264, %r129, %r263;
	add.s32 	%r265, %r130, %r264;
	add.s32 	%r266, %r131, %r265;
	add.s32 	%r267, %r132, %r266;
	add.s32 	%r268, %r133, %r267;
	add.s32 	%r269, %r134, %r268;
	add.s32 	%r270, %r135, %r269;
	add.s32 	%r271, %r136, %r270;
	add.s32 	%r272, %r137, %r271;
	add.s32 	%r230, %r138, %r272;
	mov.b32 	%r228, 1;
	mov.b32 	%r253, 0;
	mov.b32 	%r255, -1;
	// begin inline asm
	{  .reg .s32 r0;  .reg .pred p;  shfl.sync.up.b32 r0|p, %r230, %r228, %r253, %r255;  @p add.s32 r0, r0, %r230;  mov.s32 %r226, r0;}
	// end inline asm
	mov.b32 	%r234, 2;
	// begin inline asm
	{  .reg .s32 r0;  .reg .pred p;  shfl.sync.up.b32 r0|p, %r226, %r234, %r253, %r255;  @p add.s32 r0, r0, %r226;  mov.s32 %r232, r0;}
	// end inline asm
	mov.b32 	%r240, 4;
	// begin inline asm
	{  .reg .s32 r0;  .reg .pred p;  shfl.sync.up.b32 r0|p, %r232, %r240, %r253, %r255;  @p add.s32 r0, r0, %r232;  mov.s32 %r238, r0;}
	// end inline asm
	mov.b32 	%r246, 8;
	// begin inline asm
	{  .reg .s32 r0;  .reg .pred p;  shfl.sync.up.b32 r0|p, %r238, %r246, %r253, %r255;  @p add.s32 r0, r0, %r238;  mov.s32 %r244, r0;}
	// end inline asm
	mov.b32 	%r252, 16;
	// begin inline asm
	{  .reg .s32 r0;  .reg .pred p;  shfl.sync.up.b32 r0|p, %r244, %r252, %r253, %r255;  @p add.s32 r0, r0, %r244;  mov.s32 %r250, r0;}
	// end inline asm
	setp.ne.s32 	%p23, %r222, 31;
	@%p23 bra 	$L__BB31_71;
	shl.b32 	%r273, %r117, 2;
	mov.u32 	%r274, _ZZN3cub18CUB_300001_SM_10006detail4scan16DeviceScanKernelINS2_10policy_hubIiiimN4cuda3std3__44plusIvEEE10Policy1000EN6thrust24THRUST_300001_SM_1000_NS10device_ptrIiEESF_NS0_13ScanTileStateIiLb1EEES9_NS0_8NullTypeEmiLb0ESI_EEvT0_T1_T2_iT3_T4_T5_E12temp_storage;
	add.s32 	%r275, %r274, %r273;
	st.shared.u32 	[%r275+16], %r250;
$L__BB31_71:
	sub.s32 	%r276, %r250, %r230;
	bar.sync 	0;
	ld.shared.v4.u32 	{%r277, %r278, %r279, %r280}, [_ZZN3cub18CUB_300001_SM_10006detail4scan16DeviceScanKernelINS2_10policy_hubIiiimN4cuda3std3__44plusIvEEE10Policy1000EN6thrust24THRUST_300001_SM_1000_NS10device_ptrIiEESF_NS0_13ScanTileStateIiLb1EEES9_NS0_8NullTypeEmiLb0ESI_EEvT0_T1_T2_iT3_T4_T5_E12temp_storage+16];
	add.s32 	%r281, %r278, %r277;
	setp.eq.s32 	%p24, %r117, 2;
	selp.b32 	%r282, %r281, %r277, %p24;
	add.s32 	%r283, %r281, %r279;
	setp.eq.s32 	%p25, %r117, 3;
	selp.b32 	%r284, %r283, %r282, %p25;
	add.s32 	%r285, %r283, %r280;
	setp.eq.s32 	%p26, %r117, 4;
	selp.b32 	%r286, %r285, %r284, %p26;
	ld.shared.v4.u32 	{%r287, %r288, %r289, %r290}, [_ZZN3cub18CUB_300001_SM_10006detail4scan16DeviceScanKernelINS2_10policy_hubIiiimN4cuda3std3__44plusIvEEE10Policy1000EN6thrust24THRUST_300001_SM_1000_NS10device_ptrIiEESF_NS0_13ScanTileStateIiLb1EEES9_NS0_8NullTypeEmiLb0ESI_EEvT0_T1_T2_iT3_T4_T5_E12temp_storage+32];
	add.s32 	%r291, %r285, %r287;
	setp.eq.s32 	%p27, %r117, 5;
	selp.b32 	%r292, %r291, %r286, %p27;
	add.s32 	%r293, %r291, %r288;
	setp.eq.s32 	%p28, %r117, 6;
	selp.b32 	%r294, %r293, %r292, %p28;
	add.s32 	%r295, %r293, %r289;
	setp.eq.s32 	%p29, %r117, 7;
	selp.b32 	%r296, %r295, %r294, %p29;
	add.s32 	%r297, %r295, %r290;
	setp.eq.s32 	%p30, %r117, 8;
	selp.b32 	%r298, %r297, %r296, %p30;
	ld.shared.v4.u32 	{%r299, %r300, %r301, %r302}, [_ZZN3cub18CUB_300001_SM_10006detail4scan16DeviceScanKernelINS2_10policy_hubIiiimN4cuda3std3__44plusIvEEE10Policy1000EN6thrust24THRUST_300001_SM_1000_NS10device_ptrIiEESF_NS0_13ScanTileStateIiLb1EEES9_NS0_8NullTypeEmiLb0ESI_EEvT0_T1_T2_iT3_T4_T5_E12temp_storage+48];
	add.s32 	%r303, %r297, %r299;
	setp.eq.s32 	%p31, %r117, 9;
	selp.b32 	%r304, %r303, %r298, %p31;
	add.s32 	%r305, %r303, %r300;
	setp.eq.s32 	%p32, %r117, 10;
	selp.b32 	%r306, %r305, %r304, %p32;
	add.s32 	%r307, %r305, %r301;
	setp.eq.s32 	%p33, %r117, 11;
	selp.b32 	%r308, %r307, %r306, %p33;
	add.s32 	%r309, %r307, %r302;
	setp.eq.s32 	%p34, %r117, 12;
	selp.b32 	%r310, %r309, %r308, %p34;
	ld.shared.u32 	%r311, [_ZZN3cub18CUB_300001_SM_10006detail4scan16DeviceScanKernelINS2_10policy_hubIiiimN4cuda3std3__44plusIvEEE10Policy1000EN6thrust24THRUST_300001_SM_1000_NS10device_ptrIiEESF_NS0_13ScanTileStateIiLb1EEES9_NS0_8NullTypeEmiLb0ESI_EEvT0_T1_T2_iT3_T4_T5_E12temp_storage+64];
	add.s32 	%r144, %r309, %r311;
	setp.gt.u32 	%p35, %r73, 31;
	setp.lt.u32 	%p36, %r73, 32;
	setp.eq.s32 	%p37, %r222, 0;
	selp.b32 	%r312, 0, %r276, %p37;
	add.s32 	%r1007, %r310, %r312;
	selp.b32 	%r146, %r276, %r1007, %p36;
	@%p35 bra 	$L__BB31_87;
	setp.ne.s32 	%p38, %r73, 0;
	mul.wide.s32 	%rd22, %r1, 8;
	add.s64 	%rd12, %rd1, %rd22;
	@%p38 bra 	$L__BB31_74;
	st.shared.u32 	[_ZZN3cub18CUB_300001_SM_10006detail4scan16DeviceScanKernelINS2_10policy_hubIiiimN4cuda3std3__44plusIvEEE10Policy1000EN6thrust24THRUST_300001_SM_1000_NS10device_ptrIiEESF_NS0_13ScanTileStateIiLb1EEES9_NS0_8NullTypeEmiLb0ESI_EEvT0_T1_T2_iT3_T4_T5_E12temp_storage+12], %r144;
	add.s64 	%rd23, %rd12, 256;
	mov.b32 	%r313, 100;
	// begin inline asm
	st.relaxed.gpu.v2.u32 [%rd23], {%r313, %r144};
	// end inline asm
$L__BB31_74:
	not.b32 	%r319, %r73;
	add.s32 	%r1003, %r1, %r319;
	mov.b32 	%r315, 550;
	// begin inline asm
	nanosleep.u32 %r315;
	// end inline asm
	mul.wide.s32 	%rd25, %r1003, 8;
	add.s64 	%rd26, %rd1, %rd25;
	add.s64 	%rd24, %rd26, 256;
	// begin inline asm
	ld.relaxed.gpu.v2.u32 {%r1004, %r998}, [%rd24];
	// end inline asm
	mov.b32 	%r999, 478;
$L__BB31_75:
	setp.eq.s32 	%p39, %r1004, 99;
	mov.b32 	%r320, -1;
	vote.sync.any.pred 	%p40, %p39, %r320;
	not.pred 	%p41, %p40;
	@%p41 bra 	$L__BB31_77;
	// begin inline asm
	nanosleep.u32 %r999;
	// end inline asm
	shr.u32 	%r999, %r999, 1;
	// begin inline asm
	ld.relaxed.gpu.v2.u32 {%r1004, %r998}, [%rd24];
	// end inline asm
	bra.uni 	$L__BB31_75;
$L__BB31_77:
	setp.eq.s32 	%p42, %r1004, 101;
	mov.b32 	%r347, -1;
	vote.sync.ballot.b32 	%r349, %p42, %r347;
	// begin inline asm
	mov.u32 %r322, %lanemask_ge;
	// end inline asm
	and.b32  	%r350, %r349, %r322;
	or.b32  	%r351, %r350, -2147483648;
	add.s32 	%r352, %r351, -1;
	not.b32 	%r353, %r351;
	and.b32  	%r354, %r353, %r352;
	popc.b32 	%r326, %r354;
	mov.b32 	%r325, 1;
	// begin inline asm
	shfl.sync.down.b32 %r323, %r998, %r325, %r326, %r347;
	// end inline asm
	setp.lt.s32 	%p44, %r222, %r326;
	selp.b32 	%r355, %r323, 0, %p44;
	add.s32 	%r329, %r355, %r998;
	mov.b32 	%r330, 2;
	// begin inline asm
	shfl.sync.down.b32 %r328, %r329, %r330, %r326, %r347;
	// end inline asm
	add.s32 	%r356, %r222, 2;
	setp.gt.s32 	%p45, %r356, %r326;
	selp.b32 	%r357, 0, %r328, %p45;
	add.s32 	%r334, %r329, %r357;
	mov.b32 	%r335, 4;
	// begin inline asm
	shfl.sync.down.b32 %r333, %r334, %r335, %r326, %r347;
	// end inline asm
	add.s32 	%r358, %r222, 4;
	setp.gt.s32 	%p46, %r358, %r326;
	selp.b32 	%r359, 0, %r333, %p46;
	add.s32 	%r339, %r334, %r359;
	mov.b32 	%r340, 8;
	// begin inline asm
	shfl.sync.down.b32 %r338, %r339, %r340, %r326, %r347;
	// end inline asm
	add.s32 	%r360, %r222, 8;
	setp.gt.s32 	%p47, %r360, %r326;
	selp.b32 	%r361, 0, %r338, %p47;
	add.s32 	%r344, %r339, %r361;
	mov.b32 	%r345, 16;
	// begin inline asm
	shfl.sync.down.b32 %r343, %r344, %r345, %r326, %r347;
	// end inline asm
	add.s32 	%r362, %r222, 16;
	setp.gt.s32 	%p48, %r362, %r326;
	selp.b32 	%r363, 0, %r343, %p48;
	add.s32 	%r1000, %r344, %r363;
	add.s64 	%rd13, %rd1, 256;
	mov.b32 	%r1001, 478;
$L__BB31_78:
	setp.ne.s32 	%p49, %r1004, 101;
	mov.b32 	%r364, -1;
	vote.sync.all.pred 	%p50, %p49, %r364;
	not.pred 	%p51, %p50;
	@%p51 bra 	$L__BB31_83;
	shr.u32 	%r1001, %r1001, 1;
	mul.wide.s32 	%rd29, %r1003, 8;
	add.s64 	%rd30, %rd13, %rd29;
	add.s64 	%rd28, %rd30, -256;
	// begin inline asm
	ld.relaxed.gpu.v2.u32 {%r1004, %r1005}, [%rd28];
	// end inline asm
	mov.u32 	%r1006, %r1001;
$L__BB31_80:
	setp.eq.s32 	%p55, %r1004, 99;
	mov.b32 	%r372, -1;
	vote.sync.any.pred 	%p56, %p55, %r372;
	not.pred 	%p57, %p56;
	@%p57 bra 	$L__BB31_82;
	// begin inline asm
	nanosleep.u32 %r1006;
	// end inline asm
	shr.u32 	%r1006, %r1006, 1;
	// begin inline asm
	ld.relaxed.gpu.v2.u32 {%r1004, %r1005}, [%rd28];
	// end inline asm
	bra.uni 	$L__BB31_80;
$L__BB31_82:
	setp.eq.s32 	%p58, %r1004, 101;
	mov.b32 	%r398, -1;
	vote.sync.ballot.b32 	%r399, %p58, %r398;
	and.b32  	%r400, %r399, %r322;
	or.b32  	%r401, %r400, -2147483648;
	add.s32 	%r402, %r401, -1;
	not.b32 	%r403, %r401;
	and.b32  	%r404, %r403, %r402;
	popc.b32 	%r377, %r404;
	mov.b32 	%r376, 1;
	// begin inline asm
	shfl.sync.down.b32 %r374, %r1005, %r376, %r377, %r398;
	// end inline asm
	setp.lt.s32 	%p60, %r222, %r377;
	selp.b32 	%r405, %r374, 0, %p60;
	add.s32 	%r380, %r405, %r1005;
	mov.b32 	%r381, 2;
	// begin inline asm
	shfl.sync.down.b32 %r379, %r380, %r381, %r377, %r398;
	// end inline asm
	add.s32 	%r406, %r222, 2;
	setp.gt.s32 	%p61, %r406, %r377;
	selp.b32 	%r407, 0, %r379, %p61;
	add.s32 	%r385, %r380, %r407;
	mov.b32 	%r386, 4;
	// begin inline asm
	shfl.sync.down.b32 %r384, %r385, %r386, %r377, %r398;
	// end inline asm
	add.s32 	%r408, %r222, 4;
	setp.gt.s32 	%p62, %r408, %r377;
	selp.b32 	%r409, 0, %r384, %p62;
	add.s32 	%r390, %r385, %r409;
	mov.b32 	%r391, 8;
	// begin inline asm
	shfl.sync.down.b32 %r389, %r390, %r391, %r377, %r398;
	// end inline asm
	add.s32 	%r410, %r222, 8;
	setp.gt.s32 	%p63, %r410, %r377;
	selp.b32 	%r411, 0, %r389, %p63;
	add.s32 	%r395, %r390, %r411;
	mov.b32 	%r396, 16;
	// begin inline asm
	shfl.sync.down.b32 %r394, %r395, %r396, %r377, %r398;
	// end inline asm
	add.s32 	%r412, %r222, 16;
	setp.gt.s32 	%p64, %r412, %r377;
	selp.b32 	%r413, 0, %r394, %p64;
	add.s32 	%r414, %r413, %r1000;
	add.s32 	%r1000, %r414, %r395;
	add.s32 	%r1003, %r1003, -32;
	bra.uni 	$L__BB31_78;
$L__BB31_83:
	@%p38 bra 	$L__BB31_85;
	add.s32 	%r367, %r1000, %r144;
	add.s64 	%rd27, %rd12, 256;
	mov.b32 	%r366, 101;
	// begin inline asm
	st.relaxed.gpu.v2.u32 [%rd27], {%r366, %r367};
	// end inline asm
	st.shared.u32 	[_ZZN3cub18CUB_300001_SM_10006detail4scan16DeviceScanKernelINS2_10policy_hubIiiimN4cuda3std3__44plusIvEEE10Policy1000EN6thrust24THRUST_300001_SM_1000_NS10device_ptrIiEESF_NS0_13ScanTileStateIiLb1EEES9_NS0_8NullTypeEmiLb0ESI_EEvT0_T1_T2_iT3_T4_T5_E12temp_storage+4], %r1000;
	st.shared.u32 	[_ZZN3cub18CUB_300001_SM_10006detail4scan16DeviceScanKernelINS2_10policy_hubIiiimN4cuda3std3__44plusIvEEE10Policy1000EN6thrust24THRUST_300001_SM_1000_NS10device_ptrIiEESF_NS0_13ScanTileStateIiLb1EEES9_NS0_8NullTypeEmiLb0ESI_EEvT0_T1_T2_iT3_T4_T5_E12temp_storage+8], %r367;
$L__BB31_85:
	setp.ne.s32 	%p53, %r222, 0;
	mov.u32 	%r1007, %r146;
	@%p53 bra 	$L__BB31_87;
	st.shared.u32 	[_ZZN3cub18CUB_300001_SM_10006detail4scan16DeviceScanKernelINS2_10policy_hubIiiimN4cuda3std3__44plusIvEEE10Policy1000EN6thrust24THRUST_300001_SM_1000_NS10device_ptrIiEESF_NS0_13ScanTileStateIiLb1EEES9_NS0_8NullTypeEmiLb0ESI_EEvT0_T1_T2_iT3_T4_T5_E12temp_storage+84], %r1000;
	mov.u32 	%r1007, %r1000;
$L__BB31_87:
	bar.sync 	0;
	setp.eq.s32 	%p54, %r73, 0;
	ld.shared.u32 	%r368, [_ZZN3cub18CUB_300001_SM_10006detail4scan16DeviceScanKernelINS2_10policy_hubIiiimN4cuda3std3__44plusIvEEE10Policy1000EN6thrust24THRUST_300001_SM_1000_NS10device_ptrIiEESF_NS0_13ScanTileStateIiLb1EEES9_NS0_8NullTypeEmiLb0ESI_EEvT0_T1_T2_iT3_T4_T5_E12temp_storage+84];
	selp.b32 	%r369, 0, %r368, %p54;
	add.s32 	%r1008, %r369, %r1007;
$L__BB31_88:
	add.s32 	%r509, %r1008, %r120;
	add.s32 	%r510, %r121, %r509;
	add.s32 	%r511, %r122, %r510;
	add.s32 	%r512, %r123, %r511;
	add.s32 	%r513, %r124, %r512;
	add.s32 	%r514, %r125, %r513;
	add.s32 	%r515, %r126, %r514;
	add.s32 	%r516, %r127, %r515;
	add.s32 	%r517, %r128, %r516;
	add.s32 	%r518, %r129, %r517;
	add.s32 	%r519, %r130, %r518;
	add.s32 	%r520, %r131, %r519;
	add.s32 	%r521, %r132, %r520;
	add.s32 	%r522, %r133, %r521;
	add.s32 	%r523, %r134, %r522;
	add.s32 	%r524, %r135, %r523;
	add.s32 	%r525, %r136, %r524;
	add.s32 	%r526, %r137, %r525;
	add.s32 	%r527, %r138, %r526;
	bar.sync 	0;
	st.shared.u32 	[%r119], %r509;
	st.shared.u32 	[%r119+4], %r510;
	st.shared.u32 	[%r119+8], %r511;
	st.shared.u32 	[%r119+12], %r512;
	st.shared.u32 	[%r119+16], %r513;
	st.shared.u32 	[%r119+20], %r514;
	st.shared.u32 	[%r119+24], %r515;
	st.shared.u32 	[%r119+28], %r516;
	st.shared.u32 	[%r119+32], %r517;
	st.shared.u32 	[%r119+36], %r518;
	st.shared.u32 	[%r119+40], %r519;
	st.shared.u32 	[%r119+44], %r520;
	st.shared.u32 	[%r119+48], %r521;
	st.shared.u32 	[%r119+52], %r522;
	st.shared.u32 	[%r119+56], %r523;
	st.shared.u32 	[%r119+60], %r524;
	st.shared.u32 	[%r119+64], %r525;
	st.shared.u32 	[%r119+68], %r526;
	st.shared.u32 	[%r119+72], %r527;
	bar.warp.sync 	-1;
	ld.shared.u32 	%r180, [%r118];
	ld.shared.u32 	%r181, [%r118+128];
	ld.shared.u32 	%r182, [%r118+256];
	ld.shared.u32 	%r183, [%r118+384];
	ld.shared.u32 	%r184, [%r118+512];
	ld.shared.u32 	%r185, [%r118+640];
	ld.shared.u32 	%r186, [%r118+768];
	ld.shared.u32 	%r187, [%r118+896];
	ld.shared.u32 	%r188, [%r118+1024];
	ld.shared.u32 	%r189, [%r118+1152];
	ld.shared.u32 	%r190, [%r118+1280];
	ld.shared.u32 	%r191, [%r118+1408];
	ld.shared.u32 	%r192, [%r118+1536];
	ld.shared.u32 	%r193, [%r118+1664];
	ld.shared.u32 	%r194, [%r118+1792];
	ld.shared.u32 	%r195, [%r118+1920];
	ld.shared.u32 	%r196, [%r118+2048];
	ld.shared.u32 	%r197, [%r118+2176];
	ld.shared.u32 	%r198, [%r118+2304];
	setp.ne.s32 	%p80, %r73, 0;
	@%p80 bra 	$L__BB31_90;
	st.volatile.shared.u32 	[_ZZN3cub18CUB_300001_SM_10006detail4scan16DeviceScanKernelINS2_10policy_hubIiiimN4cuda3std3__44plusIvEEE10Policy1000EN6thrust24THRUST_300001_SM_1000_NS10device_ptrIiEESF_NS0_13ScanTileStateIiLb1EEES9_NS0_8NullTypeEmiLb0ESI_EEvT0_T1_T2_iT3_T4_T5_E12temp_storage+31616], %r72;
$L__BB31_90:
	bar.sync 	0;
	ld.volatile.shared.u32 	%r199, [_ZZN3cub18CUB_300001_SM_10006detail4scan16DeviceScanKernelINS2_10policy_hubIiiimN4cuda3std3__44plusIvEEE10Policy1000EN6thrust24THRUST_300001_SM_1000_NS10device_ptrIiEESF_NS0_13ScanTileStateIiLb1EEES9_NS0_8NullTypeEmiLb0ESI_EEvT0_T1_T2_iT3_T4_T5_E12temp_storage+31616];
	cvt.u64.u32 	%rd35, %r75;
	add.s64 	%rd36, %rd4, %rd35;
	setp.ge.s32 	%p81, %r75, %r199;
	shl.b64 	%rd37, %rd36, 2;
	add.s64 	%rd15, %rd3, %rd37;
	@%p81 bra 	$L__BB31_92;
	st.global.u32 	[%rd15], %r180;
$L__BB31_92:
	mov.u32 	%r528, %tid.x;
	and.b32  	%r529, %r528, 992;
	mul.lo.s32 	%r530, %r529, 19;
	and.b32  	%r531, %r528, 31;
	or.b32  	%r532, %r530, %r531;
	add.s32 	%r533, %r532, 32;
	setp.ge.s32 	%p82, %r533, %r199;
	@%p82 bra 	$L__BB31_94;
	st.global.u32 	[%rd15+128], %r181;
$L__BB31_94:
	add.s32 	%r539, %r532, 64;
	setp.ge.s32 	%p83, %r539, %r199;
	@%p83 bra 	$L__BB31_96;
	st.global.u32 	[%rd15+256], %r182;
$L__BB31_96:
	add.s32 	%r545, %r532, 96;
	setp.ge.s32 	%p84, %r545, %r199;
	@%p84 bra 	$L__BB31_98;
	st.global.u32 	[%rd15+384], %r183;
$L__BB31_98:
	add.s32 	%r551, %r532, 128;
	setp.ge.s32 	%p85, %r551, %r199;
	@%p85 bra 	$L__BB31_100;
	st.global.u32 	[%rd15+512], %r184;
$L__BB31_100:
	add.s32 	%r557, %r532, 160;
	setp.ge.s32 	%p86, %r557, %r199;
	@%p86 bra 	$L__BB31_102;
	st.global.u32 	[%rd15+640], %r185;
$L__BB31_102:
	add.s32 	%r563, %r532, 192;
	setp.ge.s32 	%p87, %r563, %r199;
	@%p87 bra 	$L__BB31_104;
	st.global.u32 	[%rd15+768], %r186;
$L__BB31_104:
	add.s32 	%r569, %r532, 224;
	setp.ge.s32 	%p88, %r569, %r199;
	@%p88 bra 	$L__BB31_106;
	st.global.u32 	[%rd15+896], %r187;
$L__BB31_106:
	setp.ge.s32 	%p89, %r92, %r199;
	@%p89 bra 	$L__BB31_108;
	st.global.u32 	[%rd15+1024], %r188;
$L__BB31_108:
	add.s32 	%r575, %r532, 288;
	setp.ge.s32 	%p90, %r575, %r199;
	@%p90 bra 	$L__BB31_110;
	st.global.u32 	[%rd15+1152], %r189;
$L__BB31_110:
	add.s32 	%r581, %r532, 320;
	setp.ge.s32 	%p91, %r581, %r199;
	@%p91 bra 	$L__BB31_112;
	st.global.u32 	[%rd15+1280], %r190;
$L__BB31_112:
	add.s32 	%r587, %r532, 352;
	setp.ge.s32 	%p92, %r587, %r199;
	@%p92 bra 	$L__BB31_114;
	st.global.u32 	[%rd15+1408], %r191;
$L__BB31_114:
	add.s32 	%r593, %r532, 384;
	setp.ge.s32 	%p93, %r593, %r199;
	@%p93 bra 	$L__BB31_116;
	st.global.u32 	[%rd15+1536], %r192;
$L__BB31_116:
	add.s32 	%r599, %r532, 416;
	setp.ge.s32 	%p94, %r599, %r199;
	@%p94 bra 	$L__BB31_118;
	st.global.u32 	[%rd15+1664], %r193;
$L__BB31_118:
	add.s32 	%r605, %r532, 448;
	setp.ge.s32 	%p95, %r605, %r199;
	@%p95 bra 	$L__BB31_120;
	st.global.u32 	[%rd15+1792], %r194;
$L__BB31_120:
	add.s32 	%r611, %r532, 480;
	setp.ge.s32 	%p96, %r611, %r199;
	@%p96 bra 	$L__BB31_122;
	st.global.u32 	[%rd15+1920], %r195;
$L__BB31_122:
	add.s32 	%r617, %r532, 512;
	setp.ge.s32 	%p97, %r617, %r199;
	@%p97 bra 	$L__BB31_124;
	st.global.u32 	[%rd15+2048], %r196;
$L__BB31_124:
	add.s32 	%r623, %r532, 544;
	setp.ge.s32 	%p98, %r623, %r199;
	@%p98 bra 	$L__BB31_126;
	st.global.u32 	[%rd15+2176], %r197;
$L__BB31_126:
	setp.ge.s32 	%p99, %r113, %r199;
	@%p99 bra 	$L__BB31_128;
	st.global.u32 	[%rd15+2304], %r198;
$L__BB31_128:
	ret;

}
	// .globl	_ZN3cub18CUB_300001_SM_10006detail10merge_sort30DeviceMergeSortBlockSortKernelINS2_10policy_hubIN6thrust24THRUST_300001_SM_1000_NS10device_ptrI4codeEEE9Policy600ES9_PNS0_8NullTypeES9_SD_jN4cuda3std3__44lessIS8_EES8_SC_EEvbT0_T1_T2_T3_T4_PT6_PT7_T5_NS1_7vsmem_tE
.visible .entry _ZN3cub18CUB_300001_SM_10006detail10merge_sort30DeviceMergeSortBlockSortKernelINS2_10policy_hubIN6thrust24THRUST_300001_SM_1000_NS10device_ptrI4codeEEE9Policy600ES9_PNS0_8NullTypeES9_SD_jN4cuda3std3__44lessIS8_EES8_SC_EEvbT0_T1_T2_T3_T4_PT6_PT7_T5_NS1_7vsmem_tE(
	.param .u8 _ZN3cub18CUB_300001_SM_10006detail10merge_sort30DeviceMergeSortBlockSortKernelINS2_10policy_hubIN6thrust24THRUST_300001_SM_1000_NS10device_ptrI4codeEEE9Policy600ES9_PNS0_8NullTypeES9_SD_jN4cuda3std3__44lessIS8_EES8_SC_EEvbT0_T1_T2_T3_T4_PT6_PT7_T5_NS1_7vsmem_tE_param_0,
	.param .align 8 .b8 _ZN3cub18CUB_300001_SM_10006detail10merge_sort30DeviceMergeSortBlockSortKernelINS2_10policy_hubIN6thrust24THRUST_300001_SM_1000_NS10device_ptrI4codeEEE9Policy600ES9_PNS0_8NullTypeES9_SD_jN4cuda3std3__44lessIS8_EES8_SC_EEvbT0_T1_T2_T3_T4_PT6_PT7_T5_NS1_7vsmem_tE_param_1[8],
	.param .u64 .ptr .align 1 _ZN3cub18CUB_300001_SM_10006detail10merge_sort30DeviceMergeSortBlockSortKernelINS2_10policy_hubIN6thrust24THRUST_300001_SM_1000_NS10device_ptrI4codeEEE9Policy600ES9_PNS0_8NullTypeES9_SD_jN4cuda3std3__44lessIS8_EES8_SC_EEvbT0_T1_T2_T3_T4_PT6_PT7_T5_NS1_7vsmem_tE_param_2,
	.param .align 8 .b8 _ZN3cub18CUB_300001_SM_10006detail10merge_sort30DeviceMergeSortBlockSortKernelINS2_10policy_hubIN6thrust24THRUST_300001_SM_1000_NS10device_ptrI4codeEEE9Policy600ES9_PNS0_8NullTypeES9_SD_jN4cuda3std3__44lessIS8_EES8_SC_EEvbT0_T1_T2_T3_T4_PT6_PT7_T5_NS1_7vsmem_tE_param_3[8],
	.param .u64 .ptr .align 1 _ZN3cub18CUB_300001_SM_10006detail10merge_sort30DeviceMergeSortBlockSortKernelINS2_10policy_hubIN6thrust24THRUST_300001_SM_1000_NS10device_ptrI4codeEEE9Policy600ES9_PNS0_8NullTypeES9_SD_jN4cuda3std3__44lessIS8_EES8_SC_EEvbT0_T1_T2_T3_T4_PT6_PT7_T5_NS1_7vsmem_tE_param_4,
	.param .u32 _ZN3cub18CUB_300001_SM_10006detail10merge_sort30DeviceMergeSortBlockSortKernelINS2_10policy_hubIN6thrust24THRUST_300001_SM_1000_NS10device_ptrI4codeEEE9Policy600ES9_PNS0_8NullTypeES9_SD_jN4cuda3std3__44lessIS8_EES8_SC_EEvbT0_T1_T2_T3_T4_PT6_PT7_T5_NS1_7vsmem_tE_param_5,
	.param .u64 .ptr .align 1 _ZN3cub18CUB_300001_SM_10006detail10merge_sort30DeviceMergeSortBlockSortKernelINS2_10policy_hubIN6thrust24THRUST_300001_SM_1000_NS10device_ptrI4codeEEE9Policy600ES9_PNS0_8NullTypeES9_SD_jN4cuda3std3__44lessIS8_EES8_SC_EEvbT0_T1_T2_T3_T4_PT6_PT7_T5_NS1_7vsmem_tE_param_6,
	.param .u64 .ptr .align 1 _ZN3cub18CUB_300001_SM_10006detail10merge_sort30DeviceMergeSortBlockSortKernelINS2_10policy_hubIN6thrust24THRUST_300001_SM_1000_NS10device_ptrI4codeEEE9Policy600ES9_PNS0_8NullTypeES9_SD_jN4cuda3std3__44lessIS8_EES8_SC_EEvbT0_T1_T2_T3_T4_PT6_PT7_T5_NS1_7vsmem_tE_param_7,
	.param .align 1 .b8 _ZN3cub18CUB_300001_SM_10006detail10merge_sort30DeviceMergeSortBlockSortKernelINS2_10policy_hubIN6thrust24THRUST_300001_SM_1000_NS10device_ptrI4codeEEE9Policy600ES9_PNS0_8NullTypeES9_SD_jN4cuda3std3__44lessIS8_EES8_SC_EEvbT0_T1_T2_T3_T4_PT6_PT7_T5_NS1_7vsmem_tE_param_8[1],
	.param .align 8 .b8 _ZN3cub18CUB_300001_SM_10006detail10merge_sort30DeviceMergeSortBlockSortKernelINS2_10policy_hubIN6thrust24THRUST_300001_SM_1000_NS10device_ptrI4codeEEE9Policy600ES9_PNS0_8NullTypeES9_SD_jN4cuda3std3__44lessIS8_EES8_SC_EEvbT0_T1_T2_T3_T4_PT6_PT7_T5_NS1_7vsmem_tE_param_9[8]
)
.maxntid 256
{
	.reg .pred 	%p<143>;
	.reg .b16 	%rs<4>;
	.reg .b32 	%r<730>;
	.reg .b64 	%rd<31>;
	// demoted variable
	.shared .align 16 .b8 _ZZN3cub18CUB_300001_SM_10006detail10merge_sort30DeviceMergeSortBlockSortKernelINS2_10policy_hubIN6thrust24THRUST_300001_SM_1000_NS10device_ptrI4codeEEE9Policy600ES9_PNS0_8NullTypeES9_SD_jN4cuda3std3__44lessIS8_EES8_SC_EEvbT0_T1_T2_T3_T4_PT6_PT7_T5_NS1_7vsmem_tEE19static_temp_storage[15392];
	ld.param.u64 	%rd9, [_ZN3cub18CUB_300001_SM_10006detail10merge_sort30DeviceMergeSortBlockSortKernelINS2_10policy_hubIN6thrust24THRUST_300001_SM_1000_NS10device_ptrI4codeEEE9Policy600ES9_PNS0_8NullTypeES9_SD_jN4cuda3std3__44lessIS8_EES8_SC_EEvbT0_T1_T2_T3_T4_PT6_PT7_T5_NS1_7vsmem_tE_param_3];
	ld.param.u64 	%rd10, [_ZN3cub18CUB_300001_SM_10006detail10merge_sort30DeviceMergeSortBlockSortKernelINS2_10policy_hubIN6thrust24THRUST_300001_SM_1000_NS10device_ptrI4codeEEE9Policy600ES9_PNS0_8NullTypeES9_SD_jN4cuda3std3__44lessIS8_EES8_SC_EEvbT0_T1_T2_T3_T4_PT6_PT7_T5_NS1_7vsmem_tE_param_1];
	ld.param.u32 	%r412, [_ZN3cub18CUB_300001_SM_10006detail10merge_sort30DeviceMergeSortBlockSortKernelINS2_10policy_hubIN6thrust24THRUST_300001_SM_1000_NS10device_ptrI4codeEEE9Policy600ES9_PNS0_8NullTypeES9_SD_jN4cuda3std3__44lessIS8_EES8_SC_EEvbT0_T1_T2_T3_T4_PT6_PT7_T5_NS1_7vsmem_tE_param_5];
	cvta.to.global.u64 	%rd1, %rd10;
	cvta.to.global.u64 	%rd2, %rd9;
	mov.u32 	%r413, %ctaid.x;
	mov.u32 	%r414, %nctaid.x;
	mul.lo.s32 	%r1, %r413, 768;
	add.s32 	%r415, %r414, -1;
	setp.ge.u32 	%p25, %r413, %r415;
	@%p25 bra 	$L__BB32_46;
	// begin inline asm
	griddepcontrol.wait;
	// end inline asm
	cvt.u64.u32 	%rd20, %r1;
	mov.u32 	%r2, %tid.x;
	and.b32  	%r3, %r2, 31;
	and.b32  	%r468, %r2, 992;
	mul.lo.s32 	%r4, %r468, 3;
	or.b32  	%r469, %r4, %r3;
	cvt.u64.u32 	%rd21, %r469;
	add.s64 	%rd3, %rd21, %rd20;
	mad.lo.s64 	%rd22, %rd3, 20, %rd1;
	ld.global.u32 	%r470, [%rd22];
	ld.global.u32 	%r471, [%rd22+4];
	ld.global.u32 	%r472, [%rd22+8];
	ld.global.u32 	%r473, [%rd22+12];
	ld.global.u32 	%r474, [%rd22+16];
	ld.global.u32 	%r475, [%rd22+640];
	ld.global.u32 	%r476, [%rd22+644];
	ld.global.u32 	%r477, [%rd22+648];
	ld.global.u32 	%r478, [%rd22+652];
	ld.global.u32 	%r479, [%rd22+656];
	ld.global.u32 	%r480, [%rd22+1280];
	ld.global.u32 	%r481, [%rd22+1284];
	ld.global.u32 	%r482, [%rd22+1288];
	ld.global.u32 	%r483, [%rd22+1292];
	ld.global.u32 	%r484, [%rd22+1296];
	// begin inline asm
	mov.u32 %r467, %laneid;
	// end inline asm
	shr.u32 	%r485, %r2, 5;
	mad.lo.s32 	%r486, %r485, 96, %r467;
	mov.u32 	%r487, _ZZN3cub18CUB_300001_SM_10006detail10merge_sort30DeviceMergeSortBlockSortKernelINS2_10policy_hubIN6thrust24THRUST_300001_SM_1000_NS10device_ptrI4codeEEE9Policy600ES9_PNS0_8NullTypeES9_SD_jN4cuda3std3__44lessIS8_EES8_SC_EEvbT0_T1_T2_T3_T4_PT6_PT7_T5_NS1_7vsmem_tEE19static_temp_storage;
	mad.lo.s32 	%r5, %r486, 20, %r487;
	st.shared.u32 	[%r5], %r470;
	st.shared.u32 	[%r5+4], %r471;
	st.shared.u32 	[%r5+8], %r472;
	st.shared.u32 	[%r5+12], %r473;
	st.shared.u32 	[%r5+16], %r474;
	st.shared.u32 	[%r5+640], %r475;
	st.shared.u32 	[%r5+644], %r476;
	st.shared.u32 	[%r5+648], %r477;
	st.shared.u32 	[%r5+652], %r478;
	st.shared.u32 	[%r5+656], %r479;
	st.shared.u32 	[%r5+1280], %r480;
	st.shared.u32 	[%r5+1284], %r481;
	st.shared.u32 	[%r5+1288], %r482;
	st.shared.u32 	[%r5+1292], %r483;
	st.shared.u32 	[%r5+1296], %r484;
	bar.warp.sync 	-1;
	mad.lo.s32 	%r6, %r467, 40, %r5;
	ld.shared.u32 	%r606, [%r6];
	ld.shared.u32 	%r605, [%r6+4];
	ld.shared.u32 	%r604, [%r6+8];
	ld.shared.u32 	%r603, [%r6+12];
	ld.shared.u32 	%r602, [%r6+16];
	ld.shared.u32 	%r12, [%r6+20];
	ld.shared.u32 	%r13, [%r6+24];
	ld.shared.u32 	%r14, [%r6+28];
	ld.shared.u32 	%r489, [%r6+32];
	ld.shared.u32 	%r16, [%r6+36];
	ld.shared.u32 	%r17, [%r6+40];
	ld.shared.u32 	%r18, [%r6+44];
	ld.shared.u32 	%r19, [%r6+48];
	ld.shared.u32 	%r20, [%r6+52];
	ld.shared.u32 	%r21, [%r6+56];
	bar.sync 	0;
	// begin inline asm
	griddepcontrol.launch_dependents;
	// end inline asm
	setp.ne.s32 	%p90, %r14, %r604;
	setp.ne.s32 	%p91, %r489, %r603;
	or.pred  	%p92, %p90, %p91;
	@%p92 bra 	$L__BB32_3;
	setp.lt.s32 	%p94, %r16, %r602;
	mov.u32 	%r577, %r16;
	mov.u32 	%r563, %r603;
	mov.u32 	%r564, %r604;
	mov.u32 	%r580, %r13;
	mov.u32 	%r581, %r12;
	@%p94 bra 	$L__BB32_4;
	bra.uni 	$L__BB32_5;
$L__BB32_3:
	setp.ge.u32 	%p93, %r14, %r604;
	mov.u32 	%r577, %r16;
	mov.u32 	%r563, %r489;
	mov.u32 	%r564, %r14;
	mov.u32 	%r580, %r13;
	mov.u32 	%r581, %r12;
	@%p93 bra 	$L__BB32_5;
$L__BB32_4:
	mov.u32 	%r577, %r602;
	mov.u32 	%r563, %r603;
	mov.u32 	%r564, %r604;
	mov.u32 	%r580, %r605;
	mov.u32 	%r581, %r606;
	mov.u32 	%r602, %r16;
	mov.u32 	%r603, %r489;
	mov.u32 	%r604, %r14;
	mov.u32 	%r605, %r13;
	mov.u32 	%r606, %r12;
$L__BB32_5:
	setp.eq.s32 	%p95, %r19, %r564;
	setp.eq.s32 	%p96, %r20, %r563;
	and.pred  	%p97, %p95, %p96;
	@%p97 bra 	$L__BB32_7;
	setp.lt.u32 	%p98, %r19, %r564;
	mov.u32 	%r592, %r21;
	mov.u32 	%r593, %r20;
	mov.u32 	%r594, %r19;
	mov.u32 	%r595, %r18;
	mov.u32 	%r596, %r17;
	mov.u32 	%r578, %r563;
	mov.u32 	%r579, %r564;
	@%p98 bra 	$L__BB32_8;
	bra.uni 	$L__BB32_9;
$L__BB32_7:
	setp.ge.s32 	%p99, %r21, %r577;
	mov.u32 	%r592, %r21;
	mov.u32 	%r593, %r20;
	mov.u32 	%r594, %r19;
	mov.u32 	%r595, %r18;
	mov.u32 	%r596, %r17;
	mov.u32 	%r578, %r20;
	mov.u32 	%r579, %r19;
	@%p99 bra 	$L__BB32_9;
$L__BB32_8:
	mov.u32 	%r592, %r577;
	mov.u32 	%r593, %r563;
	mov.u32 	%r594, %r564;
	mov.u32 	%r595, %r580;
	mov.u32 	%r596, %r581;
	mov.u32 	%r577, %r21;
	mov.u32 	%r578, %r20;
	mov.u32 	%r579, %r19;
	mov.u32 	%r580, %r18;
	mov.u32 	%r581, %r17;
$L__BB32_9:
	setp.eq.s32 	%p100, %r579, %r604;
	setp.eq.s32 	%p101, %r578, %r603;
	and.pred  	%p102, %p100, %p101;
	@%p102 bra 	$L__BB32_11;
	setp.lt.u32 	%p103, %r579, %r604;
	mov.u32 	%r597, %r577;
	mov.u32 	%r598, %r578;
	mov.u32 	%r599, %r579;
	mov.u32 	%r600, %r580;
	mov.u32 	%r601, %r581;
	@%p103 bra 	$L__BB32_12;
	bra.uni 	$L__BB32_13;
$L__BB32_11:
	setp.ge.s32 	%p104, %r577, %r602;
	mov.u32 	%r597, %r577;
	mov.u32 	%r598, %r603;
	mov.u32 	%r599, %r604;
	mov.u32 	%r600, %r580;
	mov.u32 	%r601, %r581;
	@%p104 bra 	$L__BB32_13;
$L__BB32_12:
	mov.u32 	%r597, %r602;
	mov.u32 	%r598, %r603;
	mov.u32 	%r599, %r604;
	mov.u32 	%r600, %r605;
	mov.u32 	%r601, %r606;
	mov.u32 	%r602, %r577;
	mov.u32 	%r603, %r578;
	mov.u32 	%r604, %r579;
	mov.u32 	%r605, %r580;
	mov.u32 	%r606, %r581;
$L__BB32_13:
	mov.b32 	%r607, 2;
$L__BB32_14:
	mov.u32 	%r67, %r607;
	bar.sync 	0;
	add.s32 	%r491, %r67, -1;
	shr.u32 	%r492, %r67, 1;
	mov.u32 	%r493, _ZZN3cub18CUB_300001_SM_10006detail10merge_sort30DeviceMergeSortBlockSortKernelINS2_10policy_hubIN6thrust24THRUST_300001_SM_1000_NS10device_ptrI4codeEEE9Policy600ES9_PNS0_8NullTypeES9_SD_jN4cuda3std3__44lessIS8_EES8_SC_EEvbT0_T1_T2_T3_T4_PT6_PT7_T5_NS1_7vsmem_tEE19static_temp_storage;
	mad.lo.s32 	%r494, %r2, 60, %r493;
	st.shared.u32 	[%r494], %r606;
	st.shared.u32 	[%r494+4], %r605;
	st.shared.u32 	[%r494+8], %r604;
	st.shared.u32 	[%r494+12], %r603;
	st.shared.u32 	[%r494+16], %r602;
	st.shared.u32 	[%r494+20], %r601;
	st.shared.u32 	[%r494+24], %r600;
	st.shared.u32 	[%r494+28], %r599;
	st.shared.u32 	[%r494+32], %r598;
	st.shared.u32 	[%r494+36], %r597;
	st.shared.u32 	[%r494+40], %r596;
	st.shared.u32 	[%r494+44], %r595;
	st.shared.u32 	[%r494+48], %r594;
	st.shared.u32 	[%r494+52], %r593;
	st.shared.u32 	[%r494+56], %r592;
	bar.sync 	0;
	neg.s32 	%r495, %r67;
	and.b32  	%r496, %r2, %r495;
	mul.lo.s32 	%r497, %r496, 3;
	add.s32 	%r498, %r492, %r67;
	and.b32  	%r499, %r491, %r2;
	mul.lo.s32 	%r500, %r499, 3;
	min.u32 	%r68, %r500, 768;
	min.u32 	%r69, %r497, 768;
	add.s32 	%r501, %r69, %r498;
	min.s32 	%r70, %r501, 768;
	add.s32 	%r502, %r70, %r498;
	min.s32 	%r71, %r502, 768;
	sub.s32 	%r503, %r70, %r69;
	sub.s32 	%r504, %r71, %r70;
	setp.lt.s32 	%p105, %r68, %r504;
	sub.s32 	%r505, %r68, %r504;
	selp.b32 	%r610, 0, %r505, %p105;
	min.s32 	%r608, %r503, %r68;
	setp.ge.s32 	%p106, %r610, %r608;
	@%p106 bra 	$L__BB32_21;
	add.s32 	%r74, %r70, %r68;
$L__BB32_16:
	sub.s32 	%r506, %r608, %r610;
	shr.u32 	%r507, %r506, 31;
	add.s32 	%r508, %r506, %r507;
	shr.s32 	%r509, %r508, 1;
	add.s32 	%r77, %r509, %r610;
	add.s32 	%r510, %r77, %r69;
	mad.lo.s32 	%r78, %r510, 20, %r493;
	ld.shared.u32 	%r79, [%r78+8];
	not.b32 	%r512, %r77;
	add.s32 	%r513, %r74, %r512;
	mad.lo.s32 	%r80, %r513, 20, %r493;
	ld.shared.u32 	%r81, [%r80+8];
	setp.ne.s32 	%p107, %r81, %r79;
	@%p107 bra 	$L__BB32_19;
	add.s32 	%r82, %r78, 16;
	add.s32 	%r83, %r80, 16;
	ld.shared.u32 	%r514, [%r80+12];
	ld.shared.u32 	%r515, [%r78+12];
	setp.ne.s32 	%p108, %r514, %r515;
	@%p108 bra 	$L__BB32_19;
	ld.shared.u32 	%r516, [%r82];
	ld.shared.u32 	%r517, [%r83];
	setp.lt.s32 	%p135, %r517, %r516;
	bra.uni 	$L__BB32_20;
$L__BB32_19:
	setp.lt.u32 	%p135, %r81, %r79;
$L__BB32_20:
	add.s32 	%r518, %r77, 1;
	selp.b32 	%r610, %r610, %r518, %p135;
	selp.b32 	%r608, %r77, %r608, %p135;
	setp.lt.s32 	%p109, %r610, %r608;
	@%p109 bra 	$L__BB32_16;
$L__BB32_21:
	add.s32 	%r87, %r610, %r69;
	add.s32 	%r519, %r70, %r68;
	sub.s32 	%r88, %r519, %r610;
	mad.lo.s32 	%r89, %r87, 20, %r493;
	ld.shared.u32 	%r616, [%r89];
	ld.shared.u32 	%r617, [%r89+4];
	ld.shared.u32 	%r618, [%r89+8];
	ld.shared.u32 	%r619, [%r89+12];
	ld.shared.u32 	%r620, [%r89+16];
	mad.lo.s32 	%r95, %r88, 20, %r493;
	ld.shared.u32 	%r611, [%r95];
	ld.shared.u32 	%r612, [%r95+4];
	ld.shared.u32 	%r613, [%r95+8];
	ld.shared.u32 	%r614, [%r95+12];
	ld.shared.u32 	%r615, [%r95+16];
	setp.ge.s32 	%p111, %r88, %r71;
	mov.pred 	%p136, 0;
	@%p111 bra 	$L__BB32_26;
	setp.ge.s32 	%p113, %r87, %r70;
	mov.pred 	%p136, -1;
	@%p113 bra 	$L__BB32_26;
	setp.ne.s32 	%p114, %r613, %r618;
	setp.ne.s32 	%p115, %r614, %r619;
	or.pred  	%p116, %p114, %p115;
	@%p116 bra 	$L__BB32_25;
	setp.lt.s32 	%p136, %r615, %r620;
	bra.uni 	$L__BB32_26;
$L__BB32_25:
	setp.lt.u32 	%p136, %r613, %r618;
$L__BB32_26:
	selp.b32 	%r602, %r615, %r620, %p136;
	selp.b32 	%r603, %r614, %r619, %p136;
	selp.b32 	%r604, %r613, %r618, %p136;
	selp.b32 	%r605, %r612, %r617, %p136;
	selp.b32 	%r606, %r611, %r616, %p136;
	selp.u32 	%r521, 1, 0, %p136;
	add.s32 	%r106, %r88, %r521;
	not.pred 	%p117, %p136;
	selp.u32 	%r522, 1, 0, %p117;
	add.s32 	%r107, %r87, %r522;
	@%p117 bra 	$L__BB32_28;
	ld.shared.u32 	%r611, [%r95+20];
	ld.shared.u32 	%r612, [%r95+24];
	ld.shared.u32 	%r613, [%r95+28];
	ld.shared.u32 	%r614, [%r95+32];
	ld.shared.u32 	%r615, [%r95+36];
	bra.uni 	$L__BB32_29;
$L__BB32_28:
	ld.shared.u32 	%r616, [%r89+20];
	ld.shared.u32 	%r617, [%r89+24];
	ld.shared.u32 	%r618, [%r89+28];
	ld.shared.u32 	%r619, [%r89+32];
	ld.shared.u32 	%r620, [%r89+36];
$L__BB32_29:
	setp.ge.s32 	%p119, %r106, %r71;
	mov.pred 	%p137, 0;
	@%p119 bra 	$L__BB32_34;
	setp.ge.s32 	%p121, %r107, %r70;
	mov.pred 	%p137, -1;
	@%p121 bra 	$L__BB32_34;
	setp.ne.s32 	%p122, %r613, %r618;
	setp.ne.s32 	%p123, %r614, %r619;
	or.pred  	%p124, %p122, %p123;
	@%p124 bra 	$L__BB32_33;
	setp.lt.s32 	%p137, %r615, %r620;
	bra.uni 	$L__BB32_34;
$L__BB32_33:
	setp.lt.u32 	%p137, %r613, %r618;
$L__BB32_34:
	selp.b32 	%r597, %r615, %r620, %p137;
	selp.b32 	%r598, %r614, %r619, %p137;
	selp.b32 	%r599, %r613, %r618, %p137;
	selp.b32 	%r600, %r612, %r617, %p137;
	selp.b32 	%r601, %r611, %r616, %p137;
	selp.u32 	%r523, 1, 0, %p137;
	add.s32 	%r133, %r106, %r523;
	not.pred 	%p125, %p137;
	selp.u32 	%r524, 1, 0, %p125;
	add.s32 	%r134, %r107, %r524;
	@%p137 bra 	$L__BB32_36;
	mov.u32 	%r525, _ZZN3cub18CUB_300001_SM_10006detail10merge_sort30DeviceMergeSortBlockSortKernelINS2_10policy_hubIN6thrust24THRUST_300001_SM_1000_NS10device_ptrI4codeEEE9Policy600ES9_PNS0_8NullTypeES9_SD_jN4cuda3std3__44lessIS8_EES8_SC_EEvbT0_T1_T2_T3_T4_PT6_PT7_T5_NS1_7vsmem_tEE19static_temp_storage;
	mad.lo.s32 	%r526, %r134, 20, %r525;
	ld.shared.u32 	%r616, [%r526];
	ld.shared.u32 	%r617, [%r526+4];
	ld.shared.u32 	%r618, [%r526+8];
	ld.shared.u32 	%r619, [%r526+12];
	ld.shared.u32 	%r620, [%r526+16];
	bra.uni 	$L__BB32_37;
$L__BB32_36:
	mov.u32 	%r527, _ZZN3cub18CUB_300001_SM_10006detail10merge_sort30DeviceMergeSortBlockSortKernelINS2_10policy_hubIN6thrust24THRUST_300001_SM_1000_NS10device_ptrI4codeEEE9Policy600ES9_PNS0_8NullTypeES9_SD_jN4cuda3std3__44lessIS8_EES8_SC_EEvbT0_T1_T2_T3_T4_PT6_PT7_T5_NS1_7vsmem_tEE19static_temp_storage;
	mad.lo.s32 	%r528, %r133, 20, %r527;
	ld.shared.u32 	%r611, [%r528];
	ld.shared.u32 	%r612, [%r528+4];
	ld.shared.u32 	%r613, [%r528+8];
	ld.shared.u32 	%r614, [%r528+12];
	ld.shared.u32 	%r615, [%r528+16];
$L__BB32_37:
	setp.ge.s32 	%p127, %r133, %r71;
	mov.pred 	%p138, 0;
	@%p127 bra 	$L__BB32_42;
	setp.ge.s32 	%p129, %r134, %r70;
	mov.pred 	%p138, -1;
	@%p129 bra 	$L__BB32_42;
	setp.ne.s32 	%p130, %r613, %r618;
	setp.ne.s32 	%p131, %r614, %r619;
	or.pred  	%p132, %p130, %p131;
	@%p132 bra 	$L__BB32_41;
	setp.lt.s32 	%p138, %r615, %r620;
	bra.uni 	$L__BB32_42;
$L__BB32_41:
	setp.lt.u32 	%p138, %r613, %r618;
$L__BB32_42:
	selp.b32 	%r592, %r615, %r620, %p138;
	selp.b32 	%r593, %r614, %r619, %p138;
	selp.b32 	%r594, %r613, %r618, %p138;
	selp.b32 	%r595, %r612, %r617, %p138;
	selp.b32 	%r596, %r611, %r616, %p138;
	shl.b32 	%r607, %r67, 1;
	setp.lt.u32 	%p133, %r67, 129;
	@%p133 bra 	$L__BB32_14;
	ld.param.s8 	%rs3, [_ZN3cub18CUB_300001_SM_10006detail10merge_sort30DeviceMergeSortBlockSortKernelINS2_10policy_hubIN6thrust24THRUST_300001_SM_1000_NS10device_ptrI4codeEEE9Policy600ES9_PNS0_8NullTypeES9_SD_jN4cuda3std3__44lessIS8_EES8_SC_EEvbT0_T1_T2_T3_T4_PT6_PT7_T5_NS1_7vsmem_tE_param_0];
	bar.sync 	0;
	setp.eq.s16 	%p134, %rs3, 0;
	@%p134 bra 	$L__BB32_45;
	st.shared.u32 	[%r6], %r606;
	st.shared.u32 	[%r6+4], %r605;
	st.shared.u32 	[%r6+8], %r604;
	st.shared.u32 	[%r6+12], %r603;
	st.shared.u32 	[%r6+16], %r602;
	st.shared.u32 	[%r6+20], %r601;
	st.shared.u32 	[%r6+24], %r600;
	st.shared.u32 	[%r6+28], %r599;
	st.shared.u32 	[%r6+32], %r598;
	st.shared.u32 	[%r6+36], %r597;
	st.shared.u32 	[%r6+40], %r596;
	st.shared.u32 	[%r6+44], %r595;
	st.shared.u32 	[%r6+48], %r594;
	st.shared.u32 	[%r6+52], %r593;
	st.shared.u32 	[%r6+56], %r592;
	bar.warp.sync 	-1;
	ld.shared.u32 	%r529, [%r5];
	ld.shared.u32 	%r530, [%r5+4];
	ld.shared.u32 	%r531, [%r5+8];
	ld.shared.u32 	%r532, [%r5+12];
	ld.shared.u32 	%r533, [%r5+16];
	ld.shared.u32 	%r534, [%r5+640];
	ld.shared.u32 	%r535, [%r5+644];
	ld.shared.u32 	%r536, [%r5+648];
	ld.shared.u32 	%r537, [%r5+652];
	ld.shared.u32 	%r538, [%r5+656];
	ld.shared.u32 	%r539, [%r5+1280];
	ld.shared.u32 	%r540, [%r5+1284];
	ld.shared.u32 	%r541, [%r5+1288];
	ld.shared.u32 	%r542, [%r5+1292];
	ld.shared.u32 	%r543, [%r5+1296];
	cvt.u64.u32 	%rd23, %r4;
	mov.u32 	%r544, %ctaid.x;
	mul.lo.s32 	%r545, %r544, 768;
	or.b32  	%r546, %r3, %r545;
	cvt.u64.u32 	%rd24, %r546;
	add.s64 	%rd25, %rd24, %rd23;
	mad.lo.s64 	%rd26, %rd25, 20, %rd2;
	st.global.u32 	[%rd26], %r529;
	st.global.u32 	[%rd26+4], %r530;
	st.global.u32 	[%rd26+8], %r531;
	st.global.u32 	[%rd26+12], %r532;
	st.global.u32 	[%rd26+16], %r533;
	st.global.u32 	[%rd26+640], %r534;
	st.global.u32 	[%rd26+644], %r535;
	st.global.u32 	[%rd26+648], %r536;
	st.global.u32 	[%rd26+652], %r537;
	st.global.u32 	[%rd26+656], %r538;
	st.global.u32 	[%rd26+1280], %r539;
	st.global.u32 	[%rd26+1284], %r540;
	st.global.u32 	[%rd26+1288], %r541;
	st.global.u32 	[%rd26+1292], %r542;
	st.global.u32 	[%rd26+1296], %r543;
	bra.uni 	$L__BB32_117;
$L__BB32_45:
	ld.param.u64 	%rd30, [_ZN3cub18CUB_300001_SM_10006detail10merge_sort30DeviceMergeSortBlockSortKernelINS2_10policy_hubIN6thrust24THRUST_300001_SM_1000_NS10device_ptrI4codeEEE9Policy600ES9_PNS0_8NullTypeES9_SD_jN4cuda3std3__44lessIS8_EES8_SC_EEvbT0_T1_T2_T3_T4_PT6_PT7_T5_NS1_7vsmem_tE_param_6];
	st.shared.u32 	[%r6], %r606;
	st.shared.u32 	[%r6+4], %r605;
	st.shared.u32 	[%r6+8], %r604;
	st.shared.u32 	[%r6+12], %r603;
	st.shared.u32 	[%r6+16], %r602;
	st.shared.u32 	[%r6+20], %r601;
	st.shared.u32 	[%r6+24], %r600;
	st.shared.u32 	[%r6+28], %r599;
	st.shared.u32 	[%r6+32], %r598;
	st.shared.u32 	[%r6+36], %r597;
	st.shared.u32 	[%r6+40], %r596;
	st.shared.u32 	[%r6+44], %r595;
	st.shared.u32 	[%r6+48], %r594;
	st.shared.u32 	[%r6+52], %r593;
	st.shared.u32 	[%r6+56], %r592;
	bar.warp.sync 	-1;
	ld.shared.u32 	%r547, [%r5];
	ld.shared.u32 	%r548, [%r5+4];
	ld.shared.u32 	%r549, [%r5+8];
	ld.shared.u32 	%r550, [%r5+12];
	ld.shared.u32 	%r551, [%r5+16];
	ld.shared.u32 	%r552, [%r5+640];
	ld.shared.u32 	%r553, [%r5+644];
	ld.shared.u32 	%r554, [%r5+648];
	ld.shared.u32 	%r555, [%r5+652];
	ld.shared.u32 	%r556, [%r5+656];
	ld.shared.u32 	%r557, [%r5+1280];
	ld.shared.u32 	%r558, [%r5+1284];
	ld.shared.u32 	%r559, [%r5+1288];
	ld.shared.u32 	%r560, [%r5+1292];
	ld.shared.u32 	%r561, [%r5+1296];
	cvta.to.global.u64 	%rd27, %rd30;
	mad.lo.s64 	%rd28, %rd3, 20, %rd27;
	st.global.u32 	[%rd28], %r547;
	st.global.u32 	[%rd28+4], %r548;
	st.global.u32 	[%rd28+8], %r549;
	st.global.u32 	[%rd28+12], %r550;
	st.global.u32 	[%rd28+16], %r551;
	st.global.u32 	[%rd28+640], %r552;
	st.global.u32 	[%rd28+644], %r553;
	st.global.u32 	[%rd28+648], %r554;
	st.global.u32 	[%rd28+652], %r555;
	st.global.u32 	[%rd28+656], %r556;
	st.global.u32 	[%rd28+1280], %r557;
	st.global.u32 	[%rd28+1284], %r558;
	st.global.u32 	[%rd28+1288], %r559;
	st.global.u32 	[%rd28+1292], %r560;
	st.global.u32 	[%rd28+1296], %r561;
	bra.uni 	$L__BB32_117;
$L__BB32_46:
	sub.s32 	%r416, %r412, %r1;
	min.s32 	%r161, %r416, 768;
	// begin inline asm
	griddepcontrol.wait;
	// end inline asm
	cvt.u64.u32 	%rd4, %r1;
	mul.wide.u32 	%rd11, %r1, 20;
	add.s64 	%rd12, %rd1, %rd11;
	mov.u32 	%r162, %tid.x;
	ld.global.u32 	%r641, [%rd12+16];
	ld.global.u32 	%r642, [%rd12+12];
	ld.global.u32 	%r643, [%rd12+8];
	ld.global.u32 	%r644, [%rd12+4];
	ld.global.u32 	%r645, [%rd12];
	and.b32  	%r168, %r162, 31;
	and.b32  	%r417, %r162, 992;
	mul.lo.s32 	%r169, %r417, 3;
	or.b32  	%r170, %r169, %r168;
	setp.ge.s32 	%p26, %r170, %r161;
	mul.lo.s32 	%r418, %r170, 20;
	cvt.u64.u32 	%rd13, %r418;
	add.s64 	%rd5, %rd12, %rd13;
	mov.u32 	%r631, %r641;
	mov.u32 	%r632, %r642;
	mov.u32 	%r633, %r643;
	mov.u32 	%r634, %r644;
	mov.u32 	%r635, %r645;
	@%p26 bra 	$L__BB32_48;
	ld.global.u32 	%r635, [%rd5];
	ld.global.u32 	%r634, [%rd5+4];
	ld.global.u32 	%r633, [%rd5+8];
	ld.global.u32 	%r632, [%rd5+12];
	ld.global.u32 	%r631, [%rd5+16];
$L__BB32_48:
	add.s32 	%r181, %r170, 32;
	setp.ge.s32 	%p27, %r181, %r161;
	mov.u32 	%r636, %r641;
	mov.u32 	%r637, %r642;
	mov.u32 	%r638, %r643;
	mov.u32 	%r639, %r644;
	mov.u32 	%r640, %r645;
	@%p27 bra 	$L__BB32_50;
	ld.global.u32 	%r640, [%rd5+640];
	ld.global.u32 	%r639, [%rd5+644];
	ld.global.u32 	%r638, [%rd5+648];
	ld.global.u32 	%r637, [%rd5+652];
	ld.global.u32 	%r636, [%rd5+656];
$L__BB32_50:
	add.s32 	%r192, %r170, 64;
	setp.ge.s32 	%p28, %r192, %r161;
	@%p28 bra 	$L__BB32_52;
	ld.global.u32 	%r645, [%rd5+1280];
	ld.global.u32 	%r644, [%rd5+1284];
	ld.global.u32 	%r643, [%rd5+1288];
	ld.global.u32 	%r642, [%rd5+1292];
	ld.global.u32 	%r641, [%rd5+1296];
$L__BB32_52:
	// begin inline asm
	mov.u32 %r419, %laneid;
	// end inline asm
	shr.u32 	%r420, %r162, 5;
	mad.lo.s32 	%r421, %r420, 96, %r419;
	mov.u32 	%r422, _ZZN3cub18CUB_300001_SM_10006detail10merge_sort30DeviceMergeSortBlockSortKernelINS2_10policy_hubIN6thrust24THRUST_300001_SM_1000_NS10device_ptrI4codeEEE9Policy600ES9_PNS0_8NullTypeES9_SD_jN4cuda3std3__44lessIS8_EES8_SC_EEvbT0_T1_T2_T3_T4_PT6_PT7_T5_NS1_7vsmem_tEE19static_temp_storage;
	mad.lo.s32 	%r203, %r421, 20, %r422;
	st.shared.u32 	[%r203], %r635;
	st.shared.u32 	[%r203+4], %r634;
	st.shared.u32 	[%r203+8], %r633;
	st.shared.u32 	[%r203+12], %r632;
	st.shared.u32 	[%r203+16], %r631;
	st.shared.u32 	[%r203+640], %r640;
	st.shared.u32 	[%r203+644], %r639;
	st.shared.u32 	[%r203+648], %r638;
	st.shared.u32 	[%r203+652], %r637;
	st.shared.u32 	[%r203+656], %r636;
	st.shared.u32 	[%r203+1280], %r645;
	st.shared.u32 	[%r203+1284], %r644;
	st.shared.u32 	[%r203+1288], %r643;
	st.shared.u32 	[%r203+1292], %r642;
	st.shared.u32 	[%r203+1296], %r641;
	bar.warp.sync 	-1;
	mad.lo.s32 	%r204, %r419, 40, %r203;
	ld.shared.u32 	%r690, [%r204];
	ld.shared.u32 	%r689, [%r204+4];
	ld.shared.u32 	%r688, [%r204+8];
	ld.shared.u32 	%r687, [%r204+12];
	ld.shared.u32 	%r686, [%r204+16];
	ld.shared.u32 	%r210, [%r204+20];
	ld.shared.u32 	%r211, [%r204+24];
	ld.shared.u32 	%r212, [%r204+28];
	ld.shared.u32 	%r213, [%r204+32];
	ld.shared.u32 	%r214, [%r204+36];
	ld.shared.u32 	%r215, [%r204+40];
	ld.shared.u32 	%r216, [%r204+44];
	ld.shared.u32 	%r217, [%r204+48];
	ld.shared.u32 	%r218, [%r204+52];
	ld.shared.u32 	%r219, [%r204+56];
	bar.sync 	0;
	// begin inline asm
	griddepcontrol.launch_dependents;
	// end inline asm
	mul.lo.s32 	%r220, %r162, 3;
	add.s32 	%r423, %r220, 1;
	setp.ge.u32 	%p29, %r423, %r161;
	mov.u32 	%r681, %r686;
	mov.u32 	%r682, %r687;
	mov.u32 	%r683, %r688;
	mov.u32 	%r684, %r689;
	mov.u32 	%r685, %r690;
	mov.u32 	%r651, %r690;
	mov.u32 	%r652, %r689;
	mov.u32 	%r653, %r688;
	mov.u32 	%r654, %r687;
	mov.u32 	%r655, %r686;
	@%p29 bra 	$L__BB32_57;
	setp.ne.s32 	%p30, %r688, %r212;
	setp.ne.s32 	%p31, %r687, %r213;
	or.pred  	%p32, %p30, %p31;
	@%p32 bra 	$L__BB32_55;
	setp.lt.s32 	%p34, %r686, %r214;
	mov.u32 	%r681, %r214;
	mov.u32 	%r682, %r687;
	mov.u32 	%r683, %r688;
	mov.u32 	%r684, %r211;
	mov.u32 	%r685, %r210;
	mov.u32 	%r651, %r690;
	mov.u32 	%r652, %r689;
	mov.u32 	%r653, %r688;
	mov.u32 	%r654, %r687;
	mov.u32 	%r655, %r686;
	@%p34 bra 	$L__BB32_56;
	bra.uni 	$L__BB32_57;
$L__BB32_55:
	setp.ge.u32 	%p33, %r688, %r212;
	mov.u32 	%r681, %r214;
	mov.u32 	%r682, %r213;
	mov.u32 	%r683, %r212;
	mov.u32 	%r684, %r211;
	mov.u32 	%r685, %r210;
	mov.u32 	%r651, %r690;
	mov.u32 	%r652, %r689;
	mov.u32 	%r653, %r688;
	mov.u32 	%r654, %r687;
	mov.u32 	%r655, %r686;
	@%p33 bra 	$L__BB32_57;
$L__BB32_56:
	mov.u32 	%r681, %r214;
	mov.u32 	%r682, %r213;
	mov.u32 	%r683, %r212;
	mov.u32 	%r684, %r211;
	mov.u32 	%r685, %r210;
	mov.u32 	%r651, %r210;
	mov.u32 	%r652, %r211;
	mov.u32 	%r653, %r212;
	mov.u32 	%r654, %r213;
	mov.u32 	%r655, %r214;
$L__BB32_57:
	add.s32 	%r424, %r220, 2;
	setp.lt.u32 	%p35, %r424, %r161;
	selp.b32 	%r676, %r219, %r655, %p35;
	selp.b32 	%r677, %r218, %r654, %p35;
	selp.b32 	%r678, %r217, %r653, %p35;
	selp.b32 	%r679, %r216, %r652, %p35;
	selp.b32 	%r680, %r215, %r651, %p35;
	setp.ge.u32 	%p36, %r220, %r161;
	@%p36 bra 	$L__BB32_70;
	setp.ne.s32 	%p37, %r683, %r688;
	setp.ne.s32 	%p38, %r682, %r687;
	or.pred  	%p39, %p37, %p38;
	@%p39 bra 	$L__BB32_60;
	setp.lt.s32 	%p41, %r681, %r686;
	mov.u32 	%r671, %r681;
	mov.u32 	%r657, %r687;
	mov.u32 	%r658, %r688;
	mov.u32 	%r674, %r684;
	mov.u32 	%r675, %r685;
	@%p41 bra 	$L__BB32_61;
	bra.uni 	$L__BB32_62;
$L__BB32_60:
	setp.ge.u32 	%p40, %r683, %r688;
	mov.u32 	%r671, %r681;
	mov.u32 	%r657, %r682;
	mov.u32 	%r658, %r683;
	mov.u32 	%r674, %r684;
	mov.u32 	%r675, %r685;
	@%p40 bra 	$L__BB32_62;
$L__BB32_61:
	mov.u32 	%r671, %r686;
	mov.u32 	%r657, %r687;
	mov.u32 	%r658, %r688;
	mov.u32 	%r674, %r689;
	mov.u32 	%r675, %r690;
	mov.u32 	%r686, %r681;
	mov.u32 	%r687, %r682;
	mov.u32 	%r688, %r683;
	mov.u32 	%r689, %r684;
	mov.u32 	%r690, %r685;
$L__BB32_62:
	setp.eq.s32 	%p42, %r678, %r658;
	setp.eq.s32 	%p43, %r677, %r657;
	and.pred  	%p44, %p42, %p43;
	@%p44 bra 	$L__BB32_64;
	setp.lt.u32 	%p45, %r678, %r658;
	mov.u32 	%r666, %r676;
	mov.u32 	%r667, %r677;
	mov.u32 	%r668, %r678;
	mov.u32 	%r669, %r679;
	mov.u32 	%r670, %r680;
	mov.u32 	%r672, %r657;
	mov.u32 	%r673, %r658;
	@%p45 bra 	$L__BB32_65;
	bra.uni 	$L__BB32_66;
$L__BB32_64:
	setp.ge.s32 	%p46, %r676, %r671;
	mov.u32 	%r666, %r676;
	mov.u32 	%r667, %r677;
	mov.u32 	%r668, %r678;
	mov.u32 	%r669, %r679;
	mov.u32 	%r670, %r680;
	mov.u32 	%r672, %r677;
	mov.u32 	%r673, %r678;
	@%p46 bra 	$L__BB32_66;
$L__BB32_65:
	mov.u32 	%r666, %r671;
	mov.u32 	%r667, %r657;
	mov.u32 	%r668, %r658;
	mov.u32 	%r669, %r674;
	mov.u32 	%r670, %r675;
	mov.u32 	%r671, %r676;
	mov.u32 	%r672, %r677;
	mov.u32 	%r673, %r678;
	mov.u32 	%r674, %r679;
	mov.u32 	%r675, %r680;
$L__BB32_66:
	setp.eq.s32 	%p47, %r673, %r688;
	setp.eq.s32 	%p48, %r672, %r687;
	and.pred  	%p49, %p47, %p48;
	@%p49 bra 	$L__BB32_68;
	setp.lt.u32 	%p50, %r673, %r688;
	mov.u32 	%r676, %r666;
	mov.u32 	%r677, %r667;
	mov.u32 	%r678, %r668;
	mov.u32 	%r679, %r669;
	mov.u32 	%r680, %r670;
	mov.u32 	%r681, %r671;
	mov.u32 	%r682, %r672;
	mov.u32 	%r683, %r673;
	mov.u32 	%r684, %r674;
	mov.u32 	%r685, %r675;
	@%p50 bra 	$L__BB32_69;
	bra.uni 	$L__BB32_70;
$L__BB32_68:
	setp.ge.s32 	%p51, %r671, %r686;
	mov.u32 	%r676, %r666;
	mov.u32 	%r677, %r667;
	mov.u32 	%r678, %r668;
	mov.u32 	%r679, %r669;
	mov.u32 	%r680, %r670;
	mov.u32 	%r681, %r671;
	mov.u32 	%r682, %r687;
	mov.u32 	%r683, %r688;
	mov.u32 	%r684, %r674;
	mov.u32 	%r685, %r675;
	@%p51 bra 	$L__BB32_70;
$L__BB32_69:
	mov.u32 	%r676, %r666;
	mov.u32 	%r677, %r667;
	mov.u32 	%r678, %r668;
	mov.u32 	%r679, %r669;
	mov.u32 	%r680, %r670;
	mov.u32 	%r681, %r686;
	mov.u32 	%r682, %r687;
	mov.u32 	%r683, %r688;
	mov.u32 	%r684, %r689;
	mov.u32 	%r685, %r690;
	mov.u32 	%r686, %r671;
	mov.u32 	%r687, %r672;
	mov.u32 	%r688, %r673;
	mov.u32 	%r689, %r674;
	mov.u32 	%r690, %r675;
$L__BB32_70:
	mov.b32 	%r706, 2;
$L__BB32_71:
	mov.u32 	%r286, %r706;
	bar.sync 	0;
	add.s32 	%r426, %r286, -1;
	shr.u32 	%r427, %r286, 1;
	mov.u32 	%r428, _ZZN3cub18CUB_300001_SM_10006detail10merge_sort30DeviceMergeSortBlockSortKernelINS2_10policy_hubIN6thrust24THRUST_300001_SM_1000_NS10device_ptrI4codeEEE9Policy600ES9_PNS0_8NullTypeES9_SD_jN4cuda3std3__44lessIS8_EES8_SC_EEvbT0_T1_T2_T3_T4_PT6_PT7_T5_NS1_7vsmem_tEE19static_temp_storage;
	mad.lo.s32 	%r429, %r162, 60, %r428;
	st.shared.u32 	[%r429], %r690;
	st.shared.u32 	[%r429+4], %r689;
	st.shared.u32 	[%r429+8], %r688;
	st.shared.u32 	[%r429+12], %r687;
	st.shared.u32 	[%r429+16], %r686;
	st.shared.u32 	[%r429+20], %r685;
	st.shared.u32 	[%r429+24], %r684;
	st.shared.u32 	[%r429+28], %r683;
	st.shared.u32 	[%r429+32], %r682;
	st.shared.u32 	[%r429+36], %r681;
	st.shared.u32 	[%r429+40], %r680;
	st.shared.u32 	[%r429+44], %r679;
	st.shared.u32 	[%r429+48], %r678;
	st.shared.u32 	[%r429+52], %r677;
	st.shared.u32 	[%r429+56], %r676;
	bar.sync 	0;
	neg.s32 	%r430, %r286;
	and.b32  	%r431, %r162, %r430;
	mul.lo.s32 	%r432, %r431, 3;
	add.s32 	%r433, %r427, %r286;
	and.b32  	%r434, %r426, %r162;
	mul.lo.s32 	%r435, %r434, 3;
	min.s32 	%r287, %r435, %r161;
	min.s32 	%r288, %r432, %r161;
	add.s32 	%r436, %r288, %r433;
	min.s32 	%r289, %r436, %r161;
	add.s32 	%r437, %r289, %r433;
	min.s32 	%r290, %r437, %r161;
	sub.s32 	%r438, %r289, %r288;
	sub.s32 	%r439, %r290, %r289;
	setp.lt.s32 	%p52, %r287, %r439;
	sub.s32 	%r440, %r287, %r439;
	selp.b32 	%r709, 0, %r440, %p52;
	min.s32 	%r707, %r438, %r287;
	setp.ge.s32 	%p53, %r709, %r707;
	@%p53 bra 	$L__BB32_78;
	add.s32 	%r293, %r289, %r287;
$L__BB32_73:
	sub.s32 	%r441, %r707, %r709;
	shr.u32 	%r442, %r441, 31;
	add.s32 	%r443, %r441, %r442;
	shr.s32 	%r444, %r443, 1;
	add.s32 	%r296, %r444, %r709;
	add.s32 	%r445, %r296, %r288;
	mad.lo.s32 	%r297, %r445, 20, %r428;
	ld.shared.u32 	%r298, [%r297+8];
	not.b32 	%r447, %r296;
	add.s32 	%r448, %r293, %r447;
	mad.lo.s32 	%r299, %r448, 20, %r428;
	ld.shared.u32 	%r300, [%r299+8];
	setp.ne.s32 	%p54, %r300, %r298;
	@%p54 bra 	$L__BB32_76;
	add.s32 	%r301, %r297, 16;
	add.s32 	%r302, %r299, 16;
	ld.shared.u32 	%r449, [%r299+12];
	ld.shared.u32 	%r450, [%r297+12];
	setp.ne.s32 	%p55, %r449, %r450;
	@%p55 bra 	$L__BB32_76;
	ld.shared.u32 	%r451, [%r301];
	ld.shared.u32 	%r452, [%r302];
	setp.lt.s32 	%p139, %r452, %r451;
	bra.uni 	$L__BB32_77;
$L__BB32_76:
	setp.lt.u32 	%p139, %r300, %r298;
$L__BB32_77:
	add.s32 	%r453, %r296, 1;
	selp.b32 	%r709, %r709, %r453, %p139;
	selp.b32 	%r707, %r296, %r707, %p139;
	setp.lt.s32 	%p56, %r709, %r707;
	@%p56 bra 	$L__BB32_73;
$L__BB32_78:
	add.s32 	%r306, %r709, %r288;
	add.s32 	%r454, %r289, %r287;
	sub.s32 	%r307, %r454, %r709;
	mad.lo.s32 	%r308, %r306, 20, %r428;
	ld.shared.u32 	%r715, [%r308];
	ld.shared.u32 	%r716, [%r308+4];
	ld.shared.u32 	%r717, [%r308+8];
	ld.shared.u32 	%r718, [%r308+12];
	ld.shared.u32 	%r719, [%r308+16];
	mad.lo.s32 	%r314, %r307, 20, %r428;
	ld.shared.u32 	%r710, [%r314];
	ld.shared.u32 	%r711, [%r314+4];
	ld.shared.u32 	%r712, [%r314+8];
	ld.shared.u32 	%r713, [%r314+12];
	ld.shared.u32 	%r714, [%r314+16];
	setp.ge.s32 	%p58, %r307, %r290;
	mov.pred 	%p140, 0;
	@%p58 bra 	$L__BB32_83;
	setp.ge.s32 	%p60, %r306, %r289;
	mov.pred 	%p140, -1;
	@%p60 bra 	$L__BB32_83;
	setp.ne.s32 	%p61, %r712, %r717;
	setp.ne.s32 	%p62, %r713, %r718;
	or.pred  	%p63, %p61, %p62;
	@%p63 bra 	$L__BB32_82;
	setp.lt.s32 	%p140, %r714, %r719;
	bra.uni 	$L__BB32_83;
$L__BB32_82:
	setp.lt.u32 	%p140, %r712, %r717;
$L__BB32_83:
	selp.b32 	%r686, %r714, %r719, %p140;
	selp.b32 	%r687, %r713, %r718, %p140;
	selp.b32 	%r688, %r712, %r717, %p140;
	selp.b32 	%r689, %r711, %r716, %p140;
	selp.b32 	%r690, %r710, %r715, %p140;
	selp.u32 	%r456, 1, 0, %p140;
	add.s32 	%r325, %r307, %r456;
	not.pred 	%p64, %p140;
	selp.u32 	%r457, 1, 0, %p64;
	add.s32 	%r326, %r306, %r457;
	@%p64 bra 	$L__BB32_85;
	ld.shared.u32 	%r710, [%r314+20];
	ld.shared.u32 	%r711, [%r314+24];
	ld.shared.u32 	%r712, [%r314+28];
	ld.shared.u32 	%r713, [%r314+32];
	ld.shared.u32 	%r714, [%r314+36];
	bra.uni 	$L__BB32_86;
$L__BB32_85:
	ld.shared.u32 	%r715, [%r308+20];
	ld.shared.u32 	%r716, [%r308+24];
	ld.shared.u32 	%r717, [%r308+28];
	ld.shared.u32 	%r718, [%r308+32];
	ld.shared.u32 	%r719, [%r308+36];
$L__BB32_86:
	setp.ge.s32 	%p66, %r325, %r290;
	mov.pred 	%p141, 0;
	@%p66 bra 	$L__BB32_91;
	setp.ge.s32 	%p68, %r326, %r289;
	mov.pred 	%p141, -1;
	@%p68 bra 	$L__BB32_91;
	setp.ne.s32 	%p69, %r712, %r717;
	setp.ne.s32 	%p70, %r713, %r718;
	or.pred  	%p71, %p69, %p70;
	@%p71 bra 	$L__BB32_90;
	setp.lt.s32 	%p141, %r714, %r719;
	bra.uni 	$L__BB32_91;
$L__BB32_90:
	setp.lt.u32 	%p141, %r712, %r717;
$L__BB32_91:
	selp.b32 	%r681, %r714, %r719, %p141;
	selp.b32 	%r682, %r713, %r718, %p141;
	selp.b32 	%r683, %r712, %r717, %p141;
	selp.b32 	%r684, %r711, %r716, %p141;
	selp.b32 	%r685, %r710, %r715, %p141;
	selp.u32 	%r458, 1, 0, %p141;
	add.s32 	%r352, %r325, %r458;
	not.pred 	%p72, %p141;
	selp.u32 	%r459, 1, 0, %p72;
	add.s32 	%r353, %r326, %r459;
	@%p141 bra 	$L__BB32_93;
	mov.u32 	%r460, _ZZN3cub18CUB_300001_SM_10006detail10merge_sort30DeviceMergeSortBlockSortKernelINS2_10policy_hubIN6thrust24THRUST_300001_SM_1000_NS10device_ptrI4codeEEE9Policy600ES9_PNS0_8NullTypeES9_SD_jN4cuda3std3__44lessIS8_EES8_SC_EEvbT0_T1_T2_T3_T4_PT6_PT7_T5_NS1_7vsmem_tEE19static_temp_storage;
	mad.lo.s32 	%r461, %r353, 20, %r460;
	ld.shared.u32 	%r715, [%r461];
	ld.shared.u32 	%r716, [%r461+4];
	ld.shared.u32 	%r717, [%r461+8];
	ld.shared.u32 	%r718, [%r461+12];
	ld.shared.u32 	%r719, [%r461+16];
	bra.uni 	$L__BB32_94;
$L__BB32_93:
	mov.u32 	%r462, _ZZN3cub18CUB_300001_SM_10006detail10merge_sort30DeviceMergeSortBlockSortKernelINS2_10policy_hubIN6thrust24THRUST_300001_SM_1000_NS10device_ptrI4codeEEE9Policy600ES9_PNS0_8NullTypeES9_SD_jN4cuda3std3__44lessIS8_EES8_SC_EEvbT0_T1_T2_T3_T4_PT6_PT7_T5_NS1_7vsmem_tEE19static_temp_storage;
	mad.lo.s32 	%r463, %r352, 20, %r462;
	ld.shared.u32 	%r710, [%r463];
	ld.shared.u32 	%r711, [%r463+4];
	ld.shared.u32 	%r712, [%r463+8];
	ld.shared.u32 	%r713, [%r463+12];
	ld.shared.u32 	%r714, [%r463+16];
$L__BB32_94:
	setp.ge.s32 	%p74, %r352, %r290;
	mov.pred 	%p142, 0;
	@%p74 bra 	$L__BB32_99;
	setp.ge.s32 	%p76, %r353, %r289;
	mov.pred 	%p142, -1;
	@%p76 bra 	$L__BB32_99;
	setp.ne.s32 	%p77, %r712, %r717;
	setp.ne.s32 	%p78, %r713, %r718;
	or.pred  	%p79, %p77, %p78;
	@%p79 bra 	$L__BB32_98;
	setp.lt.s32 	%p142, %r714, %r719;
	bra.uni 	$L__BB32_99;
$L__BB32_98:
	setp.lt.u32 	%p142, %r712, %r717;
$L__BB32_99:
	selp.b32 	%r676, %r714, %r719, %p142;
	selp.b32 	%r677, %r713, %r718, %p142;
	selp.b32 	%r678, %r712, %r717, %p142;
	selp.b32 	%r679, %r711, %r716, %p142;
	selp.b32 	%r680, %r710, %r715, %p142;
	shl.b32 	%r706, %r286, 1;
	setp.lt.u32 	%p80, %r286, 129;
	@%p80 bra 	$L__BB32_71;
	ld.param.s8 	%rs2, [_ZN3cub18CUB_300001_SM_10006detail10merge_sort30DeviceMergeSortBlockSortKernelINS2_10policy_hubIN6thrust24THRUST_300001_SM_1000_NS10device_ptrI4codeEEE9Policy600ES9_PNS0_8NullTypeES9_SD_jN4cuda3std3__44lessIS8_EES8_SC_EEvbT0_T1_T2_T3_T4_PT6_PT7_T5_NS1_7vsmem_tE_param_0];
	bar.sync 	0;
	setp.eq.s16 	%p81, %rs2, 0;
	@%p81 bra 	$L__BB32_109;
	st.shared.u32 	[%r204], %r690;
	st.shared.u32 	[%r204+4], %r689;
	st.shared.u32 	[%r204+8], %r688;
	st.shared.u32 	[%r204+12], %r687;
	st.shared.u32 	[%r204+16], %r686;
	st.shared.u32 	[%r204+20], %r685;
	st.shared.u32 	[%r204+24], %r684;
	st.shared.u32 	[%r204+28], %r683;
	st.shared.u32 	[%r204+32], %r682;
	st.shared.u32 	[%r204+36], %r681;
	st.shared.u32 	[%r204+40], %r680;
	st.shared.u32 	[%r204+44], %r679;
	st.shared.u32 	[%r204+48], %r678;
	st.shared.u32 	[%r204+52], %r677;
	st.shared.u32 	[%r204+56], %r676;
	bar.warp.sync 	-1;
	ld.shared.u32 	%r380, [%r203];
	ld.shared.u32 	%r381, [%r203+4];
	ld.shared.u32 	%r382, [%r203+8];
	ld.shared.u32 	%r383, [%r203+12];
	ld.shared.u32 	%r384, [%r203+16];
	ld.shared.u32 	%r385, [%r203+640];
	ld.shared.u32 	%r386, [%r203+644];
	ld.shared.u32 	%r387, [%r203+648];
	ld.shared.u32 	%r388, [%r203+652];
	ld.shared.u32 	%r389, [%r203+656];
	ld.shared.u32 	%r390, [%r203+1280];
	ld.shared.u32 	%r391, [%r203+1284];
	ld.shared.u32 	%r392, [%r203+1288];
	ld.shared.u32 	%r393, [%r203+1292];
	ld.shared.u32 	%r394, [%r203+1296];
	setp.eq.s32 	%p82, %r162, 0;
	@%p82 bra 	$L__BB32_102;
	bra.uni 	$L__BB32_103;
$L__BB32_102:
	st.volatile.shared.u32 	[_ZZN3cub18CUB_300001_SM_10006detail10merge_sort30DeviceMergeSortBlockSortKernelINS2_10policy_hubIN6thrust24THRUST_300001_SM_1000_NS10device_ptrI4codeEEE9Policy600ES9_PNS0_8NullTypeES9_SD_jN4cuda3std3__44lessIS8_EES8_SC_EEvbT0_T1_T2_T3_T4_PT6_PT7_T5_NS1_7vsmem_tEE19static_temp_storage+15360], %r161;
$L__BB32_103:
	bar.sync 	0;
	ld.volatile.shared.u32 	%r410, [_ZZN3cub18CUB_300001_SM_10006detail10merge_sort30DeviceMergeSortBlockSortKernelINS2_10policy_hubIN6thrust24THRUST_300001_SM_1000_NS10device_ptrI4codeEEE9Policy600ES9_PNS0_8NullTypeES9_SD_jN4cuda3std3__44lessIS8_EES8_SC_EEvbT0_T1_T2_T3_T4_PT6_PT7_T5_NS1_7vsmem_tEE19static_temp_storage+15360];
	cvt.u64.u32 	%rd14, %r169;
	mov.u32 	%r464, %ctaid.x;
	mul.lo.s32 	%r465, %r464, 768;
	or.b32  	%r466, %r168, %r465;
	cvt.u64.u32 	%rd15, %r466;
	add.s64 	%rd16, %rd15, %rd14;
	setp.ge.s32 	%p83, %r170, %r410;
	mad.lo.s64 	%rd6, %rd16, 20, %rd2;
	@%p83 bra 	$L__BB32_105;
	st.global.u32 	[%rd6], %r380;
	st.global.u32 	[%rd6+4], %r381;
	st.global.u32 	[%rd6+8], %r382;
	st.global.u32 	[%rd6+12], %r383;
	st.global.u32 	[%rd6+16], %r384;
$L__BB32_105:
	setp.ge.s32 	%p84, %r181, %r410;
	@%p84 bra 	$L__BB32_107;
	st.global.u32 	[%rd6+640], %r385;
	st.global.u32 	[%rd6+644], %r386;
	st.global.u32 	[%rd6+648], %r387;
	st.global.u32 	[%rd6+652], %r388;
	st.global.u32 	[%rd6+656], %r389;
$L__BB32_107:
	setp.ge.s32 	%p85, %r192, %r410;
	@%p85 bra 	$L__BB32_117;
	st.global.u32 	[%rd6+1280], %r390;
	st.global.u32 	[%rd6+1284], %r391;
	st.global.u32 	[%rd6+1288], %r392;
	st.global.u32 	[%rd6+1292], %r393;
	st.global.u32 	[%rd6+1296], %r394;
	bra.uni 	$L__BB32_117;
$L__BB32_109:
	st.shared.u32 	[%r204], %r690;
	st.shared.u32 	[%r204+4], %r689;
	st.shared.u32 	[%r204+8], %r688;
	st.shared.u32 	[%r204+12], %r687;
	st.shared.u32 	[%r204+16], %r686;
	st.shared.u32 	[%r204+20], %r685;
	st.shared.u32 	[%r204+24], %r684;
	st.shared.u32 	[%r204+28], %r683;
	st.shared.u32 	[%r204+32], %r682;
	st.shared.u32 	[%r204+36], %r681;
	st.shared.u32 	[%r204+40], %r680;
	st.shared.u32 	[%r204+44], %r679;
	st.shared.u32 	[%r204+48], %r678;
	st.shared.u32 	[%r204+52], %r677;
	st.shared.u32 	[%r204+56], %r676;
	bar.warp.sync 	-1;
	ld.shared.u32 	%r395, [%r203];
	ld.shared.u32 	%r396, [%r203+4];
	ld.shared.u32 	%r397, [%r203+8];
	ld.shared.u32 	%r398, [%r203+12];
	ld.shared.u32 	%r399, [%r203+16];
	ld.shared.u32 	%r400, [%r203+640];
	ld.shared.u32 	%r401, [%r203+644];
	ld.shared.u32 	%r402, [%r203+648];
	ld.shared.u32 	%r403, [%r203+652];
	ld.shared.u32 	%r404, [%r203+656];
	ld.shared.u32 	%r405, [%r203+1280];
	ld.shared.u32 	%r406, [%r203+1284];
	ld.shared.u32 	%r407, [%r203+1288];
	ld.shared.u32 	%r408, [%r203+1292];
	ld.shared.u32 	%r409, [%r203+1296];
	setp.eq.s32 	%p86, %r162, 0;
	@%p86 bra 	$L__BB32_110;
	bra.uni 	$L__BB32_111;
$L__BB32_110:
	st.volatile.shared.u32 	[_ZZN3cub18CUB_300001_SM_10006detail10merge_sort30DeviceMergeSortBlockSortKernelINS2_10policy_hubIN6thrust24THRUST_300001_SM_1000_NS10device_ptrI4codeEEE9Policy600ES9_PNS0_8NullTypeES9_SD_jN4cuda3std3__44lessIS8_EES8_SC_EEvbT0_T1_T2_T3_T4_PT6_PT7_T5_NS1_7vsmem_tEE19static_temp_storage+15360], %r161;
$L__BB32_111:
	ld.param.u64 	%rd29, [_ZN3cub18CUB_300001_SM_10006detail10merge_sort30DeviceMergeSortBlockSortKernelINS2_10policy_hubIN6thrust24THRUST_300001_SM_1000_NS10device_ptrI4codeEEE9Policy600ES9_PNS0_8NullTypeES9_SD_jN4cuda3std3__44lessIS8_EES8_SC_EEvbT0_T1_T2_T3_T4_PT6_PT7_T5_NS1_7vsmem_tE_param_6];
	bar.sync 	0;
	ld.volatile.shared.u32 	%r411, [_ZZN3cub18CUB_300001_SM_10006detail10merge_sort30DeviceMergeSortBlockSortKernelINS2_10policy_hubIN6thrust24THRUST_300001_SM_1000_NS10device_ptrI4codeEEE9Policy600ES9_PNS0_8NullTypeES9_SD_jN4cuda3std3__44lessIS8_EES8_SC_EEvbT0_T1_T2_T3_T4_PT6_PT7_T5_NS1_7vsmem_tEE19static_temp_storage+15360];
	setp.ge.s32 	%p87, %r170, %r411;
	cvt.u64.u32 	%rd17, %r170;
	add.s64 	%rd18, %rd17, %rd4;
	cvta.to.global.u64 	%rd19, %rd29;
	mad.lo.s64 	%rd7, %rd18, 20, %rd19;
	@%p87 bra 	$L__BB32_113;
	st.global.u32 	[%rd7], %r395;
	st.global.u32 	[%rd7+4], %r396;
	st.global.u32 	[%rd7+8], %r397;
	st.global.u32 	[%rd7+12], %r398;
	st.global.u32 	[%rd7+16], %r399;
$L__BB32_113:
	setp.ge.s32 	%p88, %r181, %r411;
	@%p88 bra 	$L__BB32_115;
	st.global.u32 	[%rd7+640], %r400;
	st.global.u32 	[%rd7+644], %r401;
	st.global.u32 	[%rd7+648], %r402;
	st.global.u32 	[%rd7+652], %r403;
	st.global.u32 	[%rd7+656], %r404;
$L__BB32_115:
	setp.ge.s32 	%p89, %r192, %r411;
	@%p89 bra 	$L__BB32_117;
	st.global.u32 	[%rd7+1280], %r405;
	st.global.u32 	[%rd7+1284], %r406;
	st.global.u32 	[%rd7+1288], %r407;
	st.global.u32 	[%rd7+1292], %r408;
	st.global.u32 	[%rd7+1296], %r409;
$L__BB32_117:
	ret;

}
	// .globl	_ZN3cub18CUB_300001_SM_10006detail10merge_sort30DeviceMergeSortPartitionKernelIN6thrust24THRUST_300001_SM_1000_NS10device_ptrI4codeEEjN4cuda3std3__44lessIS7_EES7_EEvbT_PT2_T0_SH_PSH_T1_SH_i
.visible .entry _ZN3cub18CUB_300001_SM_10006detail10merge_sort30DeviceMergeSortPartitionKernelIN6thrust24THRUST_300001_SM_1000_NS10device_ptrI4codeEEjN4cuda3std3__44lessIS7_EES7_EEvbT_PT2_T0_SH_PSH_T1_SH_i(
	.param .u8 _ZN3cub18CUB_300001_SM_10006detail10merge_sort30DeviceMergeSortPartitionKernelIN6thrust24THRUST_300001_SM_1000_NS10device_ptrI4codeEEjN4cuda3std3__44lessIS7_EES7_EEvbT_PT2_T0_SH_PSH_T1_SH_i_param_0,
	.param .align 8 .b8 _ZN3cub18CUB_300001_SM_10006detail10merge_sort30DeviceMergeSortPartitionKernelIN6thrust24THRUST_300001_SM_1000_NS10device_ptrI4codeEEjN4cuda3std3__44lessIS7_EES7_EEvbT_PT2_T0_SH_PSH_T1_SH_i_param_1[8],
	.param .u64 .ptr .align 1 _ZN3cub18CUB_300001_SM_10006detail10merge_sort30DeviceMergeSortPartitionKernelIN6thrust24THRUST_300001_SM_1000_NS10device_ptrI4codeEEjN4cuda3std3__44lessIS7_EES7_EEvbT_PT2_T0_SH_PSH_T1_SH_i_param_2,
	.param .u32 _ZN3cub18CUB_300001_SM_10006detail10merge_sort30DeviceMergeSortPartitionKernelIN6thrust24THRUST_300001_SM_1000_NS10device_ptrI4codeEEjN4cuda3std3__44lessIS7_EES7_EEvbT_PT2_T0_SH_PSH_T1_SH_i_param_3,
	.param .u32 _ZN3cub18CUB_300001_SM_10006detail10merge_sort30DeviceMergeSortPartitionKernelIN6thrust24THRUST_300001_SM_1000_NS10device_ptrI4codeEEjN4cuda3std3__44lessIS7_EES7_EEvbT_PT2_T0_SH_PSH_T1_SH_i_param_4,
	.param .u64 .ptr .align 1 _ZN3cub18CUB_300001_SM_10006detail10merge_sort30DeviceMergeSortPartitionKernelIN6thrust24THRUST_300001_SM_1000_NS10device_ptrI4codeEEjN4cuda3std3__44lessIS7_EES7_EEvbT_PT2_T0_SH_PSH_T1_SH_i_param_5,
	.param .align 1 .b8 _ZN3cub18CUB_300001_SM_10006detail10merge_sort30DeviceMergeSortPartitionKernelIN6thrust24THRUST_300001_SM_1000_NS10device_ptrI4codeEEjN4cuda3std3__44lessIS7_EES7_EEvbT_PT2_T0_SH_PSH_T1_SH_i_param_6[1],
	.param .u32 _ZN3cub18CUB_300001_SM_10006detail10merge_sort30DeviceMergeSortPartitionKernelIN6thrust24THRUST_300001_SM_1000_NS10device_ptrI4codeEEjN4cuda3std3__44lessIS7_EES7_EEvbT_PT2_T0_SH_PSH_T1_SH_i_param_7,
	.param .u32 _ZN3cub18CUB_300001_SM_10006detail10merge_sort30DeviceMergeSortPartitionKernelIN6thrust24THRUST_300001_SM_1000_NS10device_ptrI4codeEEjN4cuda3std3__44lessIS7_EES7_EEvbT_PT2_T0_SH_PSH_T1_SH_i_param_8
)
{
	.reg .pred 	%p<20>;
	.reg .b16 	%rs<2>;
	.reg .b32 	%r<78>;
	.reg .b64 	%rd<28>;

	ld.param.u64 	%rd13, [_ZN3cub18CUB_300001_SM_10006detail10merge_sort30DeviceMergeSortPartitionKernelIN6thrust24THRUST_300001_SM_1000_NS10device_ptrI4codeEEjN4cuda3std3__44lessIS7_EES7_EEvbT_PT2_T0_SH_PSH_T1_SH_i_param_1];
	ld.param.s8 	%rs1, [_ZN3cub18CUB_300001_SM_10006detail10merge_sort30DeviceMergeSortPartitionKernelIN6thrust24THRUST_300001_SM_1000_NS10device_ptrI4codeEEjN4cuda3std3__44lessIS7_EES7_EEvbT_PT2_T0_SH_PSH_T1_SH_i_param_0];
	ld.param.u64 	%rd14, [_ZN3cub18CUB_300001_SM_10006detail10merge_sort30DeviceMergeSortPartitionKernelIN6thrust24THRUST_300001_SM_1000_NS10device_ptrI4codeEEjN4cuda3std3__44lessIS7_EES7_EEvbT_PT2_T0_SH_PSH_T1_SH_i_param_2];
	ld.param.u32 	%r30, [_ZN3cub18CUB_300001_SM_10006detail10merge_sort30DeviceMergeSortPartitionKernelIN6thrust24THRUST_300001_SM_1000_NS10device_ptrI4codeEEjN4cuda3std3__44lessIS7_EES7_EEvbT_PT2_T0_SH_PSH_T1_SH_i_param_3];
	ld.param.u32 	%r31, [_ZN3cub18CUB_300001_SM_10006detail10merge_sort30DeviceMergeSortPartitionKernelIN6thrust24THRUST_300001_SM_1000_NS10device_ptrI4codeEEjN4cuda3std3__44lessIS7_EES7_EEvbT_PT2_T0_SH_PSH_T1_SH_i_param_4];
	ld.param.u64 	%rd15, [_ZN3cub18CUB_300001_SM_10006detail10merge_sort30DeviceMergeSortPartitionKernelIN6thrust24THRUST_300001_SM_1000_NS10device_ptrI4codeEEjN4cuda3std3__44lessIS7_EES7_EEvbT_PT2_T0_SH_PSH_T1_SH_i_param_5];
	ld.param.u32 	%r32, [_ZN3cub18CUB_300001_SM_10006detail10merge_sort30DeviceMergeSortPartitionKernelIN6thrust24THRUST_300001_SM_1000_NS10device_ptrI4codeEEjN4cuda3std3__44lessIS7_EES7_EEvbT_PT2_T0_SH_PSH_T1_SH_i_param_7];
	ld.param.u32 	%r33, [_ZN3cub18CUB_300001_SM_10006detail10merge_sort30DeviceMergeSortPartitionKernelIN6thrust24THRUST_300001_SM_1000_NS10device_ptrI4codeEEjN4cuda3std3__44lessIS7_EES7_EEvbT_PT2_T0_SH_PSH_T1_SH_i_param_8];
	cvta.to.global.u64 	%rd1, %rd15;
	mov.u32 	%r34, %ntid.x;
	mov.u32 	%r35, %ctaid.x;
	mov.u32 	%r36, %tid.x;
	mad.lo.s32 	%r1, %r34, %r35, %r36;
	setp.ge.u32 	%p7, %r1, %r31;
	@%p7 bra 	$L__BB33_19;
	shr.u32 	%r37, %r32, 1;
	add.s32 	%r2, %r32, -1;
	neg.s32 	%r38, %r32;
	and.b32  	%r39, %r1, %r38;
	mul.lo.s32 	%r40, %r33, %r39;
	mul.lo.s32 	%r41, %r33, %r37;
	min.u32 	%r3, %r40, %r30;
	not.b32 	%r42, %r40;
	min.u32 	%r43, %r41, %r42;
	add.s32 	%r44, %r43, %r40;
	min.u32 	%r4, %r44, %r30;
	not.b32 	%r45, %r4;
	min.u32 	%r46, %r41, %r45;
	add.s32 	%r47, %r46, %r4;
	min.u32 	%r5, %r47, %r30;
	// begin inline asm
	griddepcontrol.wait;
	// end inline asm
	add.s32 	%r48, %r1, 1;
	setp.ne.s32 	%p8, %r48, %r31;
	@%p8 bra 	$L__BB33_3;
	mul.wide.u32 	%rd26, %r1, 4;
	add.s64 	%rd27, %rd1, %rd26;
	st.global.u32 	[%rd27], %r4;
	bra.uni 	$L__BB33_19;
$L__BB33_3:
	sub.s32 	%r49, %r5, %r3;
	and.b32  	%r50, %r2, %r1;
	mul.lo.s32 	%r51, %r50, %r33;
	min.u32 	%r6, %r51, %r49;
	setp.eq.s16 	%p9, %rs1, 0;
	@%p9 bra 	$L__BB33_11;
	sub.s32 	%r52, %r4, %r3;
	sub.s32 	%r53, %r5, %r4;
	max.u32 	%r54, %r6, %r53;
	sub.s32 	%r77, %r54, %r53;
	min.u32 	%r73, %r52, %r6;
	setp.ge.u32 	%p10, %r77, %r73;
	@%p10 bra 	$L__BB33_18;
	cvta.to.global.u64 	%rd3, %rd13;
	cvt.u64.u32 	%rd4, %r4;
	cvt.u64.u32 	%rd5, %r3;
$L__BB33_6:
	sub.s32 	%r55, %r73, %r77;
	shr.u32 	%r56, %r55, 1;
	add.s32 	%r11, %r56, %r77;
	cvt.u64.u32 	%rd16, %r11;
	add.s64 	%rd17, %rd16, %rd5;
	mad.lo.s64 	%rd6, %rd17, 20, %rd3;
	ld.global.u32 	%r12, [%rd6+8];
	not.b32 	%r57, %r11;
	add.s32 	%r58, %r6, %r57;
	cvt.u64.u32 	%rd18, %r58;
	add.s64 	%rd19, %rd18, %rd4;
	mad.lo.s64 	%rd7, %rd19, 20, %rd3;
	ld.global.u32 	%r13, [%rd7+8];
	setp.ne.s32 	%p11, %r13, %r12;
	@%p11 bra 	$L__BB33_9;
	ld.global.u32 	%r14, [%rd6+16];
	ld.global.u32 	%r15, [%rd7+16];
	ld.global.u32 	%r59, [%rd7+12];
	ld.global.u32 	%r60, [%rd6+12];
	setp.ne.s32 	%p12, %r59, %r60;
	@%p12 bra 	$L__BB33_9;
	setp.lt.s32 	%p18, %r15, %r14;
	bra.uni 	$L__BB33_10;
$L__BB33_9:
	setp.lt.u32 	%p18, %r13, %r12;
$L__BB33_10:
	add.s32 	%r61, %r11, 1;
	selp.b32 	%r77, %r77, %r61, %p18;
	selp.b32 	%r73, %r11, %r73, %p18;
	setp.lt.u32 	%p13, %r77, %r73;
	@%p13 bra 	$L__BB33_6;
	bra.uni 	$L__BB33_18;
$L__BB33_11:
	sub.s32 	%r62, %r4, %r3;
	sub.s32 	%r63, %r5, %r4;
	max.u32 	%r64, %r6, %r63;
	sub.s32 	%r77, %r64, %r63;
	min.u32 	%r75, %r62, %r6;
	setp.ge.u32 	%p14, %r77, %r75;
	@%p14 bra 	$L__BB33_18;
	cvta.to.global.u64 	%rd8, %rd14;
	cvt.u64.u32 	%rd9, %r4;
	cvt.u64.u32 	%rd10, %r3;
$L__BB33_13:
	sub.s32 	%r65, %r75, %r77;
	shr.u32 	%r66, %r65, 1;
	add.s32 	%r22, %r66, %r77;
	cvt.u64.u32 	%rd20, %r22;
	add.s64 	%rd21, %rd20, %rd10;
	mad.lo.s64 	%rd11, %rd21, 20, %rd8;
	ld.global.u32 	%r23, [%rd11+8];
	not.b32 	%r67, %r22;
	add.s32 	%r68, %r6, %r67;
	cvt.u64.u32 	%rd22, %r68;
	add.s64 	%rd23, %rd22, %rd9;
	mad.lo.s64 	%rd12, %rd23, 20, %rd8;
	ld.global.u32 	%r24, [%rd12+8];
	setp.ne.s32 	%p15, %r24, %r23;
	@%p15 bra 	$L__BB33_16;
	ld.global.u32 	%r25, [%rd11+16];
	ld.global.u32 	%r26, [%rd12+16];
	ld.global.u32 	%r69, [%rd12+12];
	ld.global.u32 	%r70, [%rd11+12];
	setp.ne.s32 	%p16, %r69, %r70;
	@%p16 bra 	$L__BB33_16;
	setp.lt.s32 	%p19, %r26, %r25;
	bra.uni 	$L__BB33_17;
$L__BB33_16:
	setp.lt.u32 	%p19, %r24, %r23;
$L__BB33_17:
	add.s32 	%r71, %r22, 1;
	selp.b32 	%r77, %r77, %r71, %p19;
	selp.b32 	%r75, %r22, %r75, %p19;
	setp.lt.u32 	%p17, %r77, %r75;
	@%p17 bra 	$L__BB33_13;
$L__BB33_18:
	add.s32 	%r72, %r77, %r3;
	mul.wide.u32 	%rd24, %r1, 4;
	add.s64 	%rd25, %rd1, %rd24;
	st.global.u32 	[%rd25], %r72;
$L__BB33_19:
	ret;

}
	// .globl	_ZN3cub18CUB_300001_SM_10006detail10merge_sort26DeviceMergeSortMergeKernelINS2_10policy_hubIN6thrust24THRUST_300001_SM_1000_NS10device_ptrI4codeEEE9Policy600ES9_PNS0_8NullTypeES9_SD_jN4cuda3std3__44lessIS8_EES8_SC_EEvbT2_T3_T4_PT6_PT7_T5_PSL_SL_NS1_7vsmem_tE
.visible .entry _ZN3cub18CUB_300001_SM_10006detail10merge_sort26DeviceMergeSortMergeKernelINS2_10policy_hubIN6thrust24THRUST_300001_SM_1000_NS10device_ptrI4codeEEE9Policy600ES9_PNS0_8NullTypeES9_SD_jN4cuda3std3__44lessIS8_EES8_SC_EEvbT2_T3_T4_PT6_PT7_T5_PSL_SL_NS1_7vsmem_tE(
	.param .u8 _ZN3cub18CUB_300001_SM_10006detail10merge_sort26DeviceMergeSortMergeKernelINS2_10policy_hubIN6thrust24THRUST_300001_SM_1000_NS10device_ptrI4codeEEE9Policy600ES9_PNS0_8NullTypeES9_SD_jN4cuda3std3__44lessIS8_EES8_SC_EEvbT2_T3_T4_PT6_PT7_T5_PSL_SL_NS1_7vsmem_tE_param_0,
	.param .align 8 .b8 _ZN3cub18CUB_300001_SM_10006detail10merge_sort26DeviceMergeSortMergeKernelINS2_10policy_hubIN6thrust24THRUST_300001_SM_1000_NS10device_ptrI4codeEEE9Policy600ES9_PNS0_8NullTypeES9_SD_jN4cuda3std3__44lessIS8_EES8_SC_EEvbT2_T3_T4_PT6_PT7_T5_PSL_SL_NS1_7vsmem_tE_param_1[8],
	.param .u64 .ptr .align 1 _ZN3cub18CUB_300001_SM_10006detail10merge_sort26DeviceMergeSortMergeKernelINS2_10policy_hubIN6thrust24THRUST_300001_SM_1000_NS10device_ptrI4codeEEE9Policy600ES9_PNS0_8NullTypeES9_SD_jN4cuda3std3__44lessIS8_EES8_SC_EEvbT2_T3_T4_PT6_PT7_T5_PSL_SL_NS1_7vsmem_tE_param_2,
	.param .u32 _ZN3cub18CUB_300001_SM_10006detail10merge_sort26DeviceMergeSortMergeKernelINS2_10policy_hubIN6thrust24THRUST_300001_SM_1000_NS10device_ptrI4codeEEE9Policy600ES9_PNS0_8NullTypeES9_SD_jN4cuda3std3__44lessIS8_EES8_SC_EEvbT2_T3_T4_PT6_PT7_T5_PSL_SL_NS1_7vsmem_tE_param_3,
	.param .u64 .ptr .align 1 _ZN3cub18CUB_300001_SM_10006detail10merge_sort26DeviceMergeSortMergeKernelINS2_10policy_hubIN6thrust24THRUST_300001_SM_1000_NS10device_ptrI4codeEEE9Policy600ES9_PNS0_8NullTypeES9_SD_jN4cuda3std3__44lessIS8_EES8_SC_EEvbT2_T3_T4_PT6_PT7_T5_PSL_SL_NS1_7vsmem_tE_param_4,
	.param .u64 .ptr .align 1 _ZN3cub18CUB_300001_SM_10006detail10merge_sort26DeviceMergeSortMergeKernelINS2_10policy_hubIN6thrust24THRUST_300001_SM_1000_NS10device_ptrI4codeEEE9Policy600ES9_PNS0_8NullTypeES9_SD_jN4cuda3std3__44lessIS8_EES8_SC_EEvbT2_T3_T4_PT6_PT7_T5_PSL_SL_NS1_7vsmem_tE_param_5,
	.param .align 1 .b8 _ZN3cub18CUB_300001_SM_10006detail10merge_sort26DeviceMergeSortMergeKernelINS2_10policy_hubIN6thrust24THRUST_300001_SM_1000_NS10device_ptrI4codeEEE9Policy600ES9_PNS0_8NullTypeES9_SD_jN4cuda3std3__44lessIS8_EES8_SC_EEvbT2_T3_T4_PT6_PT7_T5_PSL_SL_NS1_7vsmem_tE_param_6[1],
	.param .u64 .ptr .align 1 _ZN3cub18CUB_300001_SM_10006detail10merge_sort26DeviceMergeSortMergeKernelINS2_10policy_hubIN6thrust24THRUST_300001_SM_1000_NS10device_ptrI4codeEEE9Policy600ES9_PNS0_8NullTypeES9_SD_jN4cuda3std3__44lessIS8_EES8_SC_EEvbT2_T3_T4_PT6_PT7_T5_PSL_SL_NS1_7vsmem_tE_param_7,
	.param .u32 _ZN3cub18CUB_300001_SM_10006detail10merge_sort26DeviceMergeSortMergeKernelINS2_10policy_hubIN6thrust24THRUST_300001_SM_1000_NS10device_ptrI4codeEEE9Policy600ES9_PNS0_8NullTypeES9_SD_jN4cuda3std3__44lessIS8_EES8_SC_EEvbT2_T3_T4_PT6_PT7_T5_PSL_SL_NS1_7vsmem_tE_param_8,
	.param .align 8 .b8 _ZN3cub18CUB_300001_SM_10006detail10merge_sort26DeviceMergeSortMergeKernelINS2_10policy_hubIN6thrust24THRUST_300001_SM_1000_NS10device_ptrI4codeEEE9Policy600ES9_PNS0_8NullTypeES9_SD_jN4cuda3std3__44lessIS8_EES8_SC_EEvbT2_T3_T4_PT6_PT7_T5_PSL_SL_NS1_7vsmem_tE_param_9[8]
)
.maxntid 256
{
	.reg .pred 	%p<122>;
	.reg .b16 	%rs<6>;
	.reg .b32 	%r<755>;
	.reg .b64 	%rd<79>;
	// demoted variable
	.shared .align 16 .b8 _ZZN3cub18CUB_300001_SM_10006detail10merge_sort26DeviceMergeSortMergeKernelINS2_10policy_hubIN6thrust24THRUST_300001_SM_1000_NS10device_ptrI4codeEEE9Policy600ES9_PNS0_8NullTypeES9_SD_jN4cuda3std3__44lessIS8_EES8_SC_EEvbT2_T3_T4_PT6_PT7_T5_PSL_SL_NS1_7vsmem_tEE19static_temp_storage[15392];
	ld.param.u64 	%rd14, [_ZN3cub18CUB_300001_SM_10006detail10merge_sort26DeviceMergeSortMergeKernelINS2_10policy_hubIN6thrust24THRUST_300001_SM_1000_NS10device_ptrI4codeEEE9Policy600ES9_PNS0_8NullTypeES9_SD_jN4cuda3std3__44lessIS8_EES8_SC_EEvbT2_T3_T4_PT6_PT7_T5_PSL_SL_NS1_7vsmem_tE_param_1];
	ld.param.u32 	%r424, [_ZN3cub18CUB_300001_SM_10006detail10merge_sort26DeviceMergeSortMergeKernelINS2_10policy_hubIN6thrust24THRUST_300001_SM_1000_NS10device_ptrI4codeEEE9Policy600ES9_PNS0_8NullTypeES9_SD_jN4cuda3std3__44lessIS8_EES8_SC_EEvbT2_T3_T4_PT6_PT7_T5_PSL_SL_NS1_7vsmem_tE_param_3];
	ld.param.u64 	%rd15, [_ZN3cub18CUB_300001_SM_10006detail10merge_sort26DeviceMergeSortMergeKernelINS2_10policy_hubIN6thrust24THRUST_300001_SM_1000_NS10device_ptrI4codeEEE9Policy600ES9_PNS0_8NullTypeES9_SD_jN4cuda3std3__44lessIS8_EES8_SC_EEvbT2_T3_T4_PT6_PT7_T5_PSL_SL_NS1_7vsmem_tE_param_4];
	ld.param.u64 	%rd16, [_ZN3cub18CUB_300001_SM_10006detail10merge_sort26DeviceMergeSortMergeKernelINS2_10policy_hubIN6thrust24THRUST_300001_SM_1000_NS10device_ptrI4codeEEE9Policy600ES9_PNS0_8NullTypeES9_SD_jN4cuda3std3__44lessIS8_EES8_SC_EEvbT2_T3_T4_PT6_PT7_T5_PSL_SL_NS1_7vsmem_tE_param_7];
	ld.param.u32 	%r425, [_ZN3cub18CUB_300001_SM_10006detail10merge_sort26DeviceMergeSortMergeKernelINS2_10policy_hubIN6thrust24THRUST_300001_SM_1000_NS10device_ptrI4codeEEE9Policy600ES9_PNS0_8NullTypeES9_SD_jN4cuda3std3__44lessIS8_EES8_SC_EEvbT2_T3_T4_PT6_PT7_T5_PSL_SL_NS1_7vsmem_tE_param_8];
	cvta.to.global.u64 	%rd1, %rd15;
	cvta.to.global.u64 	%rd2, %rd16;
	cvta.to.global.u64 	%rd3, %rd14;
	mov.u32 	%r1, %ctaid.x;
	mov.u32 	%r426, %nctaid.x;
	mul.lo.s32 	%r2, %r1, 768;
	mov.u32 	%r3, %tid.x;
	add.s32 	%r427, %r426, -1;
	setp.ge.u32 	%p25, %r1, %r427;
	@%p25 bra 	$L__BB34_51;
	ld.param.s8 	%rs4, [_ZN3cub18CUB_300001_SM_10006detail10merge_sort26DeviceMergeSortMergeKernelINS2_10policy_hubIN6thrust24THRUST_300001_SM_1000_NS10device_ptrI4codeEEE9Policy600ES9_PNS0_8NullTypeES9_SD_jN4cuda3std3__44lessIS8_EES8_SC_EEvbT2_T3_T4_PT6_PT7_T5_PSL_SL_NS1_7vsmem_tE_param_0];
	mul.wide.u32 	%rd47, %r1, 4;
	add.s64 	%rd48, %rd2, %rd47;
	ld.global.u32 	%r530, [%rd48];
	ld.global.u32 	%r531, [%rd48+4];
	shr.u32 	%r532, %r425, 1;
	neg.s32 	%r533, %r425;
	and.b32  	%r534, %r1, %r533;
	mul.lo.s32 	%r4, %r534, 768;
	mul.lo.s32 	%r5, %r532, 768;
	sub.s32 	%r535, %r1, %r534;
	mul.lo.s32 	%r536, %r535, 768;
	sub.s32 	%r6, %r530, %r4;
	sub.s32 	%r537, %r531, %r4;
	sub.s32 	%r538, %r424, %r4;
	max.u32 	%r539, %r538, %r5;
	sub.s32 	%r540, %r539, %r5;
	sub.s32 	%r541, %r536, %r6;
	min.u32 	%r7, %r541, %r540;
	max.u32 	%r542, %r536, -769;
	not.b32 	%r543, %r542;
	add.s32 	%r544, %r536, %r543;
	sub.s32 	%r545, %r544, %r537;
	or.b32  	%r546, %r1, %r533;
	setp.eq.s32 	%p77, %r546, -1;
	min.u32 	%r547, %r5, %r538;
	selp.b32 	%r548, %r547, %r537, %p77;
	selp.b32 	%r549, %r5, %r545, %p77;
	min.u32 	%r8, %r549, %r540;
	sub.s32 	%r9, %r548, %r6;
	// begin inline asm
	griddepcontrol.wait;
	// end inline asm
	setp.eq.s16 	%p78, %rs4, 0;
	@%p78 bra 	$L__BB34_11;
	cvt.u64.u32 	%rd49, %r4;
	cvt.u64.u32 	%rd50, %r6;
	add.s64 	%rd51, %rd50, %rd49;
	cvt.u64.u32 	%rd52, %r5;
	add.s64 	%rd53, %rd49, %rd52;
	cvt.u64.u32 	%rd54, %r7;
	add.s64 	%rd55, %rd53, %rd54;
	setp.ge.s32 	%p79, %r3, %r9;
	cvt.u64.u32 	%rd56, %r3;
	add.s64 	%rd57, %rd51, %rd56;
	mad.lo.s64 	%rd4, %rd57, 20, %rd3;
	sub.s32 	%r550, %r3, %r9;
	cvt.s64.s32 	%rd58, %r550;
	add.s64 	%rd59, %rd55, %rd58;
	mad.lo.s64 	%rd5, %rd59, 20, %rd3;
	@%p79 bra 	$L__BB34_4;
	ld.global.u32 	%r673, [%rd4];
	ld.global.u32 	%r672, [%rd4+4];
	ld.global.u32 	%r671, [%rd4+8];
	ld.global.u32 	%r670, [%rd4+12];
	ld.global.u32 	%r669, [%rd4+16];
	bra.uni 	$L__BB34_5;
$L__BB34_4:
	ld.global.u32 	%r673, [%rd5];
	ld.global.u32 	%r672, [%rd5+4];
	ld.global.u32 	%r671, [%rd5+8];
	ld.global.u32 	%r670, [%rd5+12];
	ld.global.u32 	%r669, [%rd5+16];
$L__BB34_5:
	add.s32 	%r551, %r3, 256;
	setp.lt.s32 	%p80, %r551, %r9;
	@%p80 bra 	$L__BB34_7;
	ld.global.u32 	%r668, [%rd5+5120];
	ld.global.u32 	%r667, [%rd5+5124];
	ld.global.u32 	%r666, [%rd5+5128];
	ld.global.u32 	%r665, [%rd5+5132];
	ld.global.u32 	%r664, [%rd5+5136];
	bra.uni 	$L__BB34_8;
$L__BB34_7:
	ld.global.u32 	%r668, [%rd4+5120];
	ld.global.u32 	%r667, [%rd4+5124];
	ld.global.u32 	%r666, [%rd4+5128];
	ld.global.u32 	%r665, [%rd4+5132];
	ld.global.u32 	%r664, [%rd4+5136];
$L__BB34_8:
	add.s32 	%r552, %r3, 512;
	setp.lt.s32 	%p81, %r552, %r9;
	@%p81 bra 	$L__BB34_10;
	ld.global.u32 	%r663, [%rd5+10240];
	ld.global.u32 	%r662, [%rd5+10244];
	ld.global.u32 	%r661, [%rd5+10248];
	ld.global.u32 	%r660, [%rd5+10252];
	ld.global.u32 	%r659, [%rd5+10256];
	bra.uni 	$L__BB34_20;
$L__BB34_10:
	ld.global.u32 	%r663, [%rd4+10240];
	ld.global.u32 	%r662, [%rd4+10244];
	ld.global.u32 	%r661, [%rd4+10248];
	ld.global.u32 	%r660, [%rd4+10252];
	ld.global.u32 	%r659, [%rd4+10256];
	bra.uni 	$L__BB34_20;
$L__BB34_11:
	cvt.u64.u32 	%rd60, %r4;
	cvt.u64.u32 	%rd61, %r6;
	add.s64 	%rd62, %rd61, %rd60;
	cvt.u64.u32 	%rd63, %r5;
	add.s64 	%rd64, %rd60, %rd63;
	cvt.u64.u32 	%rd65, %r7;
	add.s64 	%rd66, %rd64, %rd65;
	setp.ge.s32 	%p82, %r3, %r9;
	cvt.u64.u32 	%rd67, %r3;
	add.s64 	%rd68, %rd62, %rd67;
	mad.lo.s64 	%rd6, %rd68, 20, %rd1;
	sub.s32 	%r553, %r3, %r9;
	cvt.s64.s32 	%rd69, %r553;
	add.s64 	%rd70, %rd66, %rd69;
	mad.lo.s64 	%rd7, %rd70, 20, %rd1;
	@%p82 bra 	$L__BB34_13;
	ld.global.u32 	%r673, [%rd6];
	ld.global.u32 	%r672, [%rd6+4];
	ld.global.u32 	%r671, [%rd6+8];
	ld.global.u32 	%r670, [%rd6+12];
	ld.global.u32 	%r669, [%rd6+16];
	bra.uni 	$L__BB34_14;
$L__BB34_13:
	ld.global.u32 	%r673, [%rd7];
	ld.global.u32 	%r672, [%rd7+4];
	ld.global.u32 	%r671, [%rd7+8];
	ld.global.u32 	%r670, [%rd7+12];
	ld.global.u32 	%r669, [%rd7+16];
$L__BB34_14:
	add.s32 	%r554, %r3, 256;
	setp.lt.s32 	%p83, %r554, %r9;
	@%p83 bra 	$L__BB34_16;
	ld.global.u32 	%r668, [%rd7+5120];
	ld.global.u32 	%r667, [%rd7+5124];
	ld.global.u32 	%r666, [%rd7+5128];
	ld.global.u32 	%r665, [%rd7+5132];
	ld.global.u32 	%r664, [%rd7+5136];
	bra.uni 	$L__BB34_17;
$L__BB34_16:
	ld.global.u32 	%r668, [%rd6+5120];
	ld.global.u32 	%r667, [%rd6+5124];
	ld.global.u32 	%r666, [%rd6+5128];
	ld.global.u32 	%r665, [%rd6+5132];
	ld.global.u32 	%r664, [%rd6+5136];
$L__BB34_17:
	add.s32 	%r555, %r3, 512;
	setp.lt.s32 	%p84, %r555, %r9;
	@%p84 bra 	$L__BB34_19;
	ld.global.u32 	%r663, [%rd7+10240];
	ld.global.u32 	%r662, [%rd7+10244];
	ld.global.u32 	%r661, [%rd7+10248];
	ld.global.u32 	%r660, [%rd7+10252];
	ld.global.u32 	%r659, [%rd7+10256];
	bra.uni 	$L__BB34_20;
$L__BB34_19:
	ld.global.u32 	%r663, [%rd6+10240];
	ld.global.u32 	%r662, [%rd6+10244];
	ld.global.u32 	%r661, [%rd6+10248];
	ld.global.u32 	%r660, [%rd6+10252];
	ld.global.u32 	%r659, [%rd6+10256];
$L__BB34_20:
	sub.s32 	%r556, %r8, %r7;
	mov.u32 	%r557, _ZZN3cub18CUB_300001_SM_10006detail10merge_sort26DeviceMergeSortMergeKernelINS2_10policy_hubIN6thrust24THRUST_300001_SM_1000_NS10device_ptrI4codeEEE9Policy600ES9_PNS0_8NullTypeES9_SD_jN4cuda3std3__44lessIS8_EES8_SC_EEvbT2_T3_T4_PT6_PT7_T5_PSL_SL_NS1_7vsmem_tEE19static_temp_storage;
	mad.lo.s32 	%r558, %r3, 20, %r557;
	st.shared.u32 	[%r558], %r673;
	st.shared.u32 	[%r558+4], %r672;
	st.shared.u32 	[%r558+8], %r671;
	st.shared.u32 	[%r558+12], %r670;
	st.shared.u32 	[%r558+16], %r669;
	st.shared.u32 	[%r558+5120], %r668;
	st.shared.u32 	[%r558+5124], %r667;
	st.shared.u32 	[%r558+5128], %r666;
	st.shared.u32 	[%r558+5132], %r665;
	st.shared.u32 	[%r558+5136], %r664;
	st.shared.u32 	[%r558+10240], %r663;
	st.shared.u32 	[%r558+10244], %r662;
	st.shared.u32 	[%r558+10248], %r661;
	st.shared.u32 	[%r558+10252], %r660;
	st.shared.u32 	[%r558+10256], %r659;
	bar.sync 	0;
	// begin inline asm
	griddepcontrol.launch_dependents;
	// end inline asm
	add.s32 	%r105, %r556, %r9;
	mul.lo.s32 	%r559, %r3, 3;
	min.s32 	%r106, %r559, %r105;
	setp.lt.s32 	%p85, %r106, %r556;
	sub.s32 	%r560, %r106, %r556;
	selp.b32 	%r676, 0, %r560, %p85;
	min.s32 	%r674, %r9, %r106;
	setp.ge.s32 	%p86, %r676, %r674;
	@%p86 bra 	$L__BB34_27;
	add.s32 	%r109, %r106, %r9;
$L__BB34_22:
	sub.s32 	%r561, %r674, %r676;
	shr.u32 	%r562, %r561, 31;
	add.s32 	%r563, %r561, %r562;
	shr.s32 	%r564, %r563, 1;
	add.s32 	%r112, %r564, %r676;
	mad.lo.s32 	%r113, %r112, 20, %r557;
	ld.shared.u32 	%r114, [%r113+8];
	not.b32 	%r566, %r112;
	add.s32 	%r567, %r109, %r566;
	mad.lo.s32 	%r115, %r567, 20, %r557;
	ld.shared.u32 	%r116, [%r115+8];
	setp.ne.s32 	%p87, %r116, %r114;
	@%p87 bra 	$L__BB34_25;
	add.s32 	%r117, %r113, 16;
	add.s32 	%r118, %r115, 16;
	ld.shared.u32 	%r568, [%r115+12];
	ld.shared.u32 	%r569, [%r113+12];
	setp.ne.s32 	%p88, %r568, %r569;
	@%p88 bra 	$L__BB34_25;
	ld.shared.u32 	%r570, [%r117];
	ld.shared.u32 	%r571, [%r118];
	setp.lt.s32 	%p114, %r571, %r570;
	bra.uni 	$L__BB34_26;
$L__BB34_25:
	setp.lt.u32 	%p114, %r116, %r114;
$L__BB34_26:
	add.s32 	%r572, %r112, 1;
	selp.b32 	%r676, %r676, %r572, %p114;
	selp.b32 	%r674, %r112, %r674, %p114;
	setp.lt.s32 	%p89, %r676, %r674;
	@%p89 bra 	$L__BB34_22;
$L__BB34_27:
	sub.s32 	%r573, %r106, %r676;
	add.s32 	%r122, %r573, %r9;
	mad.lo.s32 	%r123, %r122, 20, %r557;
	ld.shared.u32 	%r681, [%r123+16];
	ld.shared.u32 	%r680, [%r123+12];
	ld.shared.u32 	%r679, [%r123+8];
	ld.shared.u32 	%r678, [%r123+4];
	ld.shared.u32 	%r677, [%r123];
	mad.lo.s32 	%r129, %r676, 20, %r557;
	ld.shared.u32 	%r686, [%r129+16];
	ld.shared.u32 	%r685, [%r129+12];
	ld.shared.u32 	%r684, [%r129+8];
	ld.shared.u32 	%r683, [%r129+4];
	ld.shared.u32 	%r682, [%r129];
	setp.ge.s32 	%p91, %r122, %r105;
	mov.pred 	%p115, 0;
	@%p91 bra 	$L__BB34_32;
	setp.ge.s32 	%p93, %r676, %r9;
	mov.pred 	%p115, -1;
	@%p93 bra 	$L__BB34_32;
	setp.ne.s32 	%p94, %r679, %r684;
	setp.ne.s32 	%p95, %r680, %r685;
	or.pred  	%p96, %p94, %p95;
	@%p96 bra 	$L__BB34_31;
	setp.lt.s32 	%p115, %r681, %r686;
	bra.uni 	$L__BB34_32;
$L__BB34_31:
	setp.lt.u32 	%p115, %r679, %r684;
$L__BB34_32:
	selp.b32 	%r135, %r681, %r686, %p115;
	selp.b32 	%r136, %r680, %r685, %p115;
	selp.b32 	%r137, %r679, %r684, %p115;
	selp.b32 	%r138, %r678, %r683, %p115;
	selp.b32 	%r139, %r677, %r682, %p115;
	selp.u32 	%r575, 1, 0, %p115;
	add.s32 	%r140, %r122, %r575;
	not.pred 	%p97, %p115;
	selp.u32 	%r576, 1, 0, %p97;
	add.s32 	%r141, %r676, %r576;
	@%p97 bra 	$L__BB34_34;
	ld.shared.u32 	%r677, [%r123+20];
	ld.shared.u32 	%r678, [%r123+24];
	ld.shared.u32 	%r679, [%r123+28];
	ld.shared.u32 	%r680, [%r123+32];
	ld.shared.u32 	%r681, [%r123+36];
	bra.uni 	$L__BB34_35;
$L__BB34_34:
	ld.shared.u32 	%r682, [%r129+20];
	ld.shared.u32 	%r683, [%r129+24];
	ld.shared.u32 	%r684, [%r129+28];
	ld.shared.u32 	%r685, [%r129+32];
	ld.shared.u32 	%r686, [%r129+36];
$L__BB34_35:
	setp.ge.s32 	%p99, %r140, %r105;
	mov.pred 	%p116, 0;
	@%p99 bra 	$L__BB34_40;
	setp.ge.s32 	%p101, %r141, %r9;
	mov.pred 	%p116, -1;
	@%p101 bra 	$L__BB34_40;
	setp.ne.s32 	%p102, %r679, %r684;
	setp.ne.s32 	%p103, %r680, %r685;
	or.pred  	%p104, %p102, %p103;
	@%p104 bra 	$L__BB34_39;
	setp.lt.s32 	%p116, %r681, %r686;
	bra.uni 	$L__BB34_40;
$L__BB34_39:
	setp.lt.u32 	%p116, %r679, %r684;
$L__BB34_40:
	selp.b32 	%r162, %r681, %r686, %p116;
	selp.b32 	%r163, %r680, %r685, %p116;
	selp.b32 	%r164, %r679, %r684, %p116;
	selp.b32 	%r165, %r678, %r683, %p116;
	selp.b32 	%r166, %r677, %r682, %p116;
	selp.u32 	%r577, 1, 0, %p116;
	add.s32 	%r167, %r140, %r577;
	not.pred 	%p105, %p116;
	selp.u32 	%r578, 1, 0, %p105;
	add.s32 	%r168, %r141, %r578;
	@%p116 bra 	$L__BB34_42;
	mov.u32 	%r579, _ZZN3cub18CUB_300001_SM_10006detail10merge_sort26DeviceMergeSortMergeKernelINS2_10policy_hubIN6thrust24THRUST_300001_SM_1000_NS10device_ptrI4codeEEE9Policy600ES9_PNS0_8NullTypeES9_SD_jN4cuda3std3__44lessIS8_EES8_SC_EEvbT2_T3_T4_PT6_PT7_T5_PSL_SL_NS1_7vsmem_tEE19static_temp_storage;
	mad.lo.s32 	%r580, %r168, 20, %r579;
	ld.shared.u32 	%r682, [%r580];
	ld.shared.u32 	%r683, [%r580+4];
	ld.shared.u32 	%r684, [%r580+8];
	ld.shared.u32 	%r685, [%r580+12];
	ld.shared.u32 	%r686, [%r580+16];
	bra.uni 	$L__BB34_43;
$L__BB34_42:
	mov.u32 	%r581, _ZZN3cub18CUB_300001_SM_10006detail10merge_sort26DeviceMergeSortMergeKernelINS2_10policy_hubIN6thrust24THRUST_300001_SM_1000_NS10device_ptrI4codeEEE9Policy600ES9_PNS0_8NullTypeES9_SD_jN4cuda3std3__44lessIS8_EES8_SC_EEvbT2_T3_T4_PT6_PT7_T5_PSL_SL_NS1_7vsmem_tEE19static_temp_storage;
	mad.lo.s32 	%r582, %r167, 20, %r581;
	ld.shared.u32 	%r677, [%r582];
	ld.shared.u32 	%r678, [%r582+4];
	ld.shared.u32 	%r679, [%r582+8];
	ld.shared.u32 	%r680, [%r582+12];
	ld.shared.u32 	%r681, [%r582+16];
$L__BB34_43:
	setp.ge.s32 	%p107, %r167, %r105;
	mov.pred 	%p117, 0;
	@%p107 bra 	$L__BB34_48;
	setp.ge.s32 	%p109, %r168, %r9;
	mov.pred 	%p117, -1;
	@%p109 bra 	$L__BB34_48;
	setp.ne.s32 	%p110, %r679, %r684;
	setp.ne.s32 	%p111, %r680, %r685;
	or.pred  	%p112, %p110, %p111;
	@%p112 bra 	$L__BB34_47;
	setp.lt.s32 	%p117, %r681, %r686;
	bra.uni 	$L__BB34_48;
$L__BB34_47:
	setp.lt.u32 	%p117, %r679, %r684;
$L__BB34_48:
	ld.param.s8 	%rs5, [_ZN3cub18CUB_300001_SM_10006detail10merge_sort26DeviceMergeSortMergeKernelINS2_10policy_hubIN6thrust24THRUST_300001_SM_1000_NS10device_ptrI4codeEEE9Policy600ES9_PNS0_8NullTypeES9_SD_jN4cuda3std3__44lessIS8_EES8_SC_EEvbT2_T3_T4_PT6_PT7_T5_PSL_SL_NS1_7vsmem_tE_param_0];
	setp.eq.s16 	%p113, %rs5, 0;
	selp.b32 	%r189, %r681, %r686, %p117;
	selp.b32 	%r190, %r680, %r685, %p117;
	selp.b32 	%r191, %r679, %r684, %p117;
	selp.b32 	%r192, %r678, %r683, %p117;
	selp.b32 	%r193, %r677, %r682, %p117;
	bar.sync 	0;
	@%p113 bra 	$L__BB34_50;
	cvt.u64.u32 	%rd71, %r2;
	// begin inline asm
	mov.u32 %r583, %laneid;
	// end inline asm
	shr.u32 	%r584, %r3, 5;
	mul.lo.s32 	%r585, %r584, 96;
	mad.lo.s32 	%r586, %r583, 3, %r585;
	mov.u32 	%r587, _ZZN3cub18CUB_300001_SM_10006detail10merge_sort26DeviceMergeSortMergeKernelINS2_10policy_hubIN6thrust24THRUST_300001_SM_1000_NS10device_ptrI4codeEEE9Policy600ES9_PNS0_8NullTypeES9_SD_jN4cuda3std3__44lessIS8_EES8_SC_EEvbT2_T3_T4_PT6_PT7_T5_PSL_SL_NS1_7vsmem_tEE19static_temp_storage;
	mad.lo.s32 	%r588, %r586, 20, %r587;
	st.shared.u32 	[%r588], %r139;
	st.shared.u32 	[%r588+4], %r138;
	st.shared.u32 	[%r588+8], %r137;
	st.shared.u32 	[%r588+12], %r136;
	st.shared.u32 	[%r588+16], %r135;
	st.shared.u32 	[%r588+20], %r166;
	st.shared.u32 	[%r588+24], %r165;
	st.shared.u32 	[%r588+28], %r164;
	st.shared.u32 	[%r588+32], %r163;
	st.shared.u32 	[%r588+36], %r162;
	st.shared.u32 	[%r588+40], %r193;
	st.shared.u32 	[%r588+44], %r192;
	st.shared.u32 	[%r588+48], %r191;
	st.shared.u32 	[%r588+52], %r190;
	st.shared.u32 	[%r588+56], %r189;
	bar.warp.sync 	-1;
	shl.b32 	%r589, %r583, 1;
	sub.s32 	%r590, %r586, %r589;
	mad.lo.s32 	%r591, %r590, 20, %r587;
	ld.shared.u32 	%r592, [%r591];
	ld.shared.u32 	%r593, [%r591+4];
	ld.shared.u32 	%r594, [%r591+8];
	ld.shared.u32 	%r595, [%r591+12];
	ld.shared.u32 	%r596, [%r591+16];
	ld.shared.u32 	%r597, [%r591+640];
	ld.shared.u32 	%r598, [%r591+644];
	ld.shared.u32 	%r599, [%r591+648];
	ld.shared.u32 	%r600, [%r591+652];
	ld.shared.u32 	%r601, [%r591+656];
	ld.shared.u32 	%r602, [%r591+1280];
	ld.shared.u32 	%r603, [%r591+1284];
	ld.shared.u32 	%r604, [%r591+1288];
	ld.shared.u32 	%r605, [%r591+1292];
	ld.shared.u32 	%r606, [%r591+1296];
	and.b32  	%r607, %r3, 31;
	and.b32  	%r608, %r3, 992;
	mul.lo.s32 	%r609, %r608, 3;
	or.b32  	%r610, %r609, %r607;
	cvt.u64.u32 	%rd72, %r610;
	add.s64 	%rd73, %rd72, %rd71;
	mad.lo.s64 	%rd74, %rd73, 20, %rd1;
	st.global.u32 	[%rd74], %r592;
	st.global.u32 	[%rd74+4], %r593;
	st.global.u32 	[%rd74+8], %r594;
	st.global.u32 	[%rd74+12], %r595;
	st.global.u32 	[%rd74+16], %r596;
	st.global.u32 	[%rd74+640], %r597;
	st.global.u32 	[%rd74+644], %r598;
	st.global.u32 	[%rd74+648], %r599;
	st.global.u32 	[%rd74+652], %r600;
	st.global.u32 	[%rd74+656], %r601;
	st.global.u32 	[%rd74+1280], %r602;
	st.global.u32 	[%rd74+1284], %r603;
	st.global.u32 	[%rd74+1288], %r604;
	st.global.u32 	[%rd74+1292], %r605;
	st.global.u32 	[%rd74+1296], %r606;
	bra.uni 	$L__BB34_121;
$L__BB34_50:
	// begin inline asm
	mov.u32 %r611, %laneid;
	// end inline asm
	shr.u32 	%r612, %r3, 5;
	mul.lo.s32 	%r613, %r612, 96;
	mad.lo.s32 	%r614, %r611, 3, %r613;
	mov.u32 	%r615, _ZZN3cub18CUB_300001_SM_10006detail10merge_sort26DeviceMergeSortMergeKernelINS2_10policy_hubIN6thrust24THRUST_300001_SM_1000_NS10device_ptrI4codeEEE9Policy600ES9_PNS0_8NullTypeES9_SD_jN4cuda3std3__44lessIS8_EES8_SC_EEvbT2_T3_T4_PT6_PT7_T5_PSL_SL_NS1_7vsmem_tEE19static_temp_storage;
	mad.lo.s32 	%r616, %r614, 20, %r615;
	st.shared.u32 	[%r616], %r139;
	st.shared.u32 	[%r616+4], %r138;
	st.shared.u32 	[%r616+8], %r137;
	st.shared.u32 	[%r616+12], %r136;
	st.shared.u32 	[%r616+16], %r135;
	st.shared.u32 	[%r616+20], %r166;
	st.shared.u32 	[%r616+24], %r165;
	st.shared.u32 	[%r616+28], %r164;
	st.shared.u32 	[%r616+32], %r163;
	st.shared.u32 	[%r616+36], %r162;
	st.shared.u32 	[%r616+40], %r193;
	st.shared.u32 	[%r616+44], %r192;
	st.shared.u32 	[%r616+48], %r191;
	st.shared.u32 	[%r616+52], %r190;
	st.shared.u32 	[%r616+56], %r189;
	bar.warp.sync 	-1;
	shl.b32 	%r617, %r611, 1;
	sub.s32 	%r618, %r614, %r617;
	mad.lo.s32 	%r619, %r618, 20, %r615;
	ld.shared.u32 	%r620, [%r619];
	ld.shared.u32 	%r621, [%r619+4];
	ld.shared.u32 	%r622, [%r619+8];
	ld.shared.u32 	%r623, [%r619+12];
	ld.shared.u32 	%r624, [%r619+16];
	ld.shared.u32 	%r625, [%r619+640];
	ld.shared.u32 	%r626, [%r619+644];
	ld.shared.u32 	%r627, [%r619+648];
	ld.shared.u32 	%r628, [%r619+652];
	ld.shared.u32 	%r629, [%r619+656];
	ld.shared.u32 	%r630, [%r619+1280];
	ld.shared.u32 	%r631, [%r619+1284];
	ld.shared.u32 	%r632, [%r619+1288];
	ld.shared.u32 	%r633, [%r619+1292];
	ld.shared.u32 	%r634, [%r619+1296];
	and.b32  	%r635, %r3, 31;
	and.b32  	%r636, %r3, 992;
	mul.lo.s32 	%r637, %r636, 3;
	cvt.u64.u32 	%rd75, %r637;
	add.s32 	%r638, %r635, %r2;
	cvt.u64.u32 	%rd76, %r638;
	add.s64 	%rd77, %rd76, %rd75;
	mad.lo.s64 	%rd78, %rd77, 20, %rd3;
	st.global.u32 	[%rd78], %r620;
	st.global.u32 	[%rd78+4], %r621;
	st.global.u32 	[%rd78+8], %r622;
	st.global.u32 	[%rd78+12], %r623;
	st.global.u32 	[%rd78+16], %r624;
	st.global.u32 	[%rd78+640], %r625;
	st.global.u32 	[%rd78+644], %r626;
	st.global.u32 	[%rd78+648], %r627;
	st.global.u32 	[%rd78+652], %r628;
	st.global.u32 	[%rd78+656], %r629;
	st.global.u32 	[%rd78+1280], %r630;
	st.global.u32 	[%rd78+1284], %r631;
	st.global.u32 	[%rd78+1288], %r632;
	st.global.u32 	[%rd78+1292], %r633;
	st.global.u32 	[%rd78+1296], %r634;
	bra.uni 	$L__BB34_121;
$L__BB34_51:
	ld.param.s8 	%rs2, [_ZN3cub18CUB_300001_SM_10006detail10merge_sort26DeviceMergeSortMergeKernelINS2_10policy_hubIN6thrust24THRUST_300001_SM_1000_NS10device_ptrI4codeEEE9Policy600ES9_PNS0_8NullTypeES9_SD_jN4cuda3std3__44lessIS8_EES8_SC_EEvbT2_T3_T4_PT6_PT7_T5_PSL_SL_NS1_7vsmem_tE_param_0];
	mul.wide.u32 	%rd17, %r1, 4;
	add.s64 	%rd18, %rd2, %rd17;
	ld.global.u32 	%r428, [%rd18];
	ld.global.u32 	%r429, [%rd18+4];
	shr.u32 	%r430, %r425, 1;
	neg.s32 	%r431, %r425;
	and.b32  	%r432, %r1, %r431;
	mul.lo.s32 	%r194, %r432, 768;
	mul.lo.s32 	%r195, %r430, 768;
	sub.s32 	%r433, %r1, %r432;
	mul.lo.s32 	%r434, %r433, 768;
	sub.s32 	%r196, %r428, %r194;
	sub.s32 	%r435, %r429, %r194;
	sub.s32 	%r436, %r424, %r194;
	max.u32 	%r437, %r436, %r195;
	sub.s32 	%r438, %r437, %r195;
	sub.s32 	%r439, %r434, %r196;
	min.u32 	%r197, %r439, %r438;
	max.u32 	%r440, %r434, -769;
	not.b32 	%r441, %r440;
	add.s32 	%r442, %r434, %r441;
	sub.s32 	%r443, %r442, %r435;
	or.b32  	%r444, %r1, %r431;
	setp.eq.s32 	%p26, %r444, -1;
	min.u32 	%r445, %r195, %r436;
	selp.b32 	%r446, %r445, %r435, %p26;
	selp.b32 	%r447, %r195, %r443, %p26;
	min.u32 	%r448, %r447, %r438;
	sub.s32 	%r198, %r446, %r196;
	sub.s32 	%r199, %r448, %r197;
	// begin inline asm
	griddepcontrol.wait;
	// end inline asm
	setp.eq.s16 	%p27, %rs2, 0;
	@%p27 bra 	$L__BB34_64;
	cvt.u64.u32 	%rd19, %r194;
	cvt.u64.u32 	%rd20, %r196;
	add.s64 	%rd21, %rd20, %rd19;
	cvt.u64.u32 	%rd22, %r195;
	add.s64 	%rd23, %rd19, %rd22;
	cvt.u64.u32 	%rd24, %r197;
	add.s64 	%rd25, %rd23, %rd24;
	add.s32 	%r200, %r199, %r198;
	setp.ge.s32 	%p28, %r3, %r200;
	cvt.u64.u32 	%rd26, %r3;
	add.s64 	%rd27, %rd21, %rd26;
	mad.lo.s64 	%rd8, %rd27, 20, %rd3;
	sub.s32 	%r453, %r3, %r198;
	cvt.s64.s32 	%rd28, %r453;
	add.s64 	%rd29, %rd25, %rd28;
	mad.lo.s64 	%rd9, %rd29, 20, %rd3;
	mov.b32 	%r731, 7;
	mov.b32 	%r730, -8;
	mov.b32 	%r728, 0;
	mov.u32 	%r729, %r728;
	@%p28 bra 	$L__BB34_56;
	setp.ge.s32 	%p29, %r3, %r198;
	@%p29 bra 	$L__BB34_55;
	ld.global.u32 	%r731, [%rd8];
	ld.global.u32 	%r730, [%rd8+4];
	ld.global.u32 	%r729, [%rd8+8];
	ld.global.u32 	%r728, [%rd8+12];
	ld.global.u32 	%r727, [%rd8+16];
	bra.uni 	$L__BB34_56;
$L__BB34_55:
	ld.global.u32 	%r731, [%rd9];
	ld.global.u32 	%r730, [%rd9+4];
	ld.global.u32 	%r729, [%rd9+8];
	ld.global.u32 	%r728, [%rd9+12];
	ld.global.u32 	%r727, [%rd9+16];
$L__BB34_56:
	add.s32 	%r216, %r3, 256;
	setp.ge.s32 	%p30, %r216, %r200;
	mov.b32 	%r726, 7;
	mov.b32 	%r725, -8;
	mov.b32 	%r723, 0;
	mov.u32 	%r724, %r723;
	@%p30 bra 	$L__BB34_60;
	setp.lt.s32 	%p31, %r216, %r198;
	@%p31 bra 	$L__BB34_59;
	ld.global.u32 	%r726, [%rd9+5120];
	ld.global.u32 	%r725, [%rd9+5124];
	ld.global.u32 	%r724, [%rd9+5128];
	ld.global.u32 	%r723, [%rd9+5132];
	ld.global.u32 	%r722, [%rd9+5136];
	bra.uni 	$L__BB34_60;
$L__BB34_59:
	ld.global.u32 	%r726, [%rd8+5120];
	ld.global.u32 	%r725, [%rd8+5124];
	ld.global.u32 	%r724, [%rd8+5128];
	ld.global.u32 	%r723, [%rd8+5132];
	ld.global.u32 	%r722, [%rd8+5136];
$L__BB34_60:
	add.s32 	%r232, %r3, 512;
	setp.ge.s32 	%p32, %r232, %r200;
	mov.b32 	%r721, 7;
	mov.b32 	%r720, -8;
	mov.b32 	%r718, 0;
	mov.u32 	%r719, %r718;
	@%p32 bra 	$L__BB34_76;
	setp.lt.s32 	%p33, %r232, %r198;
	@%p33 bra 	$L__BB34_63;
	ld.global.u32 	%r721, [%rd9+10240];
	ld.global.u32 	%r720, [%rd9+10244];
	ld.global.u32 	%r719, [%rd9+10248];
	ld.global.u32 	%r718, [%rd9+10252];
	ld.global.u32 	%r717, [%rd9+10256];
	bra.uni 	$L__BB34_76;
$L__BB34_63:
	ld.global.u32 	%r721, [%rd8+10240];
	ld.global.u32 	%r720, [%rd8+10244];
	ld.global.u32 	%r719, [%rd8+10248];
	ld.global.u32 	%r718, [%rd8+10252];
	ld.global.u32 	%r717, [%rd8+10256];
	bra.uni 	$L__BB34_76;
$L__BB34_64:
	cvt.u64.u32 	%rd30, %r194;
	cvt.u64.u32 	%rd31, %r196;
	add.s64 	%rd32, %rd31, %rd30;
	cvt.u64.u32 	%rd33, %r195;
	add.s64 	%rd34, %rd30, %rd33;
	cvt.u64.u32 	%rd35, %r197;
	add.s64 	%rd36, %rd34, %rd35;
	add.s32 	%r243, %r199, %r198;
	setp.ge.s32 	%p34, %r3, %r243;
	cvt.u64.u32 	%rd37, %r3;
	add.s64 	%rd38, %rd32, %rd37;
	mad.lo.s64 	%rd10, %rd38, 20, %rd1;
	sub.s32 	%r466, %r3, %r198;
	cvt.s64.s32 	%rd39, %r466;
	add.s64 	%rd40, %rd36, %rd39;
	mad.lo.s64 	%rd11, %rd40, 20, %rd1;
	mov.b32 	%r731, 7;
	mov.b32 	%r730, -8;
	mov.b32 	%r728, 0;
	mov.u32 	%r729, %r728;
	@%p34 bra 	$L__BB34_68;
	setp.ge.s32 	%p35, %r3, %r198;
	@%p35 bra 	$L__BB34_67;
	ld.global.u32 	%r731, [%rd10];
	ld.global.u32 	%r730, [%rd10+4];
	ld.global.u32 	%r729, [%rd10+8];
	ld.global.u32 	%r728, [%rd10+12];
	ld.global.u32 	%r727, [%rd10+16];
	bra.uni 	$L__BB34_68;
$L__BB34_67:
	ld.global.u32 	%r731, [%rd11];
	ld.global.u32 	%r730, [%rd11+4];
	ld.global.u32 	%r729, [%rd11+8];
	ld.global.u32 	%r728, [%rd11+12];
	ld.global.u32 	%r727, [%rd11+16];
$L__BB34_68:
	add.s32 	%r259, %r3, 256;
	setp.ge.s32 	%p36, %r259, %r243;
	mov.b32 	%r726, 7;
	mov.b32 	%r725, -8;
	mov.b32 	%r723, 0;
	mov.u32 	%r724, %r723;
	@%p36 bra 	$L__BB34_72;
	setp.lt.s32 	%p37, %r259, %r198;
	@%p37 bra 	$L__BB34_71;
	ld.global.u32 	%r726, [%rd11+5120];
	ld.global.u32 	%r725, [%rd11+5124];
	ld.global.u32 	%r724, [%rd11+5128];
	ld.global.u32 	%r723, [%rd11+5132];
	ld.global.u32 	%r722, [%rd11+5136];
	bra.uni 	$L__BB34_72;
$L__BB34_71:
	ld.global.u32 	%r726, [%rd10+5120];
	ld.global.u32 	%r725, [%rd10+5124];
	ld.global.u32 	%r724, [%rd10+5128];
	ld.global.u32 	%r723, [%rd10+5132];
	ld.global.u32 	%r722, [%rd10+5136];
$L__BB34_72:
	add.s32 	%r275, %r3, 512;
	setp.ge.s32 	%p38, %r275, %r243;
	mov.b32 	%r721, 7;
	mov.b32 	%r720, -8;
	mov.b32 	%r718, 0;
	mov.u32 	%r719, %r718;
	@%p38 bra 	$L__BB34_76;
	setp.lt.s32 	%p39, %r275, %r198;
	@%p39 bra 	$L__BB34_75;
	ld.global.u32 	%r721, [%rd11+10240];
	ld.global.u32 	%r720, [%rd11+10244];
	ld.global.u32 	%r719, [%rd11+10248];
	ld.global.u32 	%r718, [%rd11+10252];
	ld.global.u32 	%r717, [%rd11+10256];
	bra.uni 	$L__BB34_76;
$L__BB34_75:
	ld.global.u32 	%r721, [%rd10+10240];
	ld.global.u32 	%r720, [%rd10+10244];
	ld.global.u32 	%r719, [%rd10+10248];
	ld.global.u32 	%r718, [%rd10+10252];
	ld.global.u32 	%r717, [%rd10+10256];
$L__BB34_76:
	mov.u32 	%r475, _ZZN3cub18CUB_300001_SM_10006detail10merge_sort26DeviceMergeSortMergeKernelINS2_10policy_hubIN6thrust24THRUST_300001_SM_1000_NS10device_ptrI4codeEEE9Policy600ES9_PNS0_8NullTypeES9_SD_jN4cuda3std3__44lessIS8_EES8_SC_EEvbT2_T3_T4_PT6_PT7_T5_PSL_SL_NS1_7vsmem_tEE19static_temp_storage;
	mad.lo.s32 	%r476, %r3, 20, %r475;
	st.shared.u32 	[%r476], %r731;
	st.shared.u32 	[%r476+4], %r730;
	st.shared.u32 	[%r476+8], %r729;
	st.shared.u32 	[%r476+12], %r728;
	st.shared.u32 	[%r476+16], %r727;
	st.shared.u32 	[%r476+5120], %r726;
	st.shared.u32 	[%r476+5124], %r725;
	st.shared.u32 	[%r476+5128], %r724;
	st.shared.u32 	[%r476+5132], %r723;
	st.shared.u32 	[%r476+5136], %r722;
	st.shared.u32 	[%r476+10240], %r721;
	st.shared.u32 	[%r476+10244], %r720;
	st.shared.u32 	[%r476+10248], %r719;
	st.shared.u32 	[%r476+10252], %r718;
	st.shared.u32 	[%r476+10256], %r717;
	bar.sync 	0;
	// begin inline asm
	griddepcontrol.launch_dependents;
	// end inline asm
	add.s32 	%r301, %r199, %r198;
	mul.lo.s32 	%r477, %r3, 3;
	min.s32 	%r302, %r477, %r301;
	setp.lt.s32 	%p40, %r302, %r199;
	sub.s32 	%r478, %r302, %r199;
	selp.b32 	%r734, 0, %r478, %p40;
	min.s32 	%r732, %r198, %r302;
	setp.ge.s32 	%p41, %r734, %r732;
	@%p41 bra 	$L__BB34_83;
	add.s32 	%r305, %r302, %r198;
$L__BB34_78:
	sub.s32 	%r479, %r732, %r734;
	shr.u32 	%r480, %r479, 31;
	add.s32 	%r481, %r479, %r480;
	shr.s32 	%r482, %r481, 1;
	add.s32 	%r308, %r482, %r734;
	mad.lo.s32 	%r309, %r308, 20, %r475;
	ld.shared.u32 	%r310, [%r309+8];
	not.b32 	%r484, %r308;
	add.s32 	%r485, %r305, %r484;
	mad.lo.s32 	%r311, %r485, 20, %r475;
	ld.shared.u32 	%r312, [%r311+8];
	setp.ne.s32 	%p42, %r312, %r310;
	@%p42 bra 	$L__BB34_81;
	add.s32 	%r313, %r309, 16;
	add.s32 	%r314, %r311, 16;
	ld.shared.u32 	%r486, [%r311+12];
	ld.shared.u32 	%r487, [%r309+12];
	setp.ne.s32 	%p43, %r486, %r487;
	@%p43 bra 	$L__BB34_81;
	ld.shared.u32 	%r488, [%r313];
	ld.shared.u32 	%r489, [%r314];
	setp.lt.s32 	%p118, %r489, %r488;
	bra.uni 	$L__BB34_82;
$L__BB34_81:
	setp.lt.u32 	%p118, %r312, %r310;
$L__BB34_82:
	add.s32 	%r490, %r308, 1;
	selp.b32 	%r734, %r734, %r490, %p118;
	selp.b32 	%r732, %r308, %r732, %p118;
	setp.lt.s32 	%p44, %r734, %r732;
	@%p44 bra 	$L__BB34_78;
$L__BB34_83:
	sub.s32 	%r491, %r302, %r734;
	add.s32 	%r318, %r491, %r198;
	mad.lo.s32 	%r319, %r318, 20, %r475;
	ld.shared.u32 	%r739, [%r319+16];
	ld.shared.u32 	%r738, [%r319+12];
	ld.shared.u32 	%r737, [%r319+8];
	ld.shared.u32 	%r736, [%r319+4];
	ld.shared.u32 	%r735, [%r319];
	mad.lo.s32 	%r325, %r734, 20, %r475;
	ld.shared.u32 	%r744, [%r325+16];
	ld.shared.u32 	%r743, [%r325+12];
	ld.shared.u32 	%r742, [%r325+8];
	ld.shared.u32 	%r741, [%r325+4];
	ld.shared.u32 	%r740, [%r325];
	setp.ge.s32 	%p46, %r318, %r301;
	mov.pred 	%p119, 0;
	@%p46 bra 	$L__BB34_88;
	setp.ge.s32 	%p48, %r734, %r198;
	mov.pred 	%p119, -1;
	@%p48 bra 	$L__BB34_88;
	setp.ne.s32 	%p49, %r737, %r742;
	setp.ne.s32 	%p50, %r738, %r743;
	or.pred  	%p51, %p49, %p50;
	@%p51 bra 	$L__BB34_87;
	setp.lt.s32 	%p119, %r739, %r744;
	bra.uni 	$L__BB34_88;
$L__BB34_87:
	setp.lt.u32 	%p119, %r737, %r742;
$L__BB34_88:
	selp.b32 	%r331, %r739, %r744, %p119;
	selp.b32 	%r332, %r738, %r743, %p119;
	selp.b32 	%r333, %r737, %r742, %p119;
	selp.b32 	%r334, %r736, %r741, %p119;
	selp.b32 	%r335, %r735, %r740, %p119;
	selp.u32 	%r493, 1, 0, %p119;
	add.s32 	%r336, %r318, %r493;
	not.pred 	%p52, %p119;
	selp.u32 	%r494, 1, 0, %p52;
	add.s32 	%r337, %r734, %r494;
	@%p52 bra 	$L__BB34_90;
	ld.shared.u32 	%r735, [%r319+20];
	ld.shared.u32 	%r736, [%r319+24];
	ld.shared.u32 	%r737, [%r319+28];
	ld.shared.u32 	%r738, [%r319+32];
	ld.shared.u32 	%r739, [%r319+36];
	bra.uni 	$L__BB34_91;
$L__BB34_90:
	ld.shared.u32 	%r740, [%r325+20];
	ld.shared.u32 	%r741, [%r325+24];
	ld.shared.u32 	%r742, [%r325+28];
	ld.shared.u32 	%r743, [%r325+32];
	ld.shared.u32 	%r744, [%r325+36];
$L__BB34_91:
	setp.ge.s32 	%p54, %r336, %r301;
	mov.pred 	%p120, 0;
	@%p54 bra 	$L__BB34_96;
	setp.ge.s32 	%p56, %r337, %r198;
	mov.pred 	%p120, -1;
	@%p56 bra 	$L__BB34_96;
	setp.ne.s32 	%p57, %r737, %r742;
	setp.ne.s32 	%p58, %r738, %r743;
	or.pred  	%p59, %p57, %p58;
	@%p59 bra 	$L__BB34_95;
	setp.lt.s32 	%p120, %r739, %r744;
	bra.uni 	$L__BB34_96;
$L__BB34_95:
	setp.lt.u32 	%p120, %r737, %r742;
$L__BB34_96:
	selp.b32 	%r358, %r739, %r744, %p120;
	selp.b32 	%r359, %r738, %r743, %p120;
	selp.b32 	%r360, %r737, %r742, %p120;
	selp.b32 	%r361, %r736, %r741, %p120;
	selp.b32 	%r362, %r735, %r740, %p120;
	selp.u32 	%r495, 1, 0, %p120;
	add.s32 	%r363, %r336, %r495;
	not.pred 	%p60, %p120;
	selp.u32 	%r496, 1, 0, %p60;
	add.s32 	%r364, %r337, %r496;
	@%p120 bra 	$L__BB34_98;
	mov.u32 	%r497, _ZZN3cub18CUB_300001_SM_10006detail10merge_sort26DeviceMergeSortMergeKernelINS2_10policy_hubIN6thrust24THRUST_300001_SM_1000_NS10device_ptrI4codeEEE9Policy600ES9_PNS0_8NullTypeES9_SD_jN4cuda3std3__44lessIS8_EES8_SC_EEvbT2_T3_T4_PT6_PT7_T5_PSL_SL_NS1_7vsmem_tEE19static_temp_storage;
	mad.lo.s32 	%r498, %r364, 20, %r497;
	ld.shared.u32 	%r740, [%r498];
	ld.shared.u32 	%r741, [%r498+4];
	ld.shared.u32 	%r742, [%r498+8];
	ld.shared.u32 	%r743, [%r498+12];
	ld.shared.u32 	%r744, [%r498+16];
	bra.uni 	$L__BB34_99;
$L__BB34_98:
	mov.u32 	%r499, _ZZN3cub18CUB_300001_SM_10006detail10merge_sort26DeviceMergeSortMergeKernelINS2_10policy_hubIN6thrust24THRUST_300001_SM_1000_NS10device_ptrI4codeEEE9Policy600ES9_PNS0_8NullTypeES9_SD_jN4cuda3std3__44lessIS8_EES8_SC_EEvbT2_T3_T4_PT6_PT7_T5_PSL_SL_NS1_7vsmem_tEE19static_temp_storage;
	mad.lo.s32 	%r500, %r363, 20, %r499;
	ld.shared.u32 	%r735, [%r500];
	ld.shared.u32 	%r736, [%r500+4];
	ld.shared.u32 	%r737, [%r500+8];
	ld.shared.u32 	%r738, [%r500+12];
	ld.shared.u32 	%r739, [%r500+16];
$L__BB34_99:
	setp.ge.s32 	%p62, %r363, %r301;
	mov.pred 	%p121, 0;
	@%p62 bra 	$L__BB34_104;
	setp.ge.s32 	%p64, %r364, %r198;
	mov.pred 	%p121, -1;
	@%p64 bra 	$L__BB34_104;
	setp.ne.s32 	%p65, %r737, %r742;
	setp.ne.s32 	%p66, %r738, %r743;
	or.pred  	%p67, %p65, %p66;
	@%p67 bra 	$L__BB34_103;
	setp.lt.s32 	%p121, %r739, %r744;
	bra.uni 	$L__BB34_104;
$L__BB34_103:
	setp.lt.u32 	%p121, %r737, %r742;
$L__BB34_104:
	ld.param.s8 	%rs3, [_ZN3cub18CUB_300001_SM_10006detail10merge_sort26DeviceMergeSortMergeKernelINS2_10policy_hubIN6thrust24THRUST_300001_SM_1000_NS10device_ptrI4codeEEE9Policy600ES9_PNS0_8NullTypeES9_SD_jN4cuda3std3__44lessIS8_EES8_SC_EEvbT2_T3_T4_PT6_PT7_T5_PSL_SL_NS1_7vsmem_tE_param_0];
	setp.eq.s16 	%p68, %rs3, 0;
	selp.b32 	%r385, %r739, %r744, %p121;
	selp.b32 	%r386, %r738, %r743, %p121;
	selp.b32 	%r387, %r737, %r742, %p121;
	selp.b32 	%r388, %r736, %r741, %p121;
	selp.b32 	%r389, %r735, %r740, %p121;
	bar.sync 	0;
	@%p68 bra 	$L__BB34_113;
	// begin inline asm
	mov.u32 %r501, %laneid;
	// end inline asm
	shr.u32 	%r502, %r3, 5;
	mul.lo.s32 	%r503, %r502, 96;
	mad.lo.s32 	%r504, %r501, 3, %r503;
	mov.u32 	%r505, _ZZN3cub18CUB_300001_SM_10006detail10merge_sort26DeviceMergeSortMergeKernelINS2_10policy_hubIN6thrust24THRUST_300001_SM_1000_NS10device_ptrI4codeEEE9Policy600ES9_PNS0_8NullTypeES9_SD_jN4cuda3std3__44lessIS8_EES8_SC_EEvbT2_T3_T4_PT6_PT7_T5_PSL_SL_NS1_7vsmem_tEE19static_temp_storage;
	mad.lo.s32 	%r506, %r504, 20, %r505;
	st.shared.u32 	[%r506], %r335;
	st.shared.u32 	[%r506+4], %r334;
	st.shared.u32 	[%r506+8], %r333;
	st.shared.u32 	[%r506+12], %r332;
	st.shared.u32 	[%r506+16], %r331;
	st.shared.u32 	[%r506+20], %r362;
	st.shared.u32 	[%r506+24], %r361;
	st.shared.u32 	[%r506+28], %r360;
	st.shared.u32 	[%r506+32], %r359;
	st.shared.u32 	[%r506+36], %r358;
	st.shared.u32 	[%r506+40], %r389;
	st.shared.u32 	[%r506+44], %r388;
	st.shared.u32 	[%r506+48], %r387;
	st.shared.u32 	[%r506+52], %r386;
	st.shared.u32 	[%r506+56], %r385;
	bar.warp.sync 	-1;
	shl.b32 	%r507, %r501, 1;
	sub.s32 	%r508, %r504, %r507;
	mad.lo.s32 	%r509, %r508, 20, %r505;
	ld.shared.u32 	%r390, [%r509];
	ld.shared.u32 	%r391, [%r509+4];
	ld.shared.u32 	%r392, [%r509+8];
	ld.shared.u32 	%r393, [%r509+12];
	ld.shared.u32 	%r394, [%r509+16];
	ld.shared.u32 	%r395, [%r509+640];
	ld.shared.u32 	%r396, [%r509+644];
	ld.shared.u32 	%r397, [%r509+648];
	ld.shared.u32 	%r398, [%r509+652];
	ld.shared.u32 	%r399, [%r509+656];
	ld.shared.u32 	%r400, [%r509+1280];
	ld.shared.u32 	%r401, [%r509+1284];
	ld.shared.u32 	%r402, [%r509+1288];
	ld.shared.u32 	%r403, [%r509+1292];
	ld.shared.u32 	%r404, [%r509+1296];
	setp.ne.s32 	%p69, %r3, 0;
	@%p69 bra 	$L__BB34_107;
	st.volatile.shared.u32 	[_ZZN3cub18CUB_300001_SM_10006detail10merge_sort26DeviceMergeSortMergeKernelINS2_10policy_hubIN6thrust24THRUST_300001_SM_1000_NS10device_ptrI4codeEEE9Policy600ES9_PNS0_8NullTypeES9_SD_jN4cuda3std3__44lessIS8_EES8_SC_EEvbT2_T3_T4_PT6_PT7_T5_PSL_SL_NS1_7vsmem_tEE19static_temp_storage+15360], %r301;
$L__BB34_107:
	bar.sync 	0;
	ld.volatile.shared.u32 	%r405, [_ZZN3cub18CUB_300001_SM_10006detail10merge_sort26DeviceMergeSortMergeKernelINS2_10policy_hubIN6thrust24THRUST_300001_SM_1000_NS10device_ptrI4codeEEE9Policy600ES9_PNS0_8NullTypeES9_SD_jN4cuda3std3__44lessIS8_EES8_SC_EEvbT2_T3_T4_PT6_PT7_T5_PSL_SL_NS1_7vsmem_tEE19static_temp_storage+15360];
	and.b32  	%r510, %r3, 31;
	and.b32  	%r511, %r3, 992;
	mul.lo.s32 	%r512, %r511, 3;
	or.b32  	%r406, %r512, %r510;
	setp.ge.s32 	%p70, %r406, %r405;
	cvt.u64.u32 	%rd41, %r406;
	cvt.u64.u32 	%rd42, %r2;
	add.s64 	%rd43, %rd41, %rd42;
	mad.lo.s64 	%rd12, %rd43, 20, %rd1;
	@%p70 bra 	$L__BB34_109;
	st.global.u32 	[%rd12], %r390;
	st.global.u32 	[%rd12+4], %r391;
	st.global.u32 	[%rd12+8], %r392;
	st.global.u32 	[%rd12+12], %r393;
	st.global.u32 	[%rd12+16], %r394;
$L__BB34_109:
	add.s32 	%r513, %r406, 32;
	setp.ge.s32 	%p71, %r513, %r405;
	@%p71 bra 	$L__BB34_111;
	st.global.u32 	[%rd12+640], %r395;
	st.global.u32 	[%rd12+644], %r396;
	st.global.u32 	[%rd12+648], %r397;
	st.global.u32 	[%rd12+652], %r398;
	st.global.u32 	[%rd12+656], %r399;
$L__BB34_111:
	add.s32 	%r514, %r406, 64;
	setp.ge.s32 	%p72, %r514, %r405;
	@%p72 bra 	$L__BB34_121;
	st.global.u32 	[%rd12+1280], %r400;
	st.global.u32 	[%rd12+1284], %r401;
	st.global.u32 	[%rd12+1288], %r402;
	st.global.u32 	[%rd12+1292], %r403;
	st.global.u32 	[%rd12+1296], %r404;
	bra.uni 	$L__BB34_121;
$L__BB34_113:
	// begin inline asm
	mov.u32 %r515, %laneid;
	// end inline asm
	shr.u32 	%r516, %r3, 5;
	mul.lo.s32 	%r517, %r516, 96;
	mad.lo.s32 	%r518, %r515, 3, %r517;
	mov.u32 	%r519, _ZZN3cub18CUB_300001_SM_10006detail10merge_sort26DeviceMergeSortMergeKernelINS2_10policy_hubIN6thrust24THRUST_300001_SM_1000_NS10device_ptrI4codeEEE9Policy600ES9_PNS0_8NullTypeES9_SD_jN4cuda3std3__44lessIS8_EES8_SC_EEvbT2_T3_T4_PT6_PT7_T5_PSL_SL_NS1_7vsmem_tEE19static_temp_storage;
	mad.lo.s32 	%r520, %r518, 20, %r519;
	st.shared.u32 	[%r520], %r335;
	st.shared.u32 	[%r520+4], %r334;
	st.shared.u32 	[%r520+8], %r333;
	st.shared.u32 	[%r520+12], %r332;
	st.shared.u32 	[%r520+16], %r331;
	st.shared.u32 	[%r520+20], %r362;
	st.shared.u32 	[%r520+24], %r361;
	st.shared.u32 	[%r520+28], %r360;
	st.shared.u32 	[%r520+32], %r359;
	st.shared.u32 	[%r520+36], %r358;
	st.shared.u32 	[%r520+40], %r389;
	st.shared.u32 	[%r520+44], %r388;
	st.shared.u32 	[%r520+48], %r387;
	st.shared.u32 	[%r520+52], %r386;
	st.shared.u32 	[%r520+56], %r385;
	bar.warp.sync 	-1;
	shl.b32 	%r521, %r515, 1;
	sub.s32 	%r522, %r518, %r521;
	mad.lo.s32 	%r523, %r522, 20, %r519;
	ld.shared.u32 	%r407, [%r523];
	ld.shared.u32 	%r408, [%r523+4];
	ld.shared.u32 	%r409, [%r523+8];
	ld.shared.u32 	%r410, [%r523+12];
	ld.shared.u32 	%r411, [%r523+16];
	ld.shared.u32 	%r412, [%r523+640];
	ld.shared.u32 	%r413, [%r523+644];
	ld.shared.u32 	%r414, [%r523+648];
	ld.shared.u32 	%r415, [%r523+652];
	ld.shared.u32 	%r416, [%r523+656];
	ld.shared.u32 	%r417, [%r523+1280];
	ld.shared.u32 	%r418, [%r523+1284];
	ld.shared.u32 	%r419, [%r523+1288];
	ld.shared.u32 	%r420, [%r523+1292];
	ld.shared.u32 	%r421, [%r523+1296];
	setp.ne.s32 	%p73, %r3, 0;
	@%p73 bra 	$L__BB34_115;
	st.volatile.shared.u32 	[_ZZN3cub18CUB_300001_SM_10006detail10merge_sort26DeviceMergeSortMergeKernelINS2_10policy_hubIN6thrust24THRUST_300001_SM_1000_NS10device_ptrI4codeEEE9Policy600ES9_PNS0_8NullTypeES9_SD_jN4cuda3std3__44lessIS8_EES8_SC_EEvbT2_T3_T4_PT6_PT7_T5_PSL_SL_NS1_7vsmem_tEE19static_temp_storage+15360], %r301;
$L__BB34_115:
	bar.sync 	0;
	ld.volatile.shared.u32 	%r422, [_ZZN3cub18CUB_300001_SM_10006detail10merge_sort26DeviceMergeSortMergeKernelINS2_10policy_hubIN6thrust24THRUST_300001_SM_1000_NS10device_ptrI4codeEEE9Policy600ES9_PNS0_8NullTypeES9_SD_jN4cuda3std3__44lessIS8_EES8_SC_EEvbT2_T3_T4_PT6_PT7_T5_PSL_SL_NS1_7vsmem_tEE19static_temp_storage+15360];
	and.b32  	%r524, %r3, 31;
	and.b32  	%r525, %r3, 992;
	mul.lo.s32 	%r526, %r525, 3;
	cvt.u64.u32 	%rd44, %r526;
	or.b32  	%r423, %r526, %r524;
	add.s32 	%r527, %r524, %r2;
	cvt.u64.u32 	%rd45, %r527;
	add.s64 	%rd46, %rd45, %rd44;
	setp.ge.s32 	%p74, %r423, %r422;
	mad.lo.s64 	%rd13, %rd46, 20, %rd3;
	@%p74 bra 	$L__BB34_117;
	st.global.u32 	[%rd13], %r407;
	st.global.u32 	[%rd13+4], %r408;
	st.global.u32 	[%rd13+8], %r409;
	st.global.u32 	[%rd13+12], %r410;
	st.global.u32 	[%rd13+16], %r411;
$L__BB34_117:
	add.s32 	%r528, %r423, 32;
	setp.ge.s32 	%p75, %r528, %r422;
	@%p75 bra 	$L__BB34_119;
	st.global.u32 	[%rd13+640], %r412;
	st.global.u32 	[%rd13+644], %r413;
	st.global.u32 	[%rd13+648], %r414;
	st.global.u32 	[%rd13+652], %r415;
	st.global.u32 	[%rd13+656], %r416;
$L__BB34_119:
	add.s32 	%r529, %r423, 64;
	setp.ge.s32 	%p76, %r529, %r422;
	@%p76 bra 	$L__BB34_121;
	st.global.u32 	[%rd13+1280], %r417;
	st.global.u32 	[%rd13+1284], %r418;
	st.global.u32 	[%rd13+1288], %r419;
	st.global.u32 	[%rd13+1292], %r420;
	st.global.u32 	[%rd13+1296], %r421;
$L__BB34_121:
	ret;

}
	// .globl	_ZN3cub18CUB_300001_SM_10006detail10merge_sort30DeviceMergeSortBlockSortKernelINS2_10policy_hubIN6thrust24THRUST_300001_SM_1000_NS10device_ptrI4codeEEE9Policy600ES9_PNS0_8NullTypeES9_SD_mN4cuda3std3__44lessIS8_EES8_SC_EEvbT0_T1_T2_T3_T4_PT6_PT7_T5_NS1_7vsmem_tE
.visible .entry _ZN3cub18CUB_300001_SM_10006detail10merge_sort30DeviceMergeSortBlockSortKernelINS2_10policy_hubIN6thrust24THRUST_300001_SM_1000_NS10device_ptrI4codeEEE9Policy600ES9_PNS0_8NullTypeES9_SD_mN4cuda3std3__44lessIS8_EES8_SC_EEvbT0_T1_T2_T3_T4_PT6_PT7_T5_NS1_7vsmem_tE(
	.param .u8 _ZN3cub18CUB_300001_SM_10006detail10merge_sort30DeviceMergeSortBlockSortKernelINS2_10policy_hubIN6thrust24THRUST_300001_SM_1000_NS10device_ptrI4codeEEE9Policy600ES9_PNS0_8NullTypeES9_SD_mN4cuda3std3__44lessIS8_EES8_SC_EEvbT0_T1_T2_T3_T4_PT6_PT7_T5_NS1_7vsmem_tE_param_0,
	.param .align 8 .b8 _ZN3cub18CUB_300001_SM_10006detail10merge_sort30DeviceMergeSortBlockSortKernelINS2_10policy_hubIN6thrust24THRUST_300001_SM_1000_NS10device_ptrI4codeEEE9Policy600ES9_PNS0_8NullTypeES9_SD_mN4cuda3std3__44lessIS8_EES8_SC_EEvbT0_T1_T2_T3_T4_PT6_PT7_T5_NS1_7vsmem_tE_param_1[8],
	.param .u64 .ptr .align 1 _ZN3cub18CUB_300001_SM_10006detail10merge_sort30DeviceMergeSortBlockSortKernelINS2_10policy_hubIN6thrust24THRUST_300001_SM_1000_NS10device_ptrI4codeEEE9Policy600ES9_PNS0_8NullTypeES9_SD_mN4cuda3std3__44lessIS8_EES8_SC_EEvbT0_T1_T2_T3_T4_PT6_PT7_T5_NS1_7vsmem_tE_param_2,
	.param .align 8 .b8 _ZN3cub18CUB_300001_SM_10006detail10merge_sort30DeviceMergeSortBlockSortKernelINS2_10policy_hubIN6thrust24THRUST_300001_SM_1000_NS10device_ptrI4codeEEE9Policy600ES9_PNS0_8NullTypeES9_SD_mN4cuda3std3__44lessIS8_EES8_SC_EEvbT0_T1_T2_T3_T4_PT6_PT7_T5_NS1_7vsmem_tE_param_3[8],
	.param .u64 .ptr .align 1 _ZN3cub18CUB_300001_SM_10006detail10merge_sort30DeviceMergeSortBlockSortKernelINS2_10policy_hubIN6thrust24THRUST_300001_SM_1000_NS10device_ptrI4codeEEE9Policy600ES9_PNS0_8NullTypeES9_SD_mN4cuda3std3__44lessIS8_EES8_SC_EEvbT0_T1_T2_T3_T4_PT6_PT7_T5_NS1_7vsmem_tE_param_4,
	.param .u64 _ZN3cub18CUB_300001_SM_10006detail10merge_sort30DeviceMergeSortBlockSortKernelINS2_10policy_hubIN6thrust24THRUST_300001_SM_1000_NS10device_ptrI4codeEEE9Policy600ES9_PNS0_8NullTypeES9_SD_mN4cuda3std3__44lessIS8_EES8_SC_EEvbT0_T1_T2_T3_T4_PT6_PT7_T5_NS1_7vsmem_tE_param_5,
	.param .u64 .ptr .align 1 _ZN3cub18CUB_300001_SM_10006detail10merge_sort30DeviceMergeSortBlockSortKernelINS2_10policy_hubIN6thrust24THRUST_300001_SM_1000_NS10device_ptrI4codeEEE9Policy600ES9_PNS0_8NullTypeES9_SD_mN4cuda3std3__44lessIS8_EES8_SC_EEvbT0_T1_T2_T3_T4_PT6_PT7_T5_NS1_7vsmem_tE_param_6,
	.param .u64 .ptr .align 1 _ZN3cub18CUB_300001_SM_10006detail10merge_sort30DeviceMergeSortBlockSortKernelINS2_10policy_hubIN6thrust24THRUST_300001_SM_1000_NS10device_ptrI4codeEEE9Policy600ES9_PNS0_8NullTypeES9_SD_mN4cuda3std3__44lessIS8_EES8_SC_EEvbT0_T1_T2_T3_T4_PT6_PT7_T5_NS1_7vsmem_tE_param_7,
	.param .align 1 .b8 _ZN3cub18CUB_300001_SM_10006detail10merge_sort30DeviceMergeSortBlockSortKernelINS2_10policy_hubIN6thrust24THRUST_300001_SM_1000_NS10device_ptrI4codeEEE9Policy600ES9_PNS0_8NullTypeES9_SD_mN4cuda3std3__44lessIS8_EES8_SC_EEvbT0_T1_T2_T3_T4_PT6_PT7_T5_NS1_7vsmem_tE_param_8[1],
	.param .align 8 .b8 _ZN3cub18CUB_300001_SM_10006detail10merge_sort30DeviceMergeSortBlockSortKernelINS2_10policy_hubIN6thrust24THRUST_300001_SM_1000_NS10device_ptrI4codeEEE9Policy600ES9_PNS0_8NullTypeES9_SD_mN4cuda3std3__44lessIS8_EES8_SC_EEvbT0_T1_T2_T3_T4_PT6_PT7_T5_NS1_7vsmem_tE_param_9[8]
)
.maxntid 256
{
	.reg .pred 	%p<143>;
	.reg .b16 	%rs<4>;
	.reg .b32 	%r<723>;
	.reg .b64 	%rd<35>;
	// demoted variable
	.shared .align 16 .b8 _ZZN3cub18CUB_300001_SM_10006detail10merge_sort30DeviceMergeSortBlockSortKernelINS2_10policy_hubIN6thrust24THRUST_300001_SM_1000_NS10device_ptrI4codeEEE9Policy600ES9_PNS0_8NullTypeES9_SD_mN4cuda3std3__44lessIS8_EES8_SC_EEvbT0_T1_T2_T3_T4_PT6_PT7_T5_NS1_7vsmem_tEE19static_temp_storage[15392];
	ld.param.u64 	%rd10, [_ZN3cub18CUB_300001_SM_10006detail10merge_sort30DeviceMergeSortBlockSortKernelINS2_10policy_hubIN6thrust24THRUST_300001_SM_1000_NS10device_ptrI4codeEEE9Policy600ES9_PNS0_8NullTypeES9_SD_mN4cuda3std3__44lessIS8_EES8_SC_EEvbT0_T1_T2_T3_T4_PT6_PT7_T5_NS1_7vsmem_tE_param_3];
	ld.param.u64 	%rd11, [_ZN3cub18CUB_300001_SM_10006detail10merge_sort30DeviceMergeSortBlockSortKernelINS2_10policy_hubIN6thrust24THRUST_300001_SM_1000_NS10device_ptrI4codeEEE9Policy600ES9_PNS0_8NullTypeES9_SD_mN4cuda3std3__44lessIS8_EES8_SC_EEvbT0_T1_T2_T3_T4_PT6_PT7_T5_NS1_7vsmem_tE_param_1];
	ld.param.u64 	%rd8, [_ZN3cub18CUB_300001_SM_10006detail10merge_sort30DeviceMergeSortBlockSortKernelINS2_10policy_hubIN6thrust24THRUST_300001_SM_1000_NS10device_ptrI4codeEEE9Policy600ES9_PNS0_8NullTypeES9_SD_mN4cuda3std3__44lessIS8_EES8_SC_EEvbT0_T1_T2_T3_T4_PT6_PT7_T5_NS1_7vsmem_tE_param_5];
	cvta.to.global.u64 	%rd1, %rd11;
	cvta.to.global.u64 	%rd2, %rd10;
	mov.u32 	%r411, %ctaid.x;
	cvt.u64.u32 	%rd12, %r411;
	mov.u32 	%r412, %nctaid.x;
	cvt.u64.u32 	%rd13, %r412;
	mul.wide.u32 	%rd3, %r411, 768;
	add.s64 	%rd14, %rd13, -1;
	setp.le.u64 	%p25, %rd14, %rd12;
	@%p25 bra 	$L__BB35_46;
	// begin inline asm
	griddepcontrol.wait;
	// end inline asm
	mov.u32 	%r1, %tid.x;
	and.b32  	%r2, %r1, 31;
	and.b32  	%r464, %r1, 992;
	mul.lo.s32 	%r3, %r464, 3;
	or.b32  	%r465, %r3, %r2;
	cvt.u64.u32 	%rd24, %r465;
	add.s64 	%rd4, %rd3, %rd24;
	mad.lo.s64 	%rd25, %rd4, 20, %rd1;
	ld.global.u32 	%r466, [%rd25];
	ld.global.u32 	%r467, [%rd25+4];
	ld.global.u32 	%r468, [%rd25+8];
	ld.global.u32 	%r469, [%rd25+12];
	ld.global.u32 	%r470, [%rd25+16];
	ld.global.u32 	%r471, [%rd25+640];
	ld.global.u32 	%r472, [%rd25+644];
	ld.global.u32 	%r473, [%rd25+648];
	ld.global.u32 	%r474, [%rd25+652];
	ld.global.u32 	%r475, [%rd25+656];
	ld.global.u32 	%r476, [%rd25+1280];
	ld.global.u32 	%r477, [%rd25+1284];
	ld.global.u32 	%r478, [%rd25+1288];
	ld.global.u32 	%r479, [%rd25+1292];
	ld.global.u32 	%r480, [%rd25+1296];
	// begin inline asm
	mov.u32 %r463, %laneid;
	// end inline asm
	shr.u32 	%r481, %r1, 5;
	mad.lo.s32 	%r482, %r481, 96, %r463;
	mov.u32 	%r483, _ZZN3cub18CUB_300001_SM_10006detail10merge_sort30DeviceMergeSortBlockSortKernelINS2_10policy_hubIN6thrust24THRUST_300001_SM_1000_NS10device_ptrI4codeEEE9Policy600ES9_PNS0_8NullTypeES9_SD_mN4cuda3std3__44lessIS8_EES8_SC_EEvbT0_T1_T2_T3_T4_PT6_PT7_T5_NS1_7vsmem_tEE19static_temp_storage;
	mad.lo.s32 	%r4, %r482, 20, %r483;
	st.shared.u32 	[%r4], %r466;
	st.shared.u32 	[%r4+4], %r467;
	st.shared.u32 	[%r4+8], %r468;
	st.shared.u32 	[%r4+12], %r469;
	st.shared.u32 	[%r4+16], %r470;
	st.shared.u32 	[%r4+640], %r471;
	st.shared.u32 	[%r4+644], %r472;
	st.shared.u32 	[%r4+648], %r473;
	st.shared.u32 	[%r4+652], %r474;
	st.shared.u32 	[%r4+656], %r475;
	st.shared.u32 	[%r4+1280], %r476;
	st.shared.u32 	[%r4+1284], %r477;
	st.shared.u32 	[%r4+1288], %r478;
	st.shared.u32 	[%r4+1292], %r479;
	st.shared.u32 	[%r4+1296], %r480;
	bar.warp.sync 	-1;
	mad.lo.s32 	%r5, %r463, 40, %r4;
	ld.shared.u32 	%r599, [%r5];
	ld.shared.u32 	%r598, [%r5+4];
	ld.shared.u32 	%r597, [%r5+8];
	ld.shared.u32 	%r596, [%r5+12];
	ld.shared.u32 	%r595, [%r5+16];
	ld.shared.u32 	%r11, [%r5+20];
	ld.shared.u32 	%r12, [%r5+24];
	ld.shared.u32 	%r13, [%r5+28];
	ld.shared.u32 	%r485, [%r5+32];
	ld.shared.u32 	%r15, [%r5+36];
	ld.shared.u32 	%r16, [%r5+40];
	ld.shared.u32 	%r17, [%r5+44];
	ld.shared.u32 	%r18, [%r5+48];
	ld.shared.u32 	%r19, [%r5+52];
	ld.shared.u32 	%r20, [%r5+56];
	bar.sync 	0;
	// begin inline asm
	griddepcontrol.launch_dependents;
	// end inline asm
	setp.ne.s32 	%p90, %r13, %r597;
	setp.ne.s32 	%p91, %r485, %r596;
	or.pred  	%p92, %p90, %p91;
	@%p92 bra 	$L__BB35_3;
	setp.lt.s32 	%p94, %r15, %r595;
	mov.u32 	%r570, %r15;
	mov.u32 	%r556, %r596;
	mov.u32 	%r557, %r597;
	mov.u32 	%r573, %r12;
	mov.u32 	%r574, %r11;
	@%p94 bra 	$L__BB35_4;
	bra.uni 	$L__BB35_5;
$L__BB35_3:
	setp.ge.u32 	%p93, %r13, %r597;
	mov.u32 	%r570, %r15;
	mov.u32 	%r556, %r485;
	mov.u32 	%r557, %r13;
	mov.u32 	%r573, %r12;
	mov.u32 	%r574, %r11;
	@%p93 bra 	$L__BB35_5;
$L__BB35_4:
	mov.u32 	%r570, %r595;
	mov.u32 	%r556, %r596;
	mov.u32 	%r557, %r597;
	mov.u32 	%r573, %r598;
	mov.u32 	%r574, %r599;
	mov.u32 	%r595, %r15;
	mov.u32 	%r596, %r485;
	mov.u32 	%r597, %r13;
	mov.u32 	%r598, %r12;
	mov.u32 	%r599, %r11;
$L__BB35_5:
	setp.eq.s32 	%p95, %r18, %r557;
	setp.eq.s32 	%p96, %r19, %r556;
	and.pred  	%p97, %p95, %p96;
	@%p97 bra 	$L__BB35_7;
	setp.lt.u32 	%p98, %r18, %r557;
	mov.u32 	%r585, %r20;
	mov.u32 	%r586, %r19;
	mov.u32 	%r587, %r18;
	mov.u32 	%r588, %r17;
	mov.u32 	%r589, %r16;
	mov.u32 	%r571, %r556;
	mov.u32 	%r572, %r557;
	@%p98 bra 	$L__BB35_8;
	bra.uni 	$L__BB35_9;
$L__BB35_7:
	setp.ge.s32 	%p99, %r20, %r570;
	mov.u32 	%r585, %r20;
	mov.u32 	%r586, %r19;
	mov.u32 	%r587, %r18;
	mov.u32 	%r588, %r17;
	mov.u32 	%r589, %r16;
	mov.u32 	%r571, %r19;
	mov.u32 	%r572, %r18;
	@%p99 bra 	$L__BB35_9;
$L__BB35_8:
	mov.u32 	%r585, %r570;
	mov.u32 	%r586, %r556;
	mov.u32 	%r587, %r557;
	mov.u32 	%r588, %r573;
	mov.u32 	%r589, %r574;
	mov.u32 	%r570, %r20;
	mov.u32 	%r571, %r19;
	mov.u32 	%r572, %r18;
	mov.u32 	%r573, %r17;
	mov.u32 	%r574, %r16;
$L__BB35_9:
	setp.eq.s32 	%p100, %r572, %r597;
	setp.eq.s32 	%p101, %r571, %r596;
	and.pred  	%p102, %p100, %p101;
	@%p102 bra 	$L__BB35_11;
	setp.lt.u32 	%p103, %r572, %r597;
	mov.u32 	%r590, %r570;
	mov.u32 	%r591, %r571;
	mov.u32 	%r592, %r572;
	mov.u32 	%r593, %r573;
	mov.u32 	%r594, %r574;
	@%p103 bra 	$L__BB35_12;
	bra.uni 	$L__BB35_13;
$L__BB35_11:
	setp.ge.s32 	%p104, %r570, %r595;
	mov.u32 	%r590, %r570;
	mov.u32 	%r591, %r596;
	mov.u32 	%r592, %r597;
	mov.u32 	%r593, %r573;
	mov.u32 	%r594, %r574;
	@%p104 bra 	$L__BB35_13;
$L__BB35_12:
	mov.u32 	%r590, %r595;
	mov.u32 	%r591, %r596;
	mov.u32 	%r592, %r597;
	mov.u32 	%r593, %r598;
	mov.u32 	%r594, %r599;
	mov.u32 	%r595, %r570;
	mov.u32 	%r596, %r571;
	mov.u32 	%r597, %r572;
	mov.u32 	%r598, %r573;
	mov.u32 	%r599, %r574;
$L__BB35_13:
	mov.b32 	%r600, 2;
$L__BB35_14:
	mov.u32 	%r66, %r600;
	bar.sync 	0;
	add.s32 	%r487, %r66, -1;
	shr.u32 	%r488, %r66, 1;
	mov.u32 	%r489, _ZZN3cub18CUB_300001_SM_10006detail10merge_sort30DeviceMergeSortBlockSortKernelINS2_10policy_hubIN6thrust24THRUST_300001_SM_1000_NS10device_ptrI4codeEEE9Policy600ES9_PNS0_8NullTypeES9_SD_mN4cuda3std3__44lessIS8_EES8_SC_EEvbT0_T1_T2_T3_T4_PT6_PT7_T5_NS1_7vsmem_tEE19static_temp_storage;
	mad.lo.s32 	%r490, %r1, 60, %r489;
	st.shared.u32 	[%r490], %r599;
	st.shared.u32 	[%r490+4], %r598;
	st.shared.u32 	[%r490+8], %r597;
	st.shared.u32 	[%r490+12], %r596;
	st.shared.u32 	[%r490+16], %r595;
	st.shared.u32 	[%r490+20], %r594;
	st.shared.u32 	[%r490+24], %r593;
	st.shared.u32 	[%r490+28], %r592;
	st.shared.u32 	[%r490+32], %r591;
	st.shared.u32 	[%r490+36], %r590;
	st.shared.u32 	[%r490+40], %r589;
	st.shared.u32 	[%r490+44], %r588;
	st.shared.u32 	[%r490+48], %r587;
	st.shared.u32 	[%r490+52], %r586;
	st.shared.u32 	[%r490+56], %r585;
	bar.sync 	0;
	neg.s32 	%r491, %r66;
	and.b32  	%r492, %r1, %r491;
	mul.lo.s32 	%r493, %r492, 3;
	add.s32 	%r494, %r488, %r66;
	and.b32  	%r495, %r487, %r1;
	mul.lo.s32 	%r496, %r495, 3;
	min.u32 	%r67, %r496, 768;
	min.u32 	%r68, %r493, 768;
	add.s32 	%r497, %r68, %r494;
	min.s32 	%r69, %r497, 768;
	add.s32 	%r498, %r69, %r494;
	min.s32 	%r70, %r498, 768;
	sub.s32 	%r499, %r69, %r68;
	sub.s32 	%r500, %r70, %r69;
	setp.lt.s32 	%p105, %r67, %r500;
	sub.s32 	%r501, %r67, %r500;
	selp.b32 	%r603, 0, %r501, %p105;
	min.s32 	%r601, %r499, %r67;
	setp.ge.s32 	%p106, %r603, %r601;
	@%p106 bra 	$L__BB35_21;
	add.s32 	%r73, %r69, %r67;
$L__BB35_16:
	sub.s32 	%r502, %r601, %r603;
	shr.u32 	%r503, %r502, 31;
	add.s32 	%r504, %r502, %r503;
	shr.s32 	%r505, %r504, 1;
	add.s32 	%r76, %r505, %r603;
	add.s32 	%r506, %r76, %r68;
	mad.lo.s32 	%r77, %r506, 20, %r489;
	ld.shared.u32 	%r78, [%r77+8];
	not.b32 	%r508, %r76;
	add.s32 	%r509, %r73, %r508;
	mad.lo.s32 	%r79, %r509, 20, %r489;
	ld.shared.u32 	%r80, [%r79+8];
	setp.ne.s32 	%p107, %r80, %r78;
	@%p107 bra 	$L__BB35_19;
	add.s32 	%r81, %r77, 16;
	add.s32 	%r82, %r79, 16;
	ld.shared.u32 	%r510, [%r79+12];
	ld.shared.u32 	%r511, [%r77+12];
	setp.ne.s32 	%p108, %r510, %r511;
	@%p108 bra 	$L__BB35_19;
	ld.shared.u32 	%r512, [%r81];
	ld.shared.u32 	%r513, [%r82];
	setp.lt.s32 	%p135, %r513, %r512;
	bra.uni 	$L__BB35_20;
$L__BB35_19:
	setp.lt.u32 	%p135, %r80, %r78;
$L__BB35_20:
	add.s32 	%r514, %r76, 1;
	selp.b32 	%r603, %r603, %r514, %p135;
	selp.b32 	%r601, %r76, %r601, %p135;
	setp.lt.s32 	%p109, %r603, %r601;
	@%p109 bra 	$L__BB35_16;
$L__BB35_21:
	add.s32 	%r86, %r603, %r68;
	add.s32 	%r515, %r69, %r67;
	sub.s32 	%r87, %r515, %r603;
	mad.lo.s32 	%r88, %r86, 20, %r489;
	ld.shared.u32 	%r609, [%r88];
	ld.shared.u32 	%r610, [%r88+4];
	ld.shared.u32 	%r611, [%r88+8];
	ld.shared.u32 	%r612, [%r88+12];
	ld.shared.u32 	%r613, [%r88+16];
	mad.lo.s32 	%r94, %r87, 20, %r489;
	ld.shared.u32 	%r604, [%r94];
	ld.shared.u32 	%r605, [%r94+4];
	ld.shared.u32 	%r606, [%r94+8];
	ld.shared.u32 	%r607, [%r94+12];
	ld.shared.u32 	%r608, [%r94+16];
	setp.ge.s32 	%p111, %r87, %r70;
	mov.pred 	%p136, 0;
	@%p111 bra 	$L__BB35_26;
	setp.ge.s32 	%p113, %r86, %r69;
	mov.pred 	%p136, -1;
	@%p113 bra 	$L__BB35_26;
	setp.ne.s32 	%p114, %r606, %r611;
	setp.ne.s32 	%p115, %r607, %r612;
	or.pred  	%p116, %p114, %p115;
	@%p116 bra 	$L__BB35_25;
	setp.lt.s32 	%p136, %r608, %r613;
	bra.uni 	$L__BB35_26;
$L__BB35_25:
	setp.lt.u32 	%p136, %r606, %r611;
$L__BB35_26:
	selp.b32 	%r595, %r608, %r613, %p136;
	selp.b32 	%r596, %r607, %r612, %p136;
	selp.b32 	%r597, %r606, %r611, %p136;
	selp.b32 	%r598, %r605, %r610, %p136;
	selp.b32 	%r599, %r604, %r609, %p136;
	selp.u32 	%r517, 1, 0, %p136;
	add.s32 	%r105, %r87, %r517;
	not.pred 	%p117, %p136;
	selp.u32 	%r518, 1, 0, %p117;
	add.s32 	%r106, %r86, %r518;
	@%p117 bra 	$L__BB35_28;
	ld.shared.u32 	%r604, [%r94+20];
	ld.shared.u32 	%r605, [%r94+24];
	ld.shared.u32 	%r606, [%r94+28];
	ld.shared.u32 	%r607, [%r94+32];
	ld.shared.u32 	%r608, [%r94+36];
	bra.uni 	$L__BB35_29;
$L__BB35_28:
	ld.shared.u32 	%r609, [%r88+20];
	ld.shared.u32 	%r610, [%r88+24];
	ld.shared.u32 	%r611, [%r88+28];
	ld.shared.u32 	%r612, [%r88+32];
	ld.shared.u32 	%r613, [%r88+36];
$L__BB35_29:
	setp.ge.s32 	%p119, %r105, %r70;
	mov.pred 	%p137, 0;
	@%p119 bra 	$L__BB35_34;
	setp.ge.s32 	%p121, %r106, %r69;
	mov.pred 	%p137, -1;
	@%p121 bra 	$L__BB35_34;
	setp.ne.s32 	%p122, %r606, %r611;
	setp.ne.s32 	%p123, %r607, %r612;
	or.pred  	%p124, %p122, %p123;
	@%p124 bra 	$L__BB35_33;
	setp.lt.s32 	%p137, %r608, %r613;
	bra.uni 	$L__BB35_34;
$L__BB35_33:
	setp.lt.u32 	%p137, %r606, %r611;
$L__BB35_34:
	selp.b32 	%r590, %r608, %r613, %p137;
	selp.b32 	%r591, %r607, %r612, %p137;
	selp.b32 	%r592, %r606, %r611, %p137;
	selp.b32 	%r593, %r605, %r610, %p137;
	selp.b32 	%r594, %r604, %r609, %p137;
	selp.u32 	%r519, 1, 0, %p137;
	add.s32 	%r132, %r105, %r519;
	not.pred 	%p125, %p137;
	selp.u32 	%r520, 1, 0, %p125;
	add.s32 	%r133, %r106, %r520;
	@%p137 bra 	$L__BB35_36;
	mov.u32 	%r521, _ZZN3cub18CUB_300001_SM_10006detail10merge_sort30DeviceMergeSortBlockSortKernelINS2_10policy_hubIN6thrust24THRUST_300001_SM_1000_NS10device_ptrI4codeEEE9Policy600ES9_PNS0_8NullTypeES9_SD_mN4cuda3std3__44lessIS8_EES8_SC_EEvbT0_T1_T2_T3_T4_PT6_PT7_T5_NS1_7vsmem_tEE19static_temp_storage;
	mad.lo.s32 	%r522, %r133, 20, %r521;
	ld.shared.u32 	%r609, [%r522];
	ld.shared.u32 	%r610, [%r522+4];
	ld.shared.u32 	%r611, [%r522+8];
	ld.shared.u32 	%r612, [%r522+12];
	ld.shared.u32 	%r613, [%r522+16];
	bra.uni 	$L__BB35_37;
$L__BB35_36:
	mov.u32 	%r523, _ZZN3cub18CUB_300001_SM_10006detail10merge_sort30DeviceMergeSortBlockSortKernelINS2_10policy_hubIN6thrust24THRUST_300001_SM_1000_NS10device_ptrI4codeEEE9Policy600ES9_PNS0_8NullTypeES9_SD_mN4cuda3std3__44lessIS8_EES8_SC_EEvbT0_T1_T2_T3_T4_PT6_PT7_T5_NS1_7vsmem_tEE19static_temp_storage;
	mad.lo.s32 	%r524, %r132, 20, %r523;
	ld.shared.u32 	%r604, [%r524];
	ld.shared.u32 	%r605, [%r524+4];
	ld.shared.u32 	%r606, [%r524+8];
	ld.shared.u32 	%r607, [%r524+12];
	ld.shared.u32 	%r608, [%r524+16];
$L__BB35_37:
	setp.ge.s32 	%p127, %r132, %r70;
	mov.pred 	%p138, 0;
	@%p127 bra 	$L__BB35_42;
	setp.ge.s32 	%p129, %r133, %r69;
	mov.pred 	%p138, -1;
	@%p129 bra 	$L__BB35_42;
	setp.ne.s32 	%p130, %r606, %r611;
	setp.ne.s32 	%p131, %r607, %r612;
	or.pred  	%p132, %p130, %p131;
	@%p132 bra 	$L__BB35_41;
	setp.lt.s32 	%p138, %r608, %r613;
	bra.uni 	$L__BB35_42;
$L__BB35_41:
	setp.lt.u32 	%p138, %r606, %r611;
$L__BB35_42:
	selp.b32 	%r585, %r608, %r613, %p138;
	selp.b32 	%r586, %r607, %r612, %p138;
	selp.b32 	%r587, %r606, %r611, %p138;
	selp.b32 	%r588, %r605, %r610, %p138;
	selp.b32 	%r589, %r604, %r609, %p138;
	shl.b32 	%r600, %r66, 1;
	setp.lt.u32 	%p133, %r66, 129;
	@%p133 bra 	$L__BB35_14;
	ld.param.s8 	%rs3, [_ZN3cub18CUB_300001_SM_10006detail10merge_sort30DeviceMergeSortBlockSortKernelINS2_10policy_hubIN6thrust24THRUST_300001_SM_1000_NS10device_ptrI4codeEEE9Policy600ES9_PNS0_8NullTypeES9_SD_mN4cuda3std3__44lessIS8_EES8_SC_EEvbT0_T1_T2_T3_T4_PT6_PT7_T5_NS1_7vsmem_tE_param_0];
	bar.sync 	0;
	setp.eq.s16 	%p134, %rs3, 0;
	@%p134 bra 	$L__BB35_45;
	st.shared.u32 	[%r5], %r599;
	st.shared.u32 	[%r5+4], %r598;
	st.shared.u32 	[%r5+8], %r597;
	st.shared.u32 	[%r5+12], %r596;
	st.shared.u32 	[%r5+16], %r595;
	st.shared.u32 	[%r5+20], %r594;
	st.shared.u32 	[%r5+24], %r593;
	st.shared.u32 	[%r5+28], %r592;
	st.shared.u32 	[%r5+32], %r591;
	st.shared.u32 	[%r5+36], %r590;
	st.shared.u32 	[%r5+40], %r589;
	st.shared.u32 	[%r5+44], %r588;
	st.shared.u32 	[%r5+48], %r587;
	st.shared.u32 	[%r5+52], %r586;
	st.shared.u32 	[%r5+56], %r585;
	bar.warp.sync 	-1;
	ld.shared.u32 	%r525, [%r4];
	ld.shared.u32 	%r526, [%r4+4];
	ld.shared.u32 	%r527, [%r4+8];
	ld.shared.u32 	%r528, [%r4+12];
	ld.shared.u32 	%r529, [%r4+16];
	ld.shared.u32 	%r530, [%r4+640];
	ld.shared.u32 	%r531, [%r4+644];
	ld.shared.u32 	%r532, [%r4+648];
	ld.shared.u32 	%r533, [%r4+652];
	ld.shared.u32 	%r534, [%r4+656];
	ld.shared.u32 	%r535, [%r4+1280];
	ld.shared.u32 	%r536, [%r4+1284];
	ld.shared.u32 	%r537, [%r4+1288];
	ld.shared.u32 	%r538, [%r4+1292];
	ld.shared.u32 	%r539, [%r4+1296];
	cvt.u64.u32 	%rd26, %r3;
	cvt.u64.u32 	%rd27, %r2;
	add.s64 	%rd28, %rd3, %rd27;
	add.s64 	%rd29, %rd28, %rd26;
	mad.lo.s64 	%rd30, %rd29, 20, %rd2;
	st.global.u32 	[%rd30], %r525;
	st.global.u32 	[%rd30+4], %r526;
	st.global.u32 	[%rd30+8], %r527;
	st.global.u32 	[%rd30+12], %r528;
	st.global.u32 	[%rd30+16], %r529;
	st.global.u32 	[%rd30+640], %r530;
	st.global.u32 	[%rd30+644], %r531;
	st.global.u32 	[%rd30+648], %r532;
	st.global.u32 	[%rd30+652], %r533;
	st.global.u32 	[%rd30+656], %r534;
	st.global.u32 	[%rd30+1280], %r535;
	st.global.u32 	[%rd30+1284], %r536;
	st.global.u32 	[%rd30+1288], %r537;
	st.global.u32 	[%rd30+1292], %r538;
	st.global.u32 	[%rd30+1296], %r539;
	bra.uni 	$L__BB35_117;
$L__BB35_45:
	ld.param.u64 	%rd34, [_ZN3cub18CUB_300001_SM_10006detail10merge_sort30DeviceMergeSortBlockSortKernelINS2_10policy_hubIN6thrust24THRUST_300001_SM_1000_NS10device_ptrI4codeEEE9Policy600ES9_PNS0_8NullTypeES9_SD_mN4cuda3std3__44lessIS8_EES8_SC_EEvbT0_T1_T2_T3_T4_PT6_PT7_T5_NS1_7vsmem_tE_param_6];
	st.shared.u32 	[%r5], %r599;
	st.shared.u32 	[%r5+4], %r598;
	st.shared.u32 	[%r5+8], %r597;
	st.shared.u32 	[%r5+12], %r596;
	st.shared.u32 	[%r5+16], %r595;
	st.shared.u32 	[%r5+20], %r594;
	st.shared.u32 	[%r5+24], %r593;
	st.shared.u32 	[%r5+28], %r592;
	st.shared.u32 	[%r5+32], %r591;
	st.shared.u32 	[%r5+36], %r590;
	st.shared.u32 	[%r5+40], %r589;
	st.shared.u32 	[%r5+44], %r588;
	st.shared.u32 	[%r5+48], %r587;
	st.shared.u32 	[%r5+52], %r586;
	st.shared.u32 	[%r5+56], %r585;
	bar.warp.sync 	-1;
	ld.shared.u32 	%r540, [%r4];
	ld.shared.u32 	%r541, [%r4+4];
	ld.shared.u32 	%r542, [%r4+8];
	ld.shared.u32 	%r543, [%r4+12];
	ld.shared.u32 	%r544, [%r4+16];
	ld.shared.u32 	%r545, [%r4+640];
	ld.shared.u32 	%r546, [%r4+644];
	ld.shared.u32 	%r547, [%r4+648];
	ld.shared.u32 	%r548, [%r4+652];
	ld.shared.u32 	%r549, [%r4+656];
	ld.shared.u32 	%r550, [%r4+1280];
	ld.shared.u32 	%r551, [%r4+1284];
	ld.shared.u32 	%r552, [%r4+1288];
	ld.shared.u32 	%r553, [%r4+1292];
	ld.shared.u32 	%r554, [%r4+1296];
	cvta.to.global.u64 	%rd31, %rd34;
	mad.lo.s64 	%rd32, %rd4, 20, %rd31;
	st.global.u32 	[%rd32], %r540;
	st.global.u32 	[%rd32+4], %r541;
	st.global.u32 	[%rd32+8], %r542;
	st.global.u32 	[%rd32+12], %r543;
	st.global.u32 	[%rd32+16], %r544;
	st.global.u32 	[%rd32+640], %r545;
	st.global.u32 	[%rd32+644], %r546;
	st.global.u32 	[%rd32+648], %r547;
	st.global.u32 	[%rd32+652], %r548;
	st.global.u32 	[%rd32+656], %r549;
	st.global.u32 	[%rd32+1280], %r550;
	st.global.u32 	[%rd32+1284], %r551;
	st.global.u32 	[%rd32+1288], %r552;
	st.global.u32 	[%rd32+1292], %r553;
	st.global.u32 	[%rd32+1296], %r554;
	bra.uni 	$L__BB35_117;
$L__BB35_46:
	cvt.u32.u64 	%r413, %rd3;
	cvt.u32.u64 	%r414, %rd8;
	sub.s32 	%r415, %r414, %r413;
	min.s32 	%r160, %r415, 768;
	// begin inline asm
	griddepcontrol.wait;
	// end inline asm
	mad.lo.s64 	%rd15, %rd3, 20, %rd1;
	mov.u32 	%r161, %tid.x;
	ld.global.u32 	%r634, [%rd15+16];
	ld.global.u32 	%r635, [%rd15+12];
	ld.global.u32 	%r636, [%rd15+8];
	ld.global.u32 	%r637, [%rd15+4];
	ld.global.u32 	%r638, [%rd15];
	and.b32  	%r167, %r161, 31;
	and.b32  	%r416, %r161, 992;
	mul.lo.s32 	%r168, %r416, 3;
	or.b32  	%r169, %r168, %r167;
	setp.ge.s32 	%p26, %r169, %r160;
	mul.lo.s32 	%r417, %r169, 20;
	cvt.u64.u32 	%rd16, %r417;
	add.s64 	%rd5, %rd15, %rd16;
	mov.u32 	%r624, %r634;
	mov.u32 	%r625, %r635;
	mov.u32 	%r626, %r636;
	mov.u32 	%r627, %r637;
	mov.u32 	%r628, %r638;
	@%p26 bra 	$L__BB35_48;
	ld.global.u32 	%r628, [%rd5];
	ld.global.u32 	%r627, [%rd5+4];
	ld.global.u32 	%r626, [%rd5+8];
	ld.global.u32 	%r625, [%rd5+12];
	ld.global.u32 	%r624, [%rd5+16];
$L__BB35_48:
	add.s32 	%r180, %r169, 32;
	setp.ge.s32 	%p27, %r180, %r160;
	mov.u32 	%r629, %r634;
	mov.u32 	%r630, %r635;
	mov.u32 	%r631, %r636;
	mov.u32 	%r632, %r637;
	mov.u32 	%r633, %r638;
	@%p27 bra 	$L__BB35_50;
	ld.global.u32 	%r633, [%rd5+640];
	ld.global.u32 	%r632, [%rd5+644];
	ld.global.u32 	%r631, [%rd5+648];
	ld.global.u32 	%r630, [%rd5+652];
	ld.global.u32 	%r629, [%rd5+656];
$L__BB35_50:
	add.s32 	%r191, %r169, 64;
	setp.ge.s32 	%p28, %r191, %r160;
	@%p28 bra 	$L__BB35_52;
	ld.global.u32 	%r638, [%rd5+1280];
	ld.global.u32 	%r637, [%rd5+1284];
	ld.global.u32 	%r636, [%rd5+1288];
	ld.global.u32 	%r635, [%rd5+1292];
	ld.global.u32 	%r634, [%rd5+1296];
$L__BB35_52:
	// begin inline asm
	mov.u32 %r418, %laneid;
	// end inline asm
	shr.u32 	%r419, %r161, 5;
	mad.lo.s32 	%r420, %r419, 96, %r418;
	mov.u32 	%r421, _ZZN3cub18CUB_300001_SM_10006detail10merge_sort30DeviceMergeSortBlockSortKernelINS2_10policy_hubIN6thrust24THRUST_300001_SM_1000_NS10device_ptrI4codeEEE9Policy600ES9_PNS0_8NullTypeES9_SD_mN4cuda3std3__44lessIS8_EES8_SC_EEvbT0_T1_T2_T3_T4_PT6_PT7_T5_NS1_7vsmem_tEE19static_temp_storage;
	mad.lo.s32 	%r202, %r420, 20, %r421;
	st.shared.u32 	[%r202], %r628;
	st.shared.u32 	[%r202+4], %r627;
	st.shared.u32 	[%r202+8], %r626;
	st.shared.u32 	[%r202+12], %r625;
	st.shared.u32 	[%r202+16], %r624;
	st.shared.u32 	[%r202+640], %r633;
	st.shared.u32 	[%r202+644], %r632;
	st.shared.u32 	[%r202+648], %r631;
	st.shared.u32 	[%r202+652], %r630;
	st.shared.u32 	[%r202+656], %r629;
	st.shared.u32 	[%r202+1280], %r638;
	st.shared.u32 	[%r202+1284], %r637;
	st.shared.u32 	[%r202+1288], %r636;
	st.shared.u32 	[%r202+1292], %r635;
	st.shared.u32 	[%r202+1296], %r634;
	bar.warp.sync 	-1;
	mad.lo.s32 	%r203, %r418, 40, %r202;
	ld.shared.u32 	%r683, [%r203];
	ld.shared.u32 	%r682, [%r203+4];
	ld.shared.u32 	%r681, [%r203+8];
	ld.shared.u32 	%r680, [%r203+12];
	ld.shared.u32 	%r679, [%r203+16];
	ld.shared.u32 	%r209, [%r203+20];
	ld.shared.u32 	%r210, [%r203+24];
	ld.shared.u32 	%r211, [%r203+28];
	ld.shared.u32 	%r212, [%r203+32];
	ld.shared.u32 	%r213, [%r203+36];
	ld.shared.u32 	%r214, [%r203+40];
	ld.shared.u32 	%r215, [%r203+44];
	ld.shared.u32 	%r216, [%r203+48];
	ld.shared.u32 	%r217, [%r203+52];
	ld.shared.u32 	%r218, [%r203+56];
	bar.sync 	0;
	// begin inline asm
	griddepcontrol.launch_dependents;
	// end inline asm
	mul.lo.s32 	%r219, %r161, 3;
	add.s32 	%r422, %r219, 1;
	setp.ge.u32 	%p29, %r422, %r160;
	mov.u32 	%r674, %r679;
	mov.u32 	%r675, %r680;
	mov.u32 	%r676, %r681;
	mov.u32 	%r677, %r682;
	mov.u32 	%r678, %r683;
	mov.u32 	%r644, %r683;
	mov.u32 	%r645, %r682;
	mov.u32 	%r646, %r681;
	mov.u32 	%r647, %r680;
	mov.u32 	%r648, %r679;
	@%p29 bra 	$L__BB35_57;
	setp.ne.s32 	%p30, %r681, %r211;
	setp.ne.s32 	%p31, %r680, %r212;
	or.pred  	%p32, %p30, %p31;
	@%p32 bra 	$L__BB35_55;
	setp.lt.s32 	%p34, %r679, %r213;
	mov.u32 	%r674, %r213;
	mov.u32 	%r675, %r680;
	mov.u32 	%r676, %r681;
	mov.u32 	%r677, %r210;
	mov.u32 	%r678, %r209;
	mov.u32 	%r644, %r683;
	mov.u32 	%r645, %r682;
	mov.u32 	%r646, %r681;
	mov.u32 	%r647, %r680;
	mov.u32 	%r648, %r679;
	@%p34 bra 	$L__BB35_56;
	bra.uni 	$L__BB35_57;
$L__BB35_55:
	setp.ge.u32 	%p33, %r681, %r211;
	mov.u32 	%r674, %r213;
	mov.u32 	%r675, %r212;
	mov.u32 	%r676, %r211;
	mov.u32 	%r677, %r210;
	mov.u32 	%r678, %r209;
	mov.u32 	%r644, %r683;
	mov.u32 	%r645, %r682;
	mov.u32 	%r646, %r681;
	mov.u32 	%r647, %r680;
	mov.u32 	%r648, %r679;
	@%p33 bra 	$L__BB35_57;
$L__BB35_56:
	mov.u32 	%r674, %r213;
	mov.u32 	%r675, %r212;
	mov.u32 	%r676, %r211;
	mov.u32 	%r677, %r210;
	mov.u32 	%r678, %r209;
	mov.u32 	%r644, %r209;
	mov.u32 	%r645, %r210;
	mov.u32 	%r646, %r211;
	mov.u32 	%r647, %r212;
	mov.u32 	%r648, %r213;
$L__BB35_57:
	add.s32 	%r423, %r219, 2;
	setp.lt.u32 	%p35, %r423, %r160;
	selp.b32 	%r669, %r218, %r648, %p35;
	selp.b32 	%r670, %r217, %r647, %p35;
	selp.b32 	%r671, %r216, %r646, %p35;
	selp.b32 	%r672, %r215, %r645, %p35;
	selp.b32 	%r673, %r214, %r644, %p35;
	setp.ge.u32 	%p36, %r219, %r160;
	@%p36 bra 	$L__BB35_70;
	setp.ne.s32 	%p37, %r676, %r681;
	setp.ne.s32 	%p38, %r675, %r680;
	or.pred  	%p39, %p37, %p38;
	@%p39 bra 	$L__BB35_60;
	setp.lt.s32 	%p41, %r674, %r679;
	mov.u32 	%r664, %r674;
	mov.u32 	%r650, %r680;
	mov.u32 	%r651, %r681;
	mov.u32 	%r667, %r677;
	mov.u32 	%r668, %r678;
	@%p41 bra 	$L__BB35_61;
	bra.uni 	$L__BB35_62;
$L__BB35_60:
	setp.ge.u32 	%p40, %r676, %r681;
	mov.u32 	%r664, %r674;
	mov.u32 	%r650, %r675;
	mov.u32 	%r651, %r676;
	mov.u32 	%r667, %r677;
	mov.u32 	%r668, %r678;
	@%p40 bra 	$L__BB35_62;
$L__BB35_61:
	mov.u32 	%r664, %r679;
	mov.u32 	%r650, %r680;
	mov.u32 	%r651, %r681;
	mov.u32 	%r667, %r682;
	mov.u32 	%r668, %r683;
	mov.u32 	%r679, %r674;
	mov.u32 	%r680, %r675;
	mov.u32 	%r681, %r676;
	mov.u32 	%r682, %r677;
	mov.u32 	%r683, %r678;
$L__BB35_62:
	setp.eq.s32 	%p42, %r671, %r651;
	setp.eq.s32 	%p43, %r670, %r650;
	and.pred  	%p44, %p42, %p43;
	@%p44 bra 	$L__BB35_64;
	setp.lt.u32 	%p45, %r671, %r651;
	mov.u32 	%r659, %r669;
	mov.u32 	%r660, %r670;
	mov.u32 	%r661, %r671;
	mov.u32 	%r662, %r672;
	mov.u32 	%r663, %r673;
	mov.u32 	%r665, %r650;
	mov.u32 	%r666, %r651;
	@%p45 bra 	$L__BB35_65;
	bra.uni 	$L__BB35_66;
$L__BB35_64:
	setp.ge.s32 	%p46, %r669, %r664;
	mov.u32 	%r659, %r669;
	mov.u32 	%r660, %r670;
	mov.u32 	%r661, %r671;
	mov.u32 	%r662, %r672;
	mov.u32 	%r663, %r673;
	mov.u32 	%r665, %r670;
	mov.u32 	%r666, %r671;
	@%p46 bra 	$L__BB35_66;
$L__BB35_65:
	mov.u32 	%r659, %r664;
	mov.u32 	%r660, %r650;
	mov.u32 	%r661, %r651;
	mov.u32 	%r662, %r667;
	mov.u32 	%r663, %r668;
	mov.u32 	%r664, %r669;
	mov.u32 	%r665, %r670;
	mov.u32 	%r666, %r671;
	mov.u32 	%r667, %r672;
	mov.u32 	%r668, %r673;
$L__BB35_66:
	setp.eq.s32 	%p47, %r666, %r681;
	setp.eq.s32 	%p48, %r665, %r680;
	and.pred  	%p49, %p47, %p48;
	@%p49 bra 	$L__BB35_68;
	setp.lt.u32 	%p50, %r666, %r681;
	mov.u32 	%r669, %r659;
	mov.u32 	%r670, %r660;
	mov.u32 	%r671, %r661;
	mov.u32 	%r672, %r662;
	mov.u32 	%r673, %r663;
	mov.u32 	%r674, %r664;
	mov.u32 	%r675, %r665;
	mov.u32 	%r676, %r666;
	mov.u32 	%r677, %r667;
	mov.u32 	%r678, %r668;
	@%p50 bra 	$L__BB35_69;
	bra.uni 	$L__BB35_70;
$L__BB35_68:
	setp.ge.s32 	%p51, %r664, %r679;
	mov.u32 	%r669, %r659;
	mov.u32 	%r670, %r660;
	mov.u32 	%r671, %r661;
	mov.u32 	%r672, %r662;
	mov.u32 	%r673, %r663;
	mov.u32 	%r674, %r664;
	mov.u32 	%r675, %r680;
	mov.u32 	%r676, %r681;
	mov.u32 	%r677, %r667;
	mov.u32 	%r678, %r668;
	@%p51 bra 	$L__BB35_70;
$L__BB35_69:
	mov.u32 	%r669, %r659;
	mov.u32 	%r670, %r660;
	mov.u32 	%r671, %r661;
	mov.u32 	%r672, %r662;
	mov.u32 	%r673, %r663;
	mov.u32 	%r674, %r679;
	mov.u32 	%r675, %r680;
	mov.u32 	%r676, %r681;
	mov.u32 	%r677, %r682;
	mov.u32 	%r678, %r683;
	mov.u32 	%r679, %r664;
	mov.u32 	%r680, %r665;
	mov.u32 	%r681, %r666;
	mov.u32 	%r682, %r667;
	mov.u32 	%r683, %r668;
$L__BB35_70:
	mov.b32 	%r699, 2;
$L__BB35_71:
	mov.u32 	%r285, %r699;
	bar.sync 	0;
	add.s32 	%r425, %r285, -1;
	shr.u32 	%r426, %r285, 1;
	mov.u32 	%r427, _ZZN3cub18CUB_300001_SM_10006detail10merge_sort30DeviceMergeSortBlockSortKernelINS2_10policy_hubIN6thrust24THRUST_300001_SM_1000_NS10device_ptrI4codeEEE9Policy600ES9_PNS0_8NullTypeES9_SD_mN4cuda3std3__44lessIS8_EES8_SC_EEvbT0_T1_T2_T3_T4_PT6_PT7_T5_NS1_7vsmem_tEE19static_temp_storage;
	mad.lo.s32 	%r428, %r161, 60, %r427;
	st.shared.u32 	[%r428], %r683;
	st.shared.u32 	[%r428+4], %r682;
	st.shared.u32 	[%r428+8], %r681;
	st.shared.u32 	[%r428+12], %r680;
	st.shared.u32 	[%r428+16], %r679;
	st.shared.u32 	[%r428+20], %r678;
	st.shared.u32 	[%r428+24], %r677;
	st.shared.u32 	[%r428+28], %r676;
	st.shared.u32 	[%r428+32], %r675;
	st.shared.u32 	[%r428+36], %r674;
	st.shared.u32 	[%r428+40], %r673;
	st.shared.u32 	[%r428+44], %r672;
	st.shared.u32 	[%r428+48], %r671;
	st.shared.u32 	[%r428+52], %r670;
	st.shared.u32 	[%r428+56], %r669;
	bar.sync 	0;
	neg.s32 	%r429, %r285;
	and.b32  	%r430, %r161, %r429;
	mul.lo.s32 	%r431, %r430, 3;
	add.s32 	%r432, %r426, %r285;
	and.b32  	%r433, %r425, %r161;
	mul.lo.s32 	%r434, %r433, 3;
	min.s32 	%r286, %r434, %r160;
	min.s32 	%r287, %r431, %r160;
	add.s32 	%r435, %r287, %r432;
	min.s32 	%r288, %r435, %r160;
	add.s32 	%r436, %r288, %r432;
	min.s32 	%r289, %r436, %r160;
	sub.s32 	%r437, %r288, %r287;
	sub.s32 	%r438, %r289, %r288;
	setp.lt.s32 	%p52, %r286, %r438;
	sub.s32 	%r439, %r286, %r438;
	selp.b32 	%r702, 0, %r439, %p52;
	min.s32 	%r700, %r437, %r286;
	setp.ge.s32 	%p53, %r702, %r700;
	@%p53 bra 	$L__BB35_78;
	add.s32 	%r292, %r288, %r286;
$L__BB35_73:
	sub.s32 	%r440, %r700, %r702;
	shr.u32 	%r441, %r440, 31;
	add.s32 	%r442, %r440, %r441;
	shr.s32 	%r443, %r442, 1;
	add.s32 	%r295, %r443, %r702;
	add.s32 	%r444, %r295, %r287;
	mad.lo.s32 	%r296, %r444, 20, %r427;
	ld.shared.u32 	%r297, [%r296+8];
	not.b32 	%r446, %r295;
	add.s32 	%r447, %r292, %r446;
	mad.lo.s32 	%r298, %r447, 20, %r427;
	ld.shared.u32 	%r299, [%r298+8];
	setp.ne.s32 	%p54, %r299, %r297;
	@%p54 bra 	$L__BB35_76;
	add.s32 	%r300, %r296, 16;
	add.s32 	%r301, %r298, 16;
	ld.shared.u32 	%r448, [%r298+12];
	ld.shared.u32 	%r449, [%r296+12];
	setp.ne.s32 	%p55, %r448, %r449;
	@%p55 bra 	$L__BB35_76;
	ld.shared.u32 	%r450, [%r300];
	ld.shared.u32 	%r451, [%r301];
	setp.lt.s32 	%p139, %r451, %r450;
	bra.uni 	$L__BB35_77;
$L__BB35_76:
	setp.lt.u32 	%p139, %r299, %r297;
$L__BB35_77:
	add.s32 	%r452, %r295, 1;
	selp.b32 	%r702, %r702, %r452, %p139;
	selp.b32 	%r700, %r295, %r700, %p139;
	setp.lt.s32 	%p56, %r702, %r700;
	@%p56 bra 	$L__BB35_73;
$L__BB35_78:
	add.s32 	%r305, %r702, %r287;
	add.s32 	%r453, %r288, %r286;
	sub.s32 	%r306, %r453, %r702;
	mad.lo.s32 	%r307, %r305, 20, %r427;
	ld.shared.u32 	%r708, [%r307];
	ld.shared.u32 	%r709, [%r307+4];
	ld.shared.u32 	%r710, [%r307+8];
	ld.shared.u32 	%r711, [%r307+12];
	ld.shared.u32 	%r712, [%r307+16];
	mad.lo.s32 	%r313, %r306, 20, %r427;
	ld.shared.u32 	%r703, [%r313];
	ld.shared.u32 	%r704, [%r313+4];
	ld.shared.u32 	%r705, [%r313+8];
	ld.shared.u32 	%r706, [%r313+12];
	ld.shared.u32 	%r707, [%r313+16];
	setp.ge.s32 	%p58, %r306, %r289;
	mov.pred 	%p140, 0;
	@%p58 bra 	$L__BB35_83;
	setp.ge.s32 	%p60, %r305, %r288;
	mov.pred 	%p140, -1;
	@%p60 bra 	$L__BB35_83;
	setp.ne.s32 	%p61, %r705, %r710;
	setp.ne.s32 	%p62, %r706, %r711;
	or.pred  	%p63, %p61, %p62;
	@%p63 bra 	$L__BB35_82;
	setp.lt.s32 	%p140, %r707, %r712;
	bra.uni 	$L__BB35_83;
$L__BB35_82:
	setp.lt.u32 	%p140, %r705, %r710;
$L__BB35_83:
	selp.b32 	%r679, %r707, %r712, %p140;
	selp.b32 	%r680, %r706, %r711, %p140;
	selp.b32 	%r681, %r705, %r710, %p140;
	selp.b32 	%r682, %r704, %r709, %p140;
	selp.b32 	%r683, %r703, %r708, %p140;
	selp.u32 	%r455, 1, 0, %p140;
	add.s32 	%r324, %r306, %r455;
	not.pred 	%p64, %p140;
	selp.u32 	%r456, 1, 0, %p64;
	add.s32 	%r325, %r305, %r456;
	@%p64 bra 	$L__BB35_85;
	ld.shared.u32 	%r703, [%r313+20];
	ld.shared.u32 	%r704, [%r313+24];
	ld.shared.u32 	%r705, [%r313+28];
	ld.shared.u32 	%r706, [%r313+32];
	ld.shared.u32 	%r707, [%r313+36];
	bra.uni 	$L__BB35_86;
$L__BB35_85:
	ld.shared.u32 	%r708, [%r307+20];
	ld.shared.u32 	%r709, [%r307+24];
	ld.shared.u32 	%r710, [%r307+28];
	ld.shared.u32 	%r711, [%r307+32];
	ld.shared.u32 	%r712, [%r307+36];
$L__BB35_86:
	setp.ge.s32 	%p66, %r324, %r289;
	mov.pred 	%p141, 0;
	@%p66 bra 	$L__BB35_91;
	setp.ge.s32 	%p68, %r325, %r288;
	mov.pred 	%p141, -1;
	@%p68 bra 	$L__BB35_91;
	setp.ne.s32 	%p69, %r705, %r710;
	setp.ne.s32 	%p70, %r706, %r711;
	or.pred  	%p71, %p69, %p70;
	@%p71 bra 	$L__BB35_90;
	setp.lt.s32 	%p141, %r707, %r712;
	bra.uni 	$L__BB35_91;
$L__BB35_90:
	setp.lt.u32 	%p141, %r705, %r710;
$L__BB35_91:
	selp.b32 	%r674, %r707, %r712, %p141;
	selp.b32 	%r675, %r706, %r711, %p141;
	selp.b32 	%r676, %r705, %r710, %p141;
	selp.b32 	%r677, %r704, %r709, %p141;
	selp.b32 	%r678, %r703, %r708, %p141;
	selp.u32 	%r457, 1, 0, %p141;
	add.s32 	%r351, %r324, %r457;
	not.pred 	%p72, %p141;
	selp.u32 	%r458, 1, 0, %p72;
	add.s32 	%r352, %r325, %r458;
	@%p141 bra 	$L__BB35_93;
	mov.u32 	%r459, _ZZN3cub18CUB_300001_SM_10006detail10merge_sort30DeviceMergeSortBlockSortKernelINS2_10policy_hubIN6thrust24THRUST_300001_SM_1000_NS10device_ptrI4codeEEE9Policy600ES9_PNS0_8NullTypeES9_SD_mN4cuda3std3__44lessIS8_EES8_SC_EEvbT0_T1_T2_T3_T4_PT6_PT7_T5_NS1_7vsmem_tEE19static_temp_storage;
	mad.lo.s32 	%r460, %r352, 20, %r459;
	ld.shared.u32 	%r708, [%r460];
	ld.shared.u32 	%r709, [%r460+4];
	ld.shared.u32 	%r710, [%r460+8];
	ld.shared.u32 	%r711, [%r460+12];
	ld.shared.u32 	%r712, [%r460+16];
	bra.uni 	$L__BB35_94;
$L__BB35_93:
	mov.u32 	%r461, _ZZN3cub18CUB_300001_SM_10006detail10merge_sort30DeviceMergeSortBlockSortKernelINS2_10policy_hubIN6thrust24THRUST_300001_SM_1000_NS10device_ptrI4codeEEE9Policy600ES9_PNS0_8NullTypeES9_SD_mN4cuda3std3__44lessIS8_EES8_SC_EEvbT0_T1_T2_T3_T4_PT6_PT7_T5_NS1_7vsmem_tEE19static_temp_storage;
	mad.lo.s32 	%r462, %r351, 20, %r461;
	ld.shared.u32 	%r703, [%r462];
	ld.shared.u32 	%r704, [%r462+4];
	ld.shared.u32 	%r705, [%r462+8];
	ld.shared.u32 	%r706, [%r462+12];
	ld.shared.u32 	%r707, [%r462+16];
$L__BB35_94:
	setp.ge.s32 	%p74, %r351, %r289;
	mov.pred 	%p142, 0;
	@%p74 bra 	$L__BB35_99;
	setp.ge.s32 	%p76, %r352, %r288;
	mov.pred 	%p142, -1;
	@%p76 bra 	$L__BB35_99;
	setp.ne.s32 	%p77, %r705, %r710;
	setp.ne.s32 	%p78, %r706, %r711;
	or.pred  	%p79, %p77, %p78;
	@%p79 bra 	$L__BB35_98;
	setp.lt.s32 	%p142, %r707, %r712;
	bra.uni 	$L__BB35_99;
$L__BB35_98:
	setp.lt.u32 	%p142, %r705, %r710;
$L__BB35_99:
	selp.b32 	%r669, %r707, %r712, %p142;
	selp.b32 	%r670, %r706, %r711, %p142;
	selp.b32 	%r671, %r705, %r710, %p142;
	selp.b32 	%r672, %r704, %r709, %p142;
	selp.b32 	%r673, %r703, %r708, %p142;
	shl.b32 	%r699, %r285, 1;
	setp.lt.u32 	%p80, %r285, 129;
	@%p80 bra 	$L__BB35_71;
	ld.param.s8 	%rs2, [_ZN3cub18CUB_300001_SM_10006detail10merge_sort30DeviceMergeSortBlockSortKernelINS2_10policy_hubIN6thrust24THRUST_300001_SM_1000_NS10device_ptrI4codeEEE9Policy600ES9_PNS0_8NullTypeES9_SD_mN4cuda3std3__44lessIS8_EES8_SC_EEvbT0_T1_T2_T3_T4_PT6_PT7_T5_NS1_7vsmem_tE_param_0];
	bar.sync 	0;
	setp.eq.s16 	%p81, %rs2, 0;
	@%p81 bra 	$L__BB35_109;
	st.shared.u32 	[%r203], %r683;
	st.shared.u32 	[%r203+4], %r682;
	st.shared.u32 	[%r203+8], %r681;
	st.shared.u32 	[%r203+12], %r680;
	st.shared.u32 	[%r203+16], %r679;
	st.shared.u32 	[%r203+20], %r678;
	st.shared.u32 	[%r203+24], %r677;
	st.shared.u32 	[%r203+28], %r676;
	st.shared.u32 	[%r203+32], %r675;
	st.shared.u32 	[%r203+36], %r674;
	st.shared.u32 	[%r203+40], %r673;
	st.shared.u32 	[%r203+44], %r672;
	st.shared.u32 	[%r203+48], %r671;
	st.shared.u32 	[%r203+52], %r670;
	st.shared.u32 	[%r203+56], %r669;
	bar.warp.sync 	-1;
	ld.shared.u32 	%r379, [%r202];
	ld.shared.u32 	%r380, [%r202+4];
	ld.shared.u32 	%r381, [%r202+8];
	ld.shared.u32 	%r382, [%r202+12];
	ld.shared.u32 	%r383, [%r202+16];
	ld.shared.u32 	%r384, [%r202+640];
	ld.shared.u32 	%r385, [%r202+644];
	ld.shared.u32 	%r386, [%r202+648];
	ld.shared.u32 	%r387, [%r202+652];
	ld.shared.u32 	%r388, [%r202+656];
	ld.shared.u32 	%r389, [%r202+1280];
	ld.shared.u32 	%r390, [%r202+1284];
	ld.shared.u32 	%r391, [%r202+1288];
	ld.shared.u32 	%r392, [%r202+1292];
	ld.shared.u32 	%r393, [%r202+1296];
	setp.eq.s32 	%p82, %r161, 0;
	@%p82 bra 	$L__BB35_102;
	bra.uni 	$L__BB35_103;
$L__BB35_102:
	st.volatile.shared.u32 	[_ZZN3cub18CUB_300001_SM_10006detail10merge_sort30DeviceMergeSortBlockSortKernelINS2_10policy_hubIN6thrust24THRUST_300001_SM_1000_NS10device_ptrI4codeEEE9Policy600ES9_PNS0_8NullTypeES9_SD_mN4cuda3std3__44lessIS8_EES8_SC_EEvbT0_T1_T2_T3_T4_PT6_PT7_T5_NS1_7vsmem_tEE19static_temp_storage+15360], %r160;
$L__BB35_103:
	bar.sync 	0;
	ld.volatile.shared.u32 	%r409, [_ZZN3cub18CUB_300001_SM_10006detail10merge_sort30DeviceMergeSortBlockSortKernelINS2_10policy_hubIN6thrust24THRUST_300001_SM_1000_NS10device_ptrI4codeEEE9Policy600ES9_PNS0_8NullTypeES9_SD_mN4cuda3std3__44lessIS8_EES8_SC_EEvbT0_T1_T2_T3_T4_PT6_PT7_T5_NS1_7vsmem_tEE19static_temp_storage+15360];
	cvt.u64.u32 	%rd17, %r168;
	cvt.u64.u32 	%rd18, %r167;
	add.s64 	%rd19, %rd3, %rd18;
	add.s64 	%rd20, %rd19, %rd17;
	setp.ge.s32 	%p83, %r169, %r409;
	mad.lo.s64 	%rd6, %rd20, 20, %rd2;
	@%p83 bra 	$L__BB35_105;
	st.global.u32 	[%rd6], %r379;
	st.global.u32 	[%rd6+4], %r380;
	st.global.u32 	[%rd6+8], %r381;
	st.global.u32 	[%rd6+12], %r382;
	st.global.u32 	[%rd6+16], %r383;
$L__BB35_105:
	setp.ge.s32 	%p84, %r180, %r409;
	@%p84 bra 	$L__BB35_107;
	st.global.u32 	[%rd6+640], %r384;
	st.global.u32 	[%rd6+644], %r385;
	st.global.u32 	[%rd6+648], %r386;
	st.global.u32 	[%rd6+652], %r387;
	st.global.u32 	[%rd6+656], %r388;
$L__BB35_107:
	setp.ge.s32 	%p85, %r191, %r409;
	@%p85 bra 	$L__BB35_117;
	st.global.u32 	[%rd6+1280], %r389;
	st.global.u32 	[%rd6+1284], %r390;
	st.global.u32 	[%rd6+1288], %r391;
	st.global.u32 	[%rd6+1292], %r392;
	st.global.u32 	[%rd6+1296], %r393;
	bra.uni 	$L__BB35_117;
$L__BB35_109:
	st.shared.u32 	[%r203], %r683;
	st.shared.u32 	[%r203+4], %r682;
	st.shared.u32 	[%r203+8], %r681;
	st.shared.u32 	[%r203+12], %r680;
	st.shared.u32 	[%r203+16], %r679;
	st.shared.u32 	[%r203+20], %r678;
	st.shared.u32 	[%r203+24], %r677;
	st.shared.u32 	[%r203+28], %r676;
	st.shared.u32 	[%r203+32], %r675;
	st.shared.u32 	[%r203+36], %r674;
	st.shared.u32 	[%r203+40], %r673;
	st.shared.u32 	[%r203+44], %r672;
	st.shared.u32 	[%r203+48], %r671;
	st.shared.u32 	[%r203+52], %r670;
	st.shared.u32 	[%r203+56], %r669;
	bar.warp.sync 	-1;
	ld.shared.u32 	%r394, [%r202];
	ld.shared.u32 	%r395, [%r202+4];
	ld.shared.u32 	%r396, [%r202+8];
	ld.shared.u32 	%r397, [%r202+12];
	ld.shared.u32 	%r398, [%r202+16];
	ld.shared.u32 	%r399, [%r202+640];
	ld.shared.u32 	%r400, [%r202+644];
	ld.shared.u32 	%r401, [%r202+648];
	ld.shared.u32 	%r402, [%r202+652];
	ld.shared.u32 	%r403, [%r202+656];
	ld.shared.u32 	%r404, [%r202+1280];
	ld.shared.u32 	%r405, [%r202+1284];
	ld.shared.u32 	%r406, [%r202+1288];
	ld.shared.u32 	%r407, [%r202+1292];
	ld.shared.u32 	%r408, [%r202+1296];
	setp.eq.s32 	%p86, %r161, 0;
	@%p86 bra 	$L__BB35_110;
	bra.uni 	$L__BB35_111;
$L__BB35_110:
	st.volatile.shared.u32 	[_ZZN3cub18CUB_300001_SM_10006detail10merge_sort30DeviceMergeSortBlockSortKernelINS2_10policy_hubIN6thrust24THRUST_300001_SM_1000_NS10device_ptrI4codeEEE9Policy600ES9_PNS0_8NullTypeES9_SD_mN4cuda3std3__44lessIS8_EES8_SC_EEvbT0_T1_T2_T3_T4_PT6_PT7_T5_NS1_7vsmem_tEE19static_temp_storage+15360], %r160;
$L__BB35_111:
	ld.param.u64 	%rd33, [_ZN3cub18CUB_300001_SM_10006detail10merge_sort30DeviceMergeSortBlockSortKernelINS2_10policy_hubIN6thrust24THRUST_300001_SM_1000_NS10device_ptrI4codeEEE9Policy600ES9_PNS0_8NullTypeES9_SD_mN4cuda3std3__44lessIS8_EES8_SC_EEvbT0_T1_T2_T3_T4_PT6_PT7_T5_NS1_7vsmem_tE_param_6];
	bar.sync 	0;
	ld.volatile.shared.u32 	%r410, [_ZZN3cub18CUB_300001_SM_10006detail10merge_sort30DeviceMergeSortBlockSortKernelINS2_10policy_hubIN6thrust24THRUST_300001_SM_1000_NS10device_ptrI4codeEEE9Policy600ES9_PNS0_8NullTypeES9_SD_mN4cuda3std3__44lessIS8_EES8_SC_EEvbT0_T1_T2_T3_T4_PT6_PT7_T5_NS1_7vsmem_tEE19static_temp_storage+15360];
	setp.ge.s32 	%p87, %r169, %r410;
	cvt.u64.u32 	%rd21, %r169;
	add.s64 	%rd22, %rd3, %rd21;
	cvta.to.global.u64 	%rd23, %rd33;
	mad.lo.s64 	%rd7, %rd22, 20, %rd23;
	@%p87 bra 	$L__BB35_113;
	st.global.u32 	[%rd7], %r394;
	st.global.u32 	[%rd7+4], %r395;
	st.global.u32 	[%rd7+8], %r396;
	st.global.u32 	[%rd7+12], %r397;
	st.global.u32 	[%rd7+16], %r398;
$L__BB35_113:
	setp.ge.s32 	%p88, %r180, %r410;
	@%p88 bra 	$L__BB35_115;
	st.global.u32 	[%rd7+640], %r399;
	st.global.u32 	[%rd7+644], %r400;
	st.global.u32 	[%rd7+648], %r401;
	st.global.u32 	[%rd7+652], %r402;
	st.global.u32 	[%rd7+656], %r403;
$L__BB35_115:
	setp.ge.s32 	%p89, %r191, %r410;
	@%p89 bra 	$L__BB35_117;
	st.global.u32 	[%rd7+1280], %r404;
	st.global.u32 	[%rd7+1284], %r405;
	st.global.u32 	[%rd7+1288], %r406;
	st.global.u32 	[%rd7+1292], %r407;
	st.global.u32 	[%rd7+1296], %r408;
$L__BB35_117:
	ret;

}
	// .globl	_ZN3cub18CUB_300001_SM_10006detail10merge_sort30DeviceMergeSortPartitionKernelIN6thrust24THRUST_300001_SM_1000_NS10device_ptrI4codeEEmN4cuda3std3__44lessIS7_EES7_EEvbT_PT2_T0_SH_PSH_T1_SH_i
.visible .entry _ZN3cub18CUB_300001_SM_10006detail10merge_sort30DeviceMergeSortPartitionKernelIN6thrust24THRUST_300001_SM_1000_NS10device_ptrI4codeEEmN4cuda3std3__44lessIS7_EES7_EEvbT_PT2_T0_SH_PSH_T1_SH_i(
	.param .u8 _ZN3cub18CUB_300001_SM_10006detail10merge_sort30DeviceMergeSortPartitionKernelIN6thrust24THRUST_300001_SM_1000_NS10device_ptrI4codeEEmN4cuda3std3__44lessIS7_EES7_EEvbT_PT2_T0_SH_PSH_T1_SH_i_param_0,
	.param .align 8 .b8 _ZN3cub18CUB_300001_SM_10006detail10merge_sort30DeviceMergeSortPartitionKernelIN6thrust24THRUST_300001_SM_1000_NS10device_ptrI4codeEEmN4cuda3std3__44lessIS7_EES7_EEvbT_PT2_T0_SH_PSH_T1_SH_i_param_1[8],
	.param .u64 .ptr .align 1 _ZN3cub18CUB_300001_SM_10006detail10merge_sort30DeviceMergeSortPartitionKernelIN6thrust24THRUST_300001_SM_1000_NS10device_ptrI4codeEEmN4cuda3std3__44lessIS7_EES7_EEvbT_PT2_T0_SH_PSH_T1_SH_i_param_2,
	.param .u64 _ZN3cub18CUB_300001_SM_10006detail10merge_sort30DeviceMergeSortPartitionKernelIN6thrust24THRUST_300001_SM_1000_NS10device_ptrI4codeEEmN4cuda3std3__44lessIS7_EES7_EEvbT_PT2_T0_SH_PSH_T1_SH_i_param_3,
	.param .u64 _ZN3cub18CUB_300001_SM_10006detail10merge_sort30DeviceMergeSortPartitionKernelIN6thrust24THRUST_300001_SM_1000_NS10device_ptrI4codeEEmN4cuda3std3__44lessIS7_EES7_EEvbT_PT2_T0_SH_PSH_T1_SH_i_param_4,
	.param .u64 .ptr .align 1 _ZN3cub18CUB_300001_SM_10006detail10merge_sort30DeviceMergeSortPartitionKernelIN6thrust24THRUST_300001_SM_1000_NS10device_ptrI4codeEEmN4cuda3std3__44lessIS7_EES7_EEvbT_PT2_T0_SH_PSH_T1_SH_i_param_5,
	.param .align 1 .b8 _ZN3cub18CUB_300001_SM_10006detail10merge_sort30DeviceMergeSortPartitionKernelIN6thrust24THRUST_300001_SM_1000_NS10device_ptrI4codeEEmN4cuda3std3__44lessIS7_EES7_EEvbT_PT2_T0_SH_PSH_T1_SH_i_param_6[1],
	.param .u64 _ZN3cub18CUB_300001_SM_10006detail10merge_sort30DeviceMergeSortPartitionKernelIN6thrust24THRUST_300001_SM_1000_NS10device_ptrI4codeEEmN4cuda3std3__44lessIS7_EES7_EEvbT_PT2_T0_SH_PSH_T1_SH_i_param_7,
	.param .u32 _ZN3cub18CUB_300001_SM_10006detail10merge_sort30DeviceMergeSortPartitionKernelIN6thrust24THRUST_300001_SM_1000_NS10device_ptrI4codeEEmN4cuda3std3__44lessIS7_EES7_EEvbT_PT2_T0_SH_PSH_T1_SH_i_param_8
)
{
	.reg .pred 	%p<20>;
	.reg .b16 	%rs<2>;
	.reg .b32 	%r<18>;
	.reg .b64 	%rd<82>;

	ld.param.u64 	%rd33, [_ZN3cub18CUB_300001_SM_10006detail10merge_sort30DeviceMergeSortPartitionKernelIN6thrust24THRUST_300001_SM_1000_NS10device_ptrI4codeEEmN4cuda3std3__44lessIS7_EES7_EEvbT_PT2_T0_SH_PSH_T1_SH_i_param_1];
	ld.param.s8 	%rs1, [_ZN3cub18CUB_300001_SM_10006detail10merge_sort30DeviceMergeSortPartitionKernelIN6thrust24THRUST_300001_SM_1000_NS10device_ptrI4codeEEmN4cuda3std3__44lessIS7_EES7_EEvbT_PT2_T0_SH_PSH_T1_SH_i_param_0];
	ld.param.u64 	%rd34, [_ZN3cub18CUB_300001_SM_10006detail10merge_sort30DeviceMergeSortPartitionKernelIN6thrust24THRUST_300001_SM_1000_NS10device_ptrI4codeEEmN4cuda3std3__44lessIS7_EES7_EEvbT_PT2_T0_SH_PSH_T1_SH_i_param_2];
	ld.param.u64 	%rd35, [_ZN3cub18CUB_300001_SM_10006detail10merge_sort30DeviceMergeSortPartitionKernelIN6thrust24THRUST_300001_SM_1000_NS10device_ptrI4codeEEmN4cuda3std3__44lessIS7_EES7_EEvbT_PT2_T0_SH_PSH_T1_SH_i_param_3];
	ld.param.u64 	%rd36, [_ZN3cub18CUB_300001_SM_10006detail10merge_sort30DeviceMergeSortPartitionKernelIN6thrust24THRUST_300001_SM_1000_NS10device_ptrI4codeEEmN4cuda3std3__44lessIS7_EES7_EEvbT_PT2_T0_SH_PSH_T1_SH_i_param_4];
	ld.param.u64 	%rd38, [_ZN3cub18CUB_300001_SM_10006detail10merge_sort30DeviceMergeSortPartitionKernelIN6thrust24THRUST_300001_SM_1000_NS10device_ptrI4codeEEmN4cuda3std3__44lessIS7_EES7_EEvbT_PT2_T0_SH_PSH_T1_SH_i_param_5];
	ld.param.u64 	%rd37, [_ZN3cub18CUB_300001_SM_10006detail10merge_sort30DeviceMergeSortPartitionKernelIN6thrust24THRUST_300001_SM_1000_NS10device_ptrI4codeEEmN4cuda3std3__44lessIS7_EES7_EEvbT_PT2_T0_SH_PSH_T1_SH_i_param_7];
	ld.param.u32 	%r9, [_ZN3cub18CUB_300001_SM_10006detail10merge_sort30DeviceMergeSortPartitionKernelIN6thrust24THRUST_300001_SM_1000_NS10device_ptrI4codeEEmN4cuda3std3__44lessIS7_EES7_EEvbT_PT2_T0_SH_PSH_T1_SH_i_param_8];
	cvta.to.global.u64 	%rd1, %rd38;
	mov.u32 	%r10, %ntid.x;
	mov.u32 	%r11, %ctaid.x;
	mov.u32 	%r12, %tid.x;
	mad.lo.s32 	%r13, %r10, %r11, %r12;
	cvt.u64.u32 	%rd2, %r13;
	setp.le.u64 	%p7, %rd36, %rd2;
	@%p7 bra 	$L__BB36_19;
	shr.u64 	%rd39, %rd37, 1;
	add.s64 	%rd4, %rd37, 4294967295;
	neg.s64 	%rd40, %rd37;
	and.b64  	%rd41, %rd40, %rd2;
	cvt.s64.s32 	%rd5, %r9;
	mul.lo.s64 	%rd42, %rd41, %rd5;
	mul.lo.s64 	%rd43, %rd39, %rd5;
	min.u64 	%rd6, %rd42, %rd35;
	not.b64 	%rd44, %rd42;
	min.u64 	%rd45, %rd43, %rd44;
	add.s64 	%rd46, %rd45, %rd42;
	min.u64 	%rd7, %rd46, %rd35;
	not.b64 	%rd47, %rd7;
	min.u64 	%rd48, %rd43, %rd47;
	add.s64 	%rd49, %rd48, %rd7;
	min.u64 	%rd8, %rd49, %rd35;
	// begin inline asm
	griddepcontrol.wait;
	// end inline asm
	add.s64 	%rd50, %rd2, 1;
	setp.ne.s64 	%p8, %rd50, %rd36;
	@%p8 bra 	$L__BB36_3;
	shl.b64 	%rd75, %rd2, 3;
	add.s64 	%rd76, %rd1, %rd75;
	st.global.u64 	[%rd76], %rd7;
	bra.uni 	$L__BB36_19;
$L__BB36_3:
	sub.s64 	%rd51, %rd8, %rd6;
	and.b64  	%rd52, %rd4, %rd2;
	mul.lo.s64 	%rd53, %rd52, %rd5;
	min.u64 	%rd9, %rd53, %rd51;
	setp.eq.s16 	%p9, %rs1, 0;
	@%p9 bra 	$L__BB36_11;
	sub.s64 	%rd54, %rd7, %rd6;
	sub.s64 	%rd55, %rd8, %rd7;
	max.u64 	%rd56, %rd9, %rd55;
	sub.s64 	%rd81, %rd56, %rd55;
	min.u64 	%rd77, %rd54, %rd9;
	setp.ge.u64 	%p10, %rd81, %rd77;
	@%p10 bra 	$L__BB36_18;
	cvta.to.global.u64 	%rd12, %rd33;
	add.s64 	%rd13, %rd9, %rd7;
$L__BB36_6:
	sub.s64 	%rd57, %rd77, %rd81;
	shr.u64 	%rd58, %rd57, 1;
	add.s64 	%rd16, %rd58, %rd81;
	add.s64 	%rd59, %rd16, %rd6;
	mad.lo.s64 	%rd17, %rd59, 20, %rd12;
	ld.global.u32 	%r1, [%rd17+8];
	not.b64 	%rd60, %rd16;
	add.s64 	%rd61, %rd13, %rd60;
	mad.lo.s64 	%rd18, %rd61, 20, %rd12;
	ld.global.u32 	%r2, [%rd18+8];
	setp.ne.s32 	%p11, %r2, %r1;
	@%p11 bra 	$L__BB36_9;
	ld.global.u32 	%r3, [%rd17+16];
	ld.global.u32 	%r4, [%rd18+16];
	ld.global.u32 	%r14, [%rd18+12];
	ld.global.u32 	%r15, [%rd17+12];
	setp.ne.s32 	%p12, %r14, %r15;
	@%p12 bra 	$L__BB36_9;
	setp.lt.s32 	%p18, %r4, %r3;
	bra.uni 	$L__BB36_10;
$L__BB36_9:
	setp.lt.u32 	%p18, %r2, %r1;
$L__BB36_10:
	add.s64 	%rd62, %rd16, 1;
	selp.b64 	%rd81, %rd81, %rd62, %p18;
	selp.b64 	%rd77, %rd16, %rd77, %p18;
	setp.lt.u64 	%p13, %rd81, %rd77;
	@%p13 bra 	$L__BB36_6;
	bra.uni 	$L__BB36_18;
$L__BB36_11:
	sub.s64 	%rd63, %rd7, %rd6;
	sub.s64 	%rd64, %rd8, %rd7;
	max.u64 	%rd65, %rd9, %rd64;
	sub.s64 	%rd81, %rd65, %rd64;
	min.u64 	%rd79, %rd63, %rd9;
	setp.ge.u64 	%p14, %rd81, %rd79;
	@%p14 bra 	$L__BB36_18;
	cvta.to.global.u64 	%rd23, %rd34;
	add.s64 	%rd24, %rd9, %rd7;
$L__BB36_13:
	sub.s64 	%rd66, %rd79, %rd81;
	shr.u64 	%rd67, %rd66, 1;
	add.s64 	%rd27, %rd67, %rd81;
	add.s64 	%rd68, %rd27, %rd6;
	mad.lo.s64 	%rd28, %rd68, 20, %rd23;
	ld.global.u32 	%r5, [%rd28+8];
	not.b64 	%rd69, %rd27;
	add.s64 	%rd70, %rd24, %rd69;
	mad.lo.s64 	%rd29, %rd70, 20, %rd23;
	ld.global.u32 	%r6, [%rd29+8];
	setp.ne.s32 	%p15, %r6, %r5;
	@%p15 bra 	$L__BB36_16;
	ld.global.u32 	%r7, [%rd28+16];
	ld.global.u32 	%r8, [%rd29+16];
	ld.global.u32 	%r16, [%rd29+12];
	ld.global.u32 	%r17, [%rd28+12];
	setp.ne.s32 	%p16, %r16, %r17;
	@%p16 bra 	$L__BB36_16;
	setp.lt.s32 	%p19, %r8, %r7;
	bra.uni 	$L__BB36_17;
$L__BB36_16:
	setp.lt.u32 	%p19, %r6, %r5;
$L__BB36_17:
	add.s64 	%rd71, %rd27, 1;
	selp.b64 	%rd81, %rd81, %rd71, %p19;
	selp.b64 	%rd79, %rd27, %rd79, %p19;
	setp.lt.u64 	%p17, %rd81, %rd79;
	@%p17 bra 	$L__BB36_13;
$L__BB36_18:
	add.s64 	%rd72, %rd81, %rd6;
	shl.b64 	%rd73, %rd2, 3;
	add.s64 	%rd74, %rd1, %rd73;
	st.global.u64 	[%rd74], %rd72;
$L__BB36_19:
	ret;

}
	// .globl	_ZN3cub18CUB_300001_SM_10006detail10merge_sort26DeviceMergeSortMergeKernelINS2_10policy_hubIN6thrust24THRUST_300001_SM_1000_NS10device_ptrI4codeEEE9Policy600ES9_PNS0_8NullTypeES9_SD_mN4cuda3std3__44lessIS8_EES8_SC_EEvbT2_T3_T4_PT6_PT7_T5_PSL_SL_NS1_7vsmem_tE
.visible .entry _ZN3cub18CUB_300001_SM_10006detail10merge_sort26DeviceMergeSortMergeKernelINS2_10policy_hubIN6thrust24THRUST_300001_SM_1000_NS10device_ptrI4codeEEE9Policy600ES9_PNS0_8NullTypeES9_SD_mN4cuda3std3__44lessIS8_EES8_SC_EEvbT2_T3_T4_PT6_PT7_T5_PSL_SL_NS1_7vsmem_tE(
	.param .u8 _ZN3cub18CUB_300001_SM_10006detail10merge_sort26DeviceMergeSortMergeKernelINS2_10policy_hubIN6thrust24THRUST_300001_SM_1000_NS10device_ptrI4codeEEE9Policy600ES9_PNS0_8NullTypeES9_SD_mN4cuda3std3__44lessIS8_EES8_SC_EEvbT2_T3_T4_PT6_PT7_T5_PSL_SL_NS1_7vsmem_tE_param_0,
	.param .align 8 .b8 _ZN3cub18CUB_300001_SM_10006detail10merge_sort26DeviceMergeSortMergeKernelINS2_10policy_hubIN6thrust24THRUST_300001_SM_1000_NS10device_ptrI4codeEEE9Policy600ES9_PNS0_8NullTypeES9_SD_mN4cuda3std3__44lessIS8_EES8_SC_EEvbT2_T3_T4_PT6_PT7_T5_PSL_SL_NS1_7vsmem_tE_param_1[8],
	.param .u64 .ptr .align 1 _ZN3cub18CUB_300001_SM_10006detail10merge_sort26DeviceMergeSortMergeKernelINS2_10policy_hubIN6thrust24THRUST_300001_SM_1000_NS10device_ptrI4codeEEE9Policy600ES9_PNS0_8NullTypeES9_SD_mN4cuda3std3__44lessIS8_EES8_SC_EEvbT2_T3_T4_PT6_PT7_T5_PSL_SL_NS1_7vsmem_tE_param_2,
	.param .u64 _ZN3cub18CUB_300001_SM_10006detail10merge_sort26DeviceMergeSortMergeKernelINS2_10policy_hubIN6thrust24THRUST_300001_SM_1000_NS10device_ptrI4codeEEE9Policy600ES9_PNS0_8NullTypeES9_SD_mN4cuda3std3__44lessIS8_EES8_SC_EEvbT2_T3_T4_PT6_PT7_T5_PSL_SL_NS1_7vsmem_tE_param_3,
	.param .u64 .ptr .align 1 _ZN3cub18CUB_300001_SM_10006detail10merge_sort26DeviceMergeSortMergeKernelINS2_10policy_hubIN6thrust24THRUST_300001_SM_1000_NS10device_ptrI4codeEEE9Policy600ES9_PNS0_8NullTypeES9_SD_mN4cuda3std3__44lessIS8_EES8_SC_EEvbT2_T3_T4_PT6_PT7_T5_PSL_SL_NS1_7vsmem_tE_param_4,
	.param .u64 .ptr .align 1 _ZN3cub18CUB_300001_SM_10006detail10merge_sort26DeviceMergeSortMergeKernelINS2_10policy_hubIN6thrust24THRUST_300001_SM_1000_NS10device_ptrI4codeEEE9Policy600ES9_PNS0_8NullTypeES9_SD_mN4cuda3std3__44lessIS8_EES8_SC_EEvbT2_T3_T4_PT6_PT7_T5_PSL_SL_NS1_7vsmem_tE_param_5,
	.param .align 1 .b8 _ZN3cub18CUB_300001_SM_10006detail10merge_sort26DeviceMergeSortMergeKernelINS2_10policy_hubIN6thrust24THRUST_300001_SM_1000_NS10device_ptrI4codeEEE9Policy600ES9_PNS0_8NullTypeES9_SD_mN4cuda3std3__44lessIS8_EES8_SC_EEvbT2_T3_T4_PT6_PT7_T5_PSL_SL_NS1_7vsmem_tE_param_6[1],
	.param .u64 .ptr .align 1 _ZN3cub18CUB_300001_SM_10006detail10merge_sort26DeviceMergeSortMergeKernelINS2_10policy_hubIN6thrust24THRUST_300001_SM_1000_NS10device_ptrI4codeEEE9Policy600ES9_PNS0_8NullTypeES9_SD_mN4cuda3std3__44lessIS8_EES8_SC_EEvbT2_T3_T4_PT6_PT7_T5_PSL_SL_NS1_7vsmem_tE_param_7,
	.param .u64 _ZN3cub18CUB_300001_SM_10006detail10merge_sort26DeviceMergeSortMergeKernelINS2_10policy_hubIN6thrust24THRUST_300001_SM_1000_NS10device_ptrI4codeEEE9Policy600ES9_PNS0_8NullTypeES9_SD_mN4cuda3std3__44lessIS8_EES8_SC_EEvbT2_T3_T4_PT6_PT7_T5_PSL_SL_NS1_7vsmem_tE_param_8,
	.param .align 8 .b8 _ZN3cub18CUB_300001_SM_10006detail10merge_sort26DeviceMergeSortMergeKernelINS2_10policy_hubIN6thrust24THRUST_300001_SM_1000_NS10device_ptrI4codeEEE9Policy600ES9_PNS0_8NullTypeES9_SD_mN4cuda3std3__44lessIS8_EES8_SC_EEvbT2_T3_T4_PT6_PT7_T5_PSL_SL_NS1_7vsmem_tE_param_9[8]
)
.maxntid 256
{
	.reg .pred 	%p<122>;
	.reg .b16 	%rs<6>;
	.reg .b32 	%r<708>;
	.reg .b64 	%rd<127>;
	// demoted variable
	.shared .align 16 .b8 _ZZN3cub18CUB_300001_SM_10006detail10merge_sort26DeviceMergeSortMergeKernelINS2_10policy_hubIN6thrust24THRUST_300001_SM_1000_NS10device_ptrI4codeEEE9Policy600ES9_PNS0_8NullTypeES9_SD_mN4cuda3std3__44lessIS8_EES8_SC_EEvbT2_T3_T4_PT6_PT7_T5_PSL_SL_NS1_7vsmem_tEE19static_temp_storage[15392];
	ld.param.u64 	%rd26, [_ZN3cub18CUB_300001_SM_10006detail10merge_sort26DeviceMergeSortMergeKernelINS2_10policy_hubIN6thrust24THRUST_300001_SM_1000_NS10device_ptrI4codeEEE9Policy600ES9_PNS0_8NullTypeES9_SD_mN4cuda3std3__44lessIS8_EES8_SC_EEvbT2_T3_T4_PT6_PT7_T5_PSL_SL_NS1_7vsmem_tE_param_1];
	cvta.to.global.u64 	%rd1, %rd26;
	mov.u32 	%r414, %ctaid.x;
	mov.u32 	%r415, %nctaid.x;
	cvt.u64.u32 	%rd2, %r414;
	mul.wide.u32 	%rd3, %r414, 768;
	mov.u32 	%r1, %tid.x;
	add.s32 	%r416, %r415, -1;
	setp.ge.u32 	%p25, %r414, %r416;
	@%p25 bra 	$L__BB37_51;
	ld.param.u64 	%rd126, [_ZN3cub18CUB_300001_SM_10006detail10merge_sort26DeviceMergeSortMergeKernelINS2_10policy_hubIN6thrust24THRUST_300001_SM_1000_NS10device_ptrI4codeEEE9Policy600ES9_PNS0_8NullTypeES9_SD_mN4cuda3std3__44lessIS8_EES8_SC_EEvbT2_T3_T4_PT6_PT7_T5_PSL_SL_NS1_7vsmem_tE_param_8];
	ld.param.u64 	%rd124, [_ZN3cub18CUB_300001_SM_10006detail10merge_sort26DeviceMergeSortMergeKernelINS2_10policy_hubIN6thrust24THRUST_300001_SM_1000_NS10device_ptrI4codeEEE9Policy600ES9_PNS0_8NullTypeES9_SD_mN4cuda3std3__44lessIS8_EES8_SC_EEvbT2_T3_T4_PT6_PT7_T5_PSL_SL_NS1_7vsmem_tE_param_7];
	ld.param.u64 	%rd118, [_ZN3cub18CUB_300001_SM_10006detail10merge_sort26DeviceMergeSortMergeKernelINS2_10policy_hubIN6thrust24THRUST_300001_SM_1000_NS10device_ptrI4codeEEE9Policy600ES9_PNS0_8NullTypeES9_SD_mN4cuda3std3__44lessIS8_EES8_SC_EEvbT2_T3_T4_PT6_PT7_T5_PSL_SL_NS1_7vsmem_tE_param_3];
	ld.param.s8 	%rs4, [_ZN3cub18CUB_300001_SM_10006detail10merge_sort26DeviceMergeSortMergeKernelINS2_10policy_hubIN6thrust24THRUST_300001_SM_1000_NS10device_ptrI4codeEEE9Policy600ES9_PNS0_8NullTypeES9_SD_mN4cuda3std3__44lessIS8_EES8_SC_EEvbT2_T3_T4_PT6_PT7_T5_PSL_SL_NS1_7vsmem_tE_param_0];
	cvta.to.global.u64 	%rd71, %rd124;
	shl.b64 	%rd72, %rd2, 3;
	add.s64 	%rd73, %rd71, %rd72;
	ld.global.u64 	%rd4, [%rd73];
	ld.global.u64 	%rd74, [%rd73+8];
	shr.u64 	%rd75, %rd126, 1;
	neg.s64 	%rd76, %rd126;
	and.b64  	%rd77, %rd76, %rd2;
	mul.lo.s64 	%rd5, %rd77, 768;
	mul.lo.s64 	%rd6, %rd75, 768;
	sub.s64 	%rd78, %rd2, %rd77;
	mul.lo.s64 	%rd79, %rd78, 768;
	sub.s64 	%rd80, %rd4, %rd5;
	sub.s64 	%rd81, %rd74, %rd5;
	sub.s64 	%rd82, %rd118, %rd5;
	max.u64 	%rd83, %rd82, %rd6;
	sub.s64 	%rd84, %rd83, %rd6;
	sub.s64 	%rd85, %rd79, %rd80;
	min.u64 	%rd7, %rd85, %rd84;
	max.u64 	%rd86, %rd79, -769;
	not.b64 	%rd87, %rd86;
	add.s64 	%rd88, %rd79, %rd87;
	sub.s64 	%rd89, %rd88, %rd81;
	or.b64  	%rd90, %rd76, %rd2;
	setp.eq.s64 	%p77, %rd90, -1;
	min.u64 	%rd91, %rd6, %rd82;
	selp.b64 	%rd92, %rd91, %rd81, %p77;
	selp.b64 	%rd93, %rd6, %rd89, %p77;
	min.u64 	%rd94, %rd93, %rd84;
	cvt.u32.u64 	%r501, %rd80;
	cvt.u32.u64 	%r502, %rd92;
	sub.s32 	%r2, %r502, %r501;
	cvt.u32.u64 	%r503, %rd94;
	cvt.u32.u64 	%r504, %rd7;
	sub.s32 	%r3, %r503, %r504;
	// begin inline asm
	griddepcontrol.wait;
	// end inline asm
	setp.eq.s16 	%p78, %rs4, 0;
	@%p78 bra 	$L__BB37_11;
	add.s64 	%rd95, %rd5, %rd6;
	add.s64 	%rd96, %rd95, %rd7;
	setp.ge.s32 	%p79, %r1, %r2;
	cvt.u64.u32 	%rd97, %r1;
	add.s64 	%rd98, %rd4, %rd97;
	mad.lo.s64 	%rd8, %rd98, 20, %rd1;
	sub.s32 	%r505, %r1, %r2;
	cvt.s64.s32 	%rd99, %r505;
	add.s64 	%rd100, %rd96, %rd99;
	mad.lo.s64 	%rd9, %rd100, 20, %rd1;
	@%p79 bra 	$L__BB37_4;
	ld.global.u32 	%r626, [%rd8];
	ld.global.u32 	%r625, [%rd8+4];
	ld.global.u32 	%r624, [%rd8+8];
	ld.global.u32 	%r623, [%rd8+12];
	ld.global.u32 	%r622, [%rd8+16];
	bra.uni 	$L__BB37_5;
$L__BB37_4:
	ld.global.u32 	%r626, [%rd9];
	ld.global.u32 	%r625, [%rd9+4];
	ld.global.u32 	%r624, [%rd9+8];
	ld.global.u32 	%r623, [%rd9+12];
	ld.global.u32 	%r622, [%rd9+16];
$L__BB37_5:
	add.s32 	%r506, %r1, 256;
	setp.lt.s32 	%p80, %r506, %r2;
	@%p80 bra 	$L__BB37_7;
	ld.global.u32 	%r621, [%rd9+5120];
	ld.global.u32 	%r620, [%rd9+5124];
	ld.global.u32 	%r619, [%rd9+5128];
	ld.global.u32 	%r618, [%rd9+5132];
	ld.global.u32 	%r617, [%rd9+5136];
	bra.uni 	$L__BB37_8;
$L__BB37_7:
	ld.global.u32 	%r621, [%rd8+5120];
	ld.global.u32 	%r620, [%rd8+5124];
	ld.global.u32 	%r619, [%rd8+5128];
	ld.global.u32 	%r618, [%rd8+5132];
	ld.global.u32 	%r617, [%rd8+5136];
$L__BB37_8:
	add.s32 	%r507, %r1, 512;
	setp.lt.s32 	%p81, %r507, %r2;
	@%p81 bra 	$L__BB37_10;
	ld.global.u32 	%r616, [%rd9+10240];
	ld.global.u32 	%r615, [%rd9+10244];
	ld.global.u32 	%r614, [%rd9+10248];
	ld.global.u32 	%r613, [%rd9+10252];
	ld.global.u32 	%r612, [%rd9+10256];
	bra.uni 	$L__BB37_20;
$L__BB37_10:
	ld.global.u32 	%r616, [%rd8+10240];
	ld.global.u32 	%r615, [%rd8+10244];
	ld.global.u32 	%r614, [%rd8+10248];
	ld.global.u32 	%r613, [%rd8+10252];
	ld.global.u32 	%r612, [%rd8+10256];
	bra.uni 	$L__BB37_20;
$L__BB37_11:
	ld.param.u64 	%rd121, [_ZN3cub18CUB_300001_SM_10006detail10merge_sort26DeviceMergeSortMergeKernelINS2_10policy_hubIN6thrust24THRUST_300001_SM_1000_NS10device_ptrI4codeEEE9Policy600ES9_PNS0_8NullTypeES9_SD_mN4cuda3std3__44lessIS8_EES8_SC_EEvbT2_T3_T4_PT6_PT7_T5_PSL_SL_NS1_7vsmem_tE_param_4];
	add.s64 	%rd101, %rd5, %rd6;
	add.s64 	%rd102, %rd101, %rd7;
	setp.ge.s32 	%p82, %r1, %r2;
	cvt.u64.u32 	%rd103, %r1;
	add.s64 	%rd104, %rd4, %rd103;
	cvta.to.global.u64 	%rd105, %rd121;
	mad.lo.s64 	%rd10, %rd104, 20, %rd105;
	sub.s32 	%r508, %r1, %r2;
	cvt.s64.s32 	%rd106, %r508;
	add.s64 	%rd107, %rd102, %rd106;
	mad.lo.s64 	%rd11, %rd107, 20, %rd105;
	@%p82 bra 	$L__BB37_13;
	ld.global.u32 	%r626, [%rd10];
	ld.global.u32 	%r625, [%rd10+4];
	ld.global.u32 	%r624, [%rd10+8];
	ld.global.u32 	%r623, [%rd10+12];
	ld.global.u32 	%r622, [%rd10+16];
	bra.uni 	$L__BB37_14;
$L__BB37_13:
	ld.global.u32 	%r626, [%rd11];
	ld.global.u32 	%r625, [%rd11+4];
	ld.global.u32 	%r624, [%rd11+8];
	ld.global.u32 	%r623, [%rd11+12];
	ld.global.u32 	%r622, [%rd11+16];
$L__BB37_14:
	add.s32 	%r509, %r1, 256;
	setp.lt.s32 	%p83, %r509, %r2;
	@%p83 bra 	$L__BB37_16;
	ld.global.u32 	%r621, [%rd11+5120];
	ld.global.u32 	%r620, [%rd11+5124];
	ld.global.u32 	%r619, [%rd11+5128];
	ld.global.u32 	%r618, [%rd11+5132];
	ld.global.u32 	%r617, [%rd11+5136];
	bra.uni 	$L__BB37_17;
$L__BB37_16:
	ld.global.u32 	%r621, [%rd10+5120];
	ld.global.u32 	%r620, [%rd10+5124];
	ld.global.u32 	%r619, [%rd10+5128];
	ld.global.u32 	%r618, [%rd10+5132];
	ld.global.u32 	%r617, [%rd10+5136];
$L__BB37_17:
	add.s32 	%r510, %r1, 512;
	setp.lt.s32 	%p84, %r510, %r2;
	@%p84 bra 	$L__BB37_19;
	ld.global.u32 	%r616, [%rd11+10240];
	ld.global.u32 	%r615, [%rd11+10244];
	ld.global.u32 	%r614, [%rd11+10248];
	ld.global.u32 	%r613, [%rd11+10252];
	ld.global.u32 	%r612, [%rd11+10256];
	bra.uni 	$L__BB37_20;
$L__BB37_19:
	ld.global.u32 	%r616, [%rd10+10240];
	ld.global.u32 	%r615, [%rd10+10244];
	ld.global.u32 	%r614, [%rd10+10248];
	ld.global.u32 	%r613, [%rd10+10252];
	ld.global.u32 	%r612, [%rd10+10256];
$L__BB37_20:
	mov.u32 	%r511, _ZZN3cub18CUB_300001_SM_10006detail10merge_sort26DeviceMergeSortMergeKernelINS2_10policy_hubIN6thrust24THRUST_300001_SM_1000_NS10device_ptrI4codeEEE9Policy600ES9_PNS0_8NullTypeES9_SD_mN4cuda3std3__44lessIS8_EES8_SC_EEvbT2_T3_T4_PT6_PT7_T5_PSL_SL_NS1_7vsmem_tEE19static_temp_storage;
	mad.lo.s32 	%r512, %r1, 20, %r511;
	st.shared.u32 	[%r512], %r626;
	st.shared.u32 	[%r512+4], %r625;
	st.shared.u32 	[%r512+8], %r624;
	st.shared.u32 	[%r512+12], %r623;
	st.shared.u32 	[%r512+16], %r622;
	st.shared.u32 	[%r512+5120], %r621;
	st.shared.u32 	[%r512+5124], %r620;
	st.shared.u32 	[%r512+5128], %r619;
	st.shared.u32 	[%r512+5132], %r618;
	st.shared.u32 	[%r512+5136], %r617;
	st.shared.u32 	[%r512+10240], %r616;
	st.shared.u32 	[%r512+10244], %r615;
	st.shared.u32 	[%r512+10248], %r614;
	st.shared.u32 	[%r512+10252], %r613;
	st.shared.u32 	[%r512+10256], %r612;
	bar.sync 	0;
	// begin inline asm
	griddepcontrol.launch_dependents;
	// end inline asm
	add.s32 	%r99, %r3, %r2;
	mul.lo.s32 	%r513, %r1, 3;
	min.s32 	%r100, %r513, %r99;
	setp.lt.s32 	%p85, %r100, %r3;
	sub.s32 	%r514, %r100, %r3;
	selp.b32 	%r629, 0, %r514, %p85;
	min.s32 	%r627, %r100, %r2;
	setp.ge.s32 	%p86, %r629, %r627;
	@%p86 bra 	$L__BB37_27;
	add.s32 	%r103, %r100, %r2;
$L__BB37_22:
	sub.s32 	%r515, %r627, %r629;
	shr.u32 	%r516, %r515, 31;
	add.s32 	%r517, %r515, %r516;
	shr.s32 	%r518, %r517, 1;
	add.s32 	%r106, %r518, %r629;
	mad.lo.s32 	%r107, %r106, 20, %r511;
	ld.shared.u32 	%r108, [%r107+8];
	not.b32 	%r520, %r106;
	add.s32 	%r521, %r103, %r520;
	mad.lo.s32 	%r109, %r521, 20, %r511;
	ld.shared.u32 	%r110, [%r109+8];
	setp.ne.s32 	%p87, %r110, %r108;
	@%p87 bra 	$L__BB37_25;
	add.s32 	%r111, %r107, 16;
	add.s32 	%r112, %r109, 16;
	ld.shared.u32 	%r522, [%r109+12];
	ld.shared.u32 	%r523, [%r107+12];
	setp.ne.s32 	%p88, %r522, %r523;
	@%p88 bra 	$L__BB37_25;
	ld.shared.u32 	%r524, [%r111];
	ld.shared.u32 	%r525, [%r112];
	setp.lt.s32 	%p114, %r525, %r524;
	bra.uni 	$L__BB37_26;
$L__BB37_25:
	setp.lt.u32 	%p114, %r110, %r108;
$L__BB37_26:
	add.s32 	%r526, %r106, 1;
	selp.b32 	%r629, %r629, %r526, %p114;
	selp.b32 	%r627, %r106, %r627, %p114;
	setp.lt.s32 	%p89, %r629, %r627;
	@%p89 bra 	$L__BB37_22;
$L__BB37_27:
	sub.s32 	%r527, %r100, %r629;
	add.s32 	%r116, %r527, %r2;
	mad.lo.s32 	%r117, %r116, 20, %r511;
	ld.shared.u32 	%r634, [%r117+16];
	ld.shared.u32 	%r633, [%r117+12];
	ld.shared.u32 	%r632, [%r117+8];
	ld.shared.u32 	%r631, [%r117+4];
	ld.shared.u32 	%r630, [%r117];
	mad.lo.s32 	%r123, %r629, 20, %r511;
	ld.shared.u32 	%r639, [%r123+16];
	ld.shared.u32 	%r638, [%r123+12];
	ld.shared.u32 	%r637, [%r123+8];
	ld.shared.u32 	%r636, [%r123+4];
	ld.shared.u32 	%r635, [%r123];
	setp.ge.s32 	%p91, %r116, %r99;
	mov.pred 	%p115, 0;
	@%p91 bra 	$L__BB37_32;
	setp.ge.s32 	%p93, %r629, %r2;
	mov.pred 	%p115, -1;
	@%p93 bra 	$L__BB37_32;
	setp.ne.s32 	%p94, %r632, %r637;
	setp.ne.s32 	%p95, %r633, %r638;
	or.pred  	%p96, %p94, %p95;
	@%p96 bra 	$L__BB37_31;
	setp.lt.s32 	%p115, %r634, %r639;
	bra.uni 	$L__BB37_32;
$L__BB37_31:
	setp.lt.u32 	%p115, %r632, %r637;
$L__BB37_32:
	selp.b32 	%r129, %r634, %r639, %p115;
	selp.b32 	%r130, %r633, %r638, %p115;
	selp.b32 	%r131, %r632, %r637, %p115;
	selp.b32 	%r132, %r631, %r636, %p115;
	selp.b32 	%r133, %r630, %r635, %p115;
	selp.u32 	%r529, 1, 0, %p115;
	add.s32 	%r134, %r116, %r529;
	not.pred 	%p97, %p115;
	selp.u32 	%r530, 1, 0, %p97;
	add.s32 	%r135, %r629, %r530;
	@%p97 bra 	$L__BB37_34;
	ld.shared.u32 	%r630, [%r117+20];
	ld.shared.u32 	%r631, [%r117+24];
	ld.shared.u32 	%r632, [%r117+28];
	ld.shared.u32 	%r633, [%r117+32];
	ld.shared.u32 	%r634, [%r117+36];
	bra.uni 	$L__BB37_35;
$L__BB37_34:
	ld.shared.u32 	%r635, [%r123+20];
	ld.shared.u32 	%r636, [%r123+24];
	ld.shared.u32 	%r637, [%r123+28];
	ld.shared.u32 	%r638, [%r123+32];
	ld.shared.u32 	%r639, [%r123+36];
$L__BB37_35:
	setp.ge.s32 	%p99, %r134, %r99;
	mov.pred 	%p116, 0;
	@%p99 bra 	$L__BB37_40;
	setp.ge.s32 	%p101, %r135, %r2;
	mov.pred 	%p116, -1;
	@%p101 bra 	$L__BB37_40;
	setp.ne.s32 	%p102, %r632, %r637;
	setp.ne.s32 	%p103, %r633, %r638;
	or.pred  	%p104, %p102, %p103;
	@%p104 bra 	$L__BB37_39;
	setp.lt.s32 	%p116, %r634, %r639;
	bra.uni 	$L__BB37_40;
$L__BB37_39:
	setp.lt.u32 	%p116, %r632, %r637;
$L__BB37_40:
	selp.b32 	%r156, %r634, %r639, %p116;
	selp.b32 	%r157, %r633, %r638, %p116;
	selp.b32 	%r158, %r632, %r637, %p116;
	selp.b32 	%r159, %r631, %r636, %p116;
	selp.b32 	%r160, %r630, %r635, %p116;
	selp.u32 	%r531, 1, 0, %p116;
	add.s32 	%r161, %r134, %r531;
	not.pred 	%p105, %p116;
	selp.u32 	%r532, 1, 0, %p105;
	add.s32 	%r162, %r135, %r532;
	@%p116 bra 	$L__BB37_42;
	mad.lo.s32 	%r534, %r162, 20, %r511;
	ld.shared.u32 	%r635, [%r534];
	ld.shared.u32 	%r636, [%r534+4];
	ld.shared.u32 	%r637, [%r534+8];
	ld.shared.u32 	%r638, [%r534+12];
	ld.shared.u32 	%r639, [%r534+16];
	bra.uni 	$L__BB37_43;
$L__BB37_42:
	mad.lo.s32 	%r536, %r161, 20, %r511;
	ld.shared.u32 	%r630, [%r536];
	ld.shared.u32 	%r631, [%r536+4];
	ld.shared.u32 	%r632, [%r536+8];
	ld.shared.u32 	%r633, [%r536+12];
	ld.shared.u32 	%r634, [%r536+16];
$L__BB37_43:
	setp.ge.s32 	%p107, %r161, %r99;
	mov.pred 	%p117, 0;
	@%p107 bra 	$L__BB37_48;
	setp.ge.s32 	%p109, %r162, %r2;
	mov.pred 	%p117, -1;
	@%p109 bra 	$L__BB37_48;
	setp.ne.s32 	%p110, %r632, %r637;
	setp.ne.s32 	%p111, %r633, %r638;
	or.pred  	%p112, %p110, %p111;
	@%p112 bra 	$L__BB37_47;
	setp.lt.s32 	%p117, %r634, %r639;
	bra.uni 	$L__BB37_48;
$L__BB37_47:
	setp.lt.u32 	%p117, %r632, %r637;
$L__BB37_48:
	ld.param.s8 	%rs5, [_ZN3cub18CUB_300001_SM_10006detail10merge_sort26DeviceMergeSortMergeKernelINS2_10policy_hubIN6thrust24THRUST_300001_SM_1000_NS10device_ptrI4codeEEE9Policy600ES9_PNS0_8NullTypeES9_SD_mN4cuda3std3__44lessIS8_EES8_SC_EEvbT2_T3_T4_PT6_PT7_T5_PSL_SL_NS1_7vsmem_tE_param_0];
	setp.eq.s16 	%p113, %rs5, 0;
	selp.b32 	%r183, %r634, %r639, %p117;
	selp.b32 	%r184, %r633, %r638, %p117;
	selp.b32 	%r185, %r632, %r637, %p117;
	selp.b32 	%r186, %r631, %r636, %p117;
	selp.b32 	%r187, %r630, %r635, %p117;
	bar.sync 	0;
	@%p113 bra 	$L__BB37_50;
	ld.param.u64 	%rd122, [_ZN3cub18CUB_300001_SM_10006detail10merge_sort26DeviceMergeSortMergeKernelINS2_10policy_hubIN6thrust24THRUST_300001_SM_1000_NS10device_ptrI4codeEEE9Policy600ES9_PNS0_8NullTypeES9_SD_mN4cuda3std3__44lessIS8_EES8_SC_EEvbT2_T3_T4_PT6_PT7_T5_PSL_SL_NS1_7vsmem_tE_param_4];
	// begin inline asm
	mov.u32 %r537, %laneid;
	// end inline asm
	shr.u32 	%r538, %r1, 5;
	mul.lo.s32 	%r539, %r538, 96;
	mad.lo.s32 	%r540, %r537, 3, %r539;
	mad.lo.s32 	%r542, %r540, 20, %r511;
	st.shared.u32 	[%r542], %r133;
	st.shared.u32 	[%r542+4], %r132;
	st.shared.u32 	[%r542+8], %r131;
	st.shared.u32 	[%r542+12], %r130;
	st.shared.u32 	[%r542+16], %r129;
	st.shared.u32 	[%r542+20], %r160;
	st.shared.u32 	[%r542+24], %r159;
	st.shared.u32 	[%r542+28], %r158;
	st.shared.u32 	[%r542+32], %r157;
	st.shared.u32 	[%r542+36], %r156;
	st.shared.u32 	[%r542+40], %r187;
	st.shared.u32 	[%r542+44], %r186;
	st.shared.u32 	[%r542+48], %r185;
	st.shared.u32 	[%r542+52], %r184;
	st.shared.u32 	[%r542+56], %r183;
	bar.warp.sync 	-1;
	shl.b32 	%r543, %r537, 1;
	sub.s32 	%r544, %r540, %r543;
	mad.lo.s32 	%r545, %r544, 20, %r511;
	ld.shared.u32 	%r546, [%r545];
	ld.shared.u32 	%r547, [%r545+4];
	ld.shared.u32 	%r548, [%r545+8];
	ld.shared.u32 	%r549, [%r545+12];
	ld.shared.u32 	%r550, [%r545+16];
	ld.shared.u32 	%r551, [%r545+640];
	ld.shared.u32 	%r552, [%r545+644];
	ld.shared.u32 	%r553, [%r545+648];
	ld.shared.u32 	%r554, [%r545+652];
	ld.shared.u32 	%r555, [%r545+656];
	ld.shared.u32 	%r556, [%r545+1280];
	ld.shared.u32 	%r557, [%r545+1284];
	ld.shared.u32 	%r558, [%r545+1288];
	ld.shared.u32 	%r559, [%r545+1292];
	ld.shared.u32 	%r560, [%r545+1296];
	and.b32  	%r561, %r1, 31;
	and.b32  	%r562, %r1, 992;
	mul.lo.s32 	%r563, %r562, 3;
	or.b32  	%r564, %r563, %r561;
	cvt.u64.u32 	%rd108, %r564;
	add.s64 	%rd109, %rd3, %rd108;
	cvta.to.global.u64 	%rd110, %rd122;
	mad.lo.s64 	%rd111, %rd109, 20, %rd110;
	st.global.u32 	[%rd111], %r546;
	st.global.u32 	[%rd111+4], %r547;
	st.global.u32 	[%rd111+8], %r548;
	st.global.u32 	[%rd111+12], %r549;
	st.global.u32 	[%rd111+16], %r550;
	st.global.u32 	[%rd111+640], %r551;
	st.global.u32 	[%rd111+644], %r552;
	st.global.u32 	[%rd111+648], %r553;
	st.global.u32 	[%rd111+652], %r554;
	st.global.u32 	[%rd111+656], %r555;
	st.global.u32 	[%rd111+1280], %r556;
	st.global.u32 	[%rd111+1284], %r557;
	st.global.u32 	[%rd111+1288], %r558;
	st.global.u32 	[%rd111+1292], %r559;
	st.global.u32 	[%rd111+1296], %r560;
	bra.uni 	$L__BB37_121;
$L__BB37_50:
	// begin inline asm
	mov.u32 %r565, %laneid;
	// end inline asm
	shr.u32 	%r566, %r1, 5;
	mul.lo.s32 	%r567, %r566, 96;
	mad.lo.s32 	%r568, %r565, 3, %r567;
	mad.lo.s32 	%r570, %r568, 20, %r511;
	st.shared.u32 	[%r570], %r133;
	st.shared.u32 	[%r570+4], %r132;
	st.shared.u32 	[%r570+8], %r131;
	st.shared.u32 	[%r570+12], %r130;
	st.shared.u32 	[%r570+16], %r129;
	st.shared.u32 	[%r570+20], %r160;
	st.shared.u32 	[%r570+24], %r159;
	st.shared.u32 	[%r570+28], %r158;
	st.shared.u32 	[%r570+32], %r157;
	st.shared.u32 	[%r570+36], %r156;
	st.shared.u32 	[%r570+40], %r187;
	st.shared.u32 	[%r570+44], %r186;
	st.shared.u32 	[%r570+48], %r185;
	st.shared.u32 	[%r570+52], %r184;
	st.shared.u32 	[%r570+56], %r183;
	bar.warp.sync 	-1;
	shl.b32 	%r571, %r565, 1;
	sub.s32 	%r572, %r568, %r571;
	mad.lo.s32 	%r573, %r572, 20, %r511;
	ld.shared.u32 	%r574, [%r573];
	ld.shared.u32 	%r575, [%r573+4];
	ld.shared.u32 	%r576, [%r573+8];
	ld.shared.u32 	%r577, [%r573+12];
	ld.shared.u32 	%r578, [%r573+16];
	ld.shared.u32 	%r579, [%r573+640];
	ld.shared.u32 	%r580, [%r573+644];
	ld.shared.u32 	%r581, [%r573+648];
	ld.shared.u32 	%r582, [%r573+652];
	ld.shared.u32 	%r583, [%r573+656];
	ld.shared.u32 	%r584, [%r573+1280];
	ld.shared.u32 	%r585, [%r573+1284];
	ld.shared.u32 	%r586, [%r573+1288];
	ld.shared.u32 	%r587, [%r573+1292];
	ld.shared.u32 	%r588, [%r573+1296];
	and.b32  	%r589, %r1, 31;
	and.b32  	%r590, %r1, 992;
	mul.lo.s32 	%r591, %r590, 3;
	cvt.u64.u32 	%rd112, %r591;
	cvt.u64.u32 	%rd113, %r589;
	add.s64 	%rd114, %rd3, %rd113;
	add.s64 	%rd115, %rd114, %rd112;
	mad.lo.s64 	%rd116, %rd115, 20, %rd1;
	st.global.u32 	[%rd116], %r574;
	st.global.u32 	[%rd116+4], %r575;
	st.global.u32 	[%rd116+8], %r576;
	st.global.u32 	[%rd116+12], %r577;
	st.global.u32 	[%rd116+16], %r578;
	st.global.u32 	[%rd116+640], %r579;
	st.global.u32 	[%rd116+644], %r580;
	st.global.u32 	[%rd116+648], %r581;
	st.global.u32 	[%rd116+652], %r582;
	st.global.u32 	[%rd116+656], %r583;
	st.global.u32 	[%rd116+1280], %r584;
	st.global.u32 	[%rd116+1284], %r585;
	st.global.u32 	[%rd116+1288], %r586;
	st.global.u32 	[%rd116+1292], %r587;
	st.global.u32 	[%rd116+1296], %r588;
	bra.uni 	$L__BB37_121;
$L__BB37_51:
	ld.param.u64 	%rd125, [_ZN3cub18CUB_300001_SM_10006detail10merge_sort26DeviceMergeSortMergeKernelINS2_10policy_hubIN6thrust24THRUST_300001_SM_1000_NS10device_ptrI4codeEEE9Policy600ES9_PNS0_8NullTypeES9_SD_mN4cuda3std3__44lessIS8_EES8_SC_EEvbT2_T3_T4_PT6_PT7_T5_PSL_SL_NS1_7vsmem_tE_param_8];
	ld.param.u64 	%rd123, [_ZN3cub18CUB_300001_SM_10006detail10merge_sort26DeviceMergeSortMergeKernelINS2_10policy_hubIN6thrust24THRUST_300001_SM_1000_NS10device_ptrI4codeEEE9Policy600ES9_PNS0_8NullTypeES9_SD_mN4cuda3std3__44lessIS8_EES8_SC_EEvbT2_T3_T4_PT6_PT7_T5_PSL_SL_NS1_7vsmem_tE_param_7];
	ld.param.u64 	%rd117, [_ZN3cub18CUB_300001_SM_10006detail10merge_sort26DeviceMergeSortMergeKernelINS2_10policy_hubIN6thrust24THRUST_300001_SM_1000_NS10device_ptrI4codeEEE9Policy600ES9_PNS0_8NullTypeES9_SD_mN4cuda3std3__44lessIS8_EES8_SC_EEvbT2_T3_T4_PT6_PT7_T5_PSL_SL_NS1_7vsmem_tE_param_3];
	ld.param.s8 	%rs2, [_ZN3cub18CUB_300001_SM_10006detail10merge_sort26DeviceMergeSortMergeKernelINS2_10policy_hubIN6thrust24THRUST_300001_SM_1000_NS10device_ptrI4codeEEE9Policy600ES9_PNS0_8NullTypeES9_SD_mN4cuda3std3__44lessIS8_EES8_SC_EEvbT2_T3_T4_PT6_PT7_T5_PSL_SL_NS1_7vsmem_tE_param_0];
	cvta.to.global.u64 	%rd27, %rd123;
	shl.b64 	%rd28, %rd2, 3;
	add.s64 	%rd29, %rd27, %rd28;
	ld.global.u64 	%rd12, [%rd29];
	ld.global.u64 	%rd30, [%rd29+8];
	shr.u64 	%rd31, %rd125, 1;
	neg.s64 	%rd32, %rd125;
	and.b64  	%rd33, %rd32, %rd2;
	mul.lo.s64 	%rd13, %rd33, 768;
	mul.lo.s64 	%rd14, %rd31, 768;
	sub.s64 	%rd34, %rd2, %rd33;
	mul.lo.s64 	%rd35, %rd34, 768;
	sub.s64 	%rd36, %rd12, %rd13;
	sub.s64 	%rd37, %rd30, %rd13;
	sub.s64 	%rd38, %rd117, %rd13;
	max.u64 	%rd39, %rd38, %rd14;
	sub.s64 	%rd40, %rd39, %rd14;
	sub.s64 	%rd41, %rd35, %rd36;
	min.u64 	%rd15, %rd41, %rd40;
	max.u64 	%rd42, %rd35, -769;
	not.b64 	%rd43, %rd42;
	add.s64 	%rd44, %rd35, %rd43;
	sub.s64 	%rd45, %rd44, %rd37;
	or.b64  	%rd46, %rd32, %rd2;
	setp.eq.s64 	%p26, %rd46, -1;
	min.u64 	%rd47, %rd14, %rd38;
	selp.b64 	%rd48, %rd47, %rd37, %p26;
	selp.b64 	%rd49, %rd14, %rd45, %p26;
	min.u64 	%rd50, %rd49, %rd40;
	cvt.u32.u64 	%r417, %rd36;
	cvt.u32.u64 	%r418, %rd48;
	sub.s32 	%r188, %r418, %r417;
	cvt.u32.u64 	%r419, %rd50;
	cvt.u32.u64 	%r420, %rd15;
	sub.s32 	%r189, %r419, %r420;
	// begin inline asm
	griddepcontrol.wait;
	// end inline asm
	setp.eq.s16 	%p27, %rs2, 0;
	@%p27 bra 	$L__BB37_64;
	add.s64 	%rd51, %rd13, %rd14;
	add.s64 	%rd52, %rd51, %rd15;
	add.s32 	%r190, %r189, %r188;
	setp.ge.s32 	%p28, %r1, %r190;
	cvt.u64.u32 	%rd53, %r1;
	add.s64 	%rd54, %rd12, %rd53;
	mad.lo.s64 	%rd16, %rd54, 20, %rd1;
	sub.s32 	%r425, %r1, %r188;
	cvt.s64.s32 	%rd55, %r425;
	add.s64 	%rd56, %rd52, %rd55;
	mad.lo.s64 	%rd17, %rd56, 20, %rd1;
	mov.b32 	%r684, 7;
	mov.b32 	%r683, -8;
	mov.b32 	%r681, 0;
	mov.u32 	%r682, %r681;
	@%p28 bra 	$L__BB37_56;
	setp.ge.s32 	%p29, %r1, %r188;
	@%p29 bra 	$L__BB37_55;
	ld.global.u32 	%r684, [%rd16];
	ld.global.u32 	%r683, [%rd16+4];
	ld.global.u32 	%r682, [%rd16+8];
	ld.global.u32 	%r681, [%rd16+12];
	ld.global.u32 	%r680, [%rd16+16];
	bra.uni 	$L__BB37_56;
$L__BB37_55:
	ld.global.u32 	%r684, [%rd17];
	ld.global.u32 	%r683, [%rd17+4];
	ld.global.u32 	%r682, [%rd17+8];
	ld.global.u32 	%r681, [%rd17+12];
	ld.global.u32 	%r680, [%rd17+16];
$L__BB37_56:
	add.s32 	%r206, %r1, 256;
	setp.ge.s32 	%p30, %r206, %r190;
	mov.b32 	%r679, 7;
	mov.b32 	%r678, -8;
	mov.b32 	%r676, 0;
	mov.u32 	%r677, %r676;
	@%p30 bra 	$L__BB37_60;
	setp.lt.s32 	%p31, %r206, %r188;
	@%p31 bra 	$L__BB37_59;
	ld.global.u32 	%r679, [%rd17+5120];
	ld.global.u32 	%r678, [%rd17+5124];
	ld.global.u32 	%r677, [%rd17+5128];
	ld.global.u32 	%r676, [%rd17+5132];
	ld.global.u32 	%r675, [%rd17+5136];
	bra.uni 	$L__BB37_60;
$L__BB37_59:
	ld.global.u32 	%r679, [%rd16+5120];
	ld.global.u32 	%r678, [%rd16+5124];
	ld.global.u32 	%r677, [%rd16+5128];
	ld.global.u32 	%r676, [%rd16+5132];
	ld.global.u32 	%r675, [%rd16+5136];
$L__BB37_60:
	add.s32 	%r222, %r1, 512;
	setp.ge.s32 	%p32, %r222, %r190;
	mov.b32 	%r674, 7;
	mov.b32 	%r673, -8;
	mov.b32 	%r671, 0;
	mov.u32 	%r672, %r671;
	@%p32 bra 	$L__BB37_76;
	setp.lt.s32 	%p33, %r222, %r188;
	@%p33 bra 	$L__BB37_63;
	ld.global.u32 	%r674, [%rd17+10240];
	ld.global.u32 	%r673, [%rd17+10244];
	ld.global.u32 	%r672, [%rd17+10248];
	ld.global.u32 	%r671, [%rd17+10252];
	ld.global.u32 	%r670, [%rd17+10256];
	bra.uni 	$L__BB37_76;
$L__BB37_63:
	ld.global.u32 	%r674, [%rd16+10240];
	ld.global.u32 	%r673, [%rd16+10244];
	ld.global.u32 	%r672, [%rd16+10248];
	ld.global.u32 	%r671, [%rd16+10252];
	ld.global.u32 	%r670, [%rd16+10256];
	bra.uni 	$L__BB37_76;
$L__BB37_64:
	ld.param.u64 	%rd119, [_ZN3cub18CUB_300001_SM_10006detail10merge_sort26DeviceMergeSortMergeKernelINS2_10policy_hubIN6thrust24THRUST_300001_SM_1000_NS10device_ptrI4codeEEE9Policy600ES9_PNS0_8NullTypeES9_SD_mN4cuda3std3__44lessIS8_EES8_SC_EEvbT2_T3_T4_PT6_PT7_T5_PSL_SL_NS1_7vsmem_tE_param_4];
	add.s64 	%rd57, %rd13, %rd14;
	add.s64 	%rd58, %rd57, %rd15;
	add.s32 	%r233, %r189, %r188;
	setp.ge.s32 	%p34, %r1, %r233;
	cvt.u64.u32 	%rd59, %r1;
	add.s64 	%rd60, %rd12, %rd59;
	cvta.to.global.u64 	%rd61, %rd119;
	mad.lo.s64 	%rd18, %rd60, 20, %rd61;
	sub.s32 	%r438, %r1, %r188;
	cvt.s64.s32 	%rd62, %r438;
	add.s64 	%rd63, %rd58, %rd62;
	mad.lo.s64 	%rd19, %rd63, 20, %rd61;
	mov.b32 	%r684, 7;
	mov.b32 	%r683, -8;
	mov.b32 	%r681, 0;
	mov.u32 	%r682, %r681;
	@%p34 bra 	$L__BB37_68;
	setp.ge.s32 	%p35, %r1, %r188;
	@%p35 bra 	$L__BB37_67;
	ld.global.u32 	%r684, [%rd18];
	ld.global.u32 	%r683, [%rd18+4];
	ld.global.u32 	%r682, [%rd18+8];
	ld.global.u32 	%r681, [%rd18+12];
	ld.global.u32 	%r680, [%rd18+16];
	bra.uni 	$L__BB37_68;
$L__BB37_67:
	ld.global.u32 	%r684, [%rd19];
	ld.global.u32 	%r683, [%rd19+4];
	ld.global.u32 	%r682, [%rd19+8];
	ld.global.u32 	%r681, [%rd19+12];
	ld.global.u32 	%r680, [%rd19+16];
$L__BB37_68:
	add.s32 	%r249, %r1, 256;
	setp.ge.s32 	%p36, %r249, %r233;
	mov.b32 	%r679, 7;
	mov.b32 	%r678, -8;
	mov.b32 	%r676, 0;
	mov.u32 	%r677, %r676;
	@%p36 bra 	$L__BB37_72;
	setp.lt.s32 	%p37, %r249, %r188;
	@%p37 bra 	$L__BB37_71;
	ld.global.u32 	%r679, [%rd19+5120];
	ld.global.u32 	%r678, [%rd19+5124];
	ld.global.u32 	%r677, [%rd19+5128];
	ld.global.u32 	%r676, [%rd19+5132];
	ld.global.u32 	%r675, [%rd19+5136];
	bra.uni 	$L__BB37_72;
$L__BB37_71:
	ld.global.u32 	%r679, [%rd18+5120];
	ld.global.u32 	%r678, [%rd18+5124];
	ld.global.u32 	%r677, [%rd18+5128];
	ld.global.u32 	%r676, [%rd18+5132];
	ld.global.u32 	%r675, [%rd18+5136];
$L__BB37_72:
	add.s32 	%r265, %r1, 512;
	setp.ge.s32 	%p38, %r265, %r233;
	mov.b32 	%r674, 7;
	mov.b32 	%r673, -8;
	mov.b32 	%r671, 0;
	mov.u32 	%r672, %r671;
	@%p38 bra 	$L__BB37_76;
	setp.lt.s32 	%p39, %r265, %r188;
	@%p39 bra 	$L__BB37_75;
	ld.global.u32 	%r674, [%rd19+10240];
	ld.global.u32 	%r673, [%rd19+10244];
	ld.global.u32 	%r672, [%rd19+10248];
	ld.global.u32 	%r671, [%rd19+10252];
	ld.global.u32 	%r670, [%rd19+10256];
	bra.uni 	$L__BB37_76;
$L__BB37_75:
	ld.global.u32 	%r674, [%rd18+10240];
	ld.global.u32 	%r673, [%rd18+10244];
	ld.global.u32 	%r672, [%rd18+10248];
	ld.global.u32 	%r671, [%rd18+10252];
	ld.global.u32 	%r670, [%rd18+10256];
$L__BB37_76:
	mov.u32 	%r447, _ZZN3cub18CUB_300001_SM_10006detail10merge_sort26DeviceMergeSortMergeKernelINS2_10policy_hubIN6thrust24THRUST_300001_SM_1000_NS10device_ptrI4codeEEE9Policy600ES9_PNS0_8NullTypeES9_SD_mN4cuda3std3__44lessIS8_EES8_SC_EEvbT2_T3_T4_PT6_PT7_T5_PSL_SL_NS1_7vsmem_tEE19static_temp_storage;
	mad.lo.s32 	%r448, %r1, 20, %r447;
	st.shared.u32 	[%r448], %r684;
	st.shared.u32 	[%r448+4], %r683;
	st.shared.u32 	[%r448+8], %r682;
	st.shared.u32 	[%r448+12], %r681;
	st.shared.u32 	[%r448+16], %r680;
	st.shared.u32 	[%r448+5120], %r679;
	st.shared.u32 	[%r448+5124], %r678;
	st.shared.u32 	[%r448+5128], %r677;
	st.shared.u32 	[%r448+5132], %r676;
	st.shared.u32 	[%r448+5136], %r675;
	st.shared.u32 	[%r448+10240], %r674;
	st.shared.u32 	[%r448+10244], %r673;
	st.shared.u32 	[%r448+10248], %r672;
	st.shared.u32 	[%r448+10252], %r671;
	st.shared.u32 	[%r448+10256], %r670;
	bar.sync 	0;
	// begin inline asm
	griddepcontrol.launch_dependents;
	// end inline asm
	add.s32 	%r291, %r189, %r188;
	mul.lo.s32 	%r449, %r1, 3;
	min.s32 	%r292, %r449, %r291;
	setp.lt.s32 	%p40, %r292, %r189;
	sub.s32 	%r450, %r292, %r189;
	selp.b32 	%r687, 0, %r450, %p40;
	min.s32 	%r685, %r292, %r188;
	setp.ge.s32 	%p41, %r687, %r685;
	@%p41 bra 	$L__BB37_83;
	add.s32 	%r295, %r292, %r188;
$L__BB37_78:
	sub.s32 	%r451, %r685, %r687;
	shr.u32 	%r452, %r451, 31;
	add.s32 	%r453, %r451, %r452;
	shr.s32 	%r454, %r453, 1;
	add.s32 	%r298, %r454, %r687;
	mad.lo.s32 	%r299, %r298, 20, %r447;
	ld.shared.u32 	%r300, [%r299+8];
	not.b32 	%r456, %r298;
	add.s32 	%r457, %r295, %r456;
	mad.lo.s32 	%r301, %r457, 20, %r447;
	ld.shared.u32 	%r302, [%r301+8];
	setp.ne.s32 	%p42, %r302, %r300;
	@%p42 bra 	$L__BB37_81;
	add.s32 	%r303, %r299, 16;
	add.s32 	%r304, %r301, 16;
	ld.shared.u32 	%r458, [%r301+12];
	ld.shared.u32 	%r459, [%r299+12];
	setp.ne.s32 	%p43, %r458, %r459;
	@%p43 bra 	$L__BB37_81;
	ld.shared.u32 	%r460, [%r303];
	ld.shared.u32 	%r461, [%r304];
	setp.lt.s32 	%p118, %r461, %r460;
	bra.uni 	$L__BB37_82;
$L__BB37_81:
	setp.lt.u32 	%p118, %r302, %r300;
$L__BB37_82:
	add.s32 	%r462, %r298, 1;
	selp.b32 	%r687, %r687, %r462, %p118;
	selp.b32 	%r685, %r298, %r685, %p118;
	setp.lt.s32 	%p44, %r687, %r685;
	@%p44 bra 	$L__BB37_78;
$L__BB37_83:
	sub.s32 	%r463, %r292, %r687;
	add.s32 	%r308, %r463, %r188;
	mad.lo.s32 	%r309, %r308, 20, %r447;
	ld.shared.u32 	%r692, [%r309+16];
	ld.shared.u32 	%r691, [%r309+12];
	ld.shared.u32 	%r690, [%r309+8];
	ld.shared.u32 	%r689, [%r309+4];
	ld.shared.u32 	%r688, [%r309];
	mad.lo.s32 	%r315, %r687, 20, %r447;
	ld.shared.u32 	%r697, [%r315+16];
	ld.shared.u32 	%r696, [%r315+12];
	ld.shared.u32 	%r695, [%r315+8];
	ld.shared.u32 	%r694, [%r315+4];
	ld.shared.u32 	%r693, [%r315];
	setp.ge.s32 	%p46, %r308, %r291;
	mov.pred 	%p119, 0;
	@%p46 bra 	$L__BB37_88;
	setp.ge.s32 	%p48, %r687, %r188;
	mov.pred 	%p119, -1;
	@%p48 bra 	$L__BB37_88;
	setp.ne.s32 	%p49, %r690, %r695;
	setp.ne.s32 	%p50, %r691, %r696;
	or.pred  	%p51, %p49, %p50;
	@%p51 bra 	$L__BB37_87;
	setp.lt.s32 	%p119, %r692, %r697;
	bra.uni 	$L__BB37_88;
$L__BB37_87:
	setp.lt.u32 	%p119, %r690, %r695;
$L__BB37_88:
	selp.b32 	%r321, %r692, %r697, %p119;
	selp.b32 	%r322, %r691, %r696, %p119;
	selp.b32 	%r323, %r690, %r695, %p119;
	selp.b32 	%r324, %r689, %r694, %p119;
	selp.b32 	%r325, %r688, %r693, %p119;
	selp.u32 	%r465, 1, 0, %p119;
	add.s32 	%r326, %r308, %r465;
	not.pred 	%p52, %p119;
	selp.u32 	%r466, 1, 0, %p52;
	add.s32 	%r327, %r687, %r466;
	@%p52 bra 	$L__BB37_90;
	ld.shared.u32 	%r688, [%r309+20];
	ld.shared.u32 	%r689, [%r309+24];
	ld.shared.u32 	%r690, [%r309+28];
	ld.shared.u32 	%r691, [%r309+32];
	ld.shared.u32 	%r692, [%r309+36];
	bra.uni 	$L__BB37_91;
$L__BB37_90:
	ld.shared.u32 	%r693, [%r315+20];
	ld.shared.u32 	%r694, [%r315+24];
	ld.shared.u32 	%r695, [%r315+28];
	ld.shared.u32 	%r696, [%r315+32];
	ld.shared.u32 	%r697, [%r315+36];
$L__BB37_91:
	setp.ge.s32 	%p54, %r326, %r291;
	mov.pred 	%p120, 0;
	@%p54 bra 	$L__BB37_96;
	setp.ge.s32 	%p56, %r327, %r188;
	mov.pred 	%p120, -1;
	@%p56 bra 	$L__BB37_96;
	setp.ne.s32 	%p57, %r690, %r695;
	setp.ne.s32 	%p58, %r691, %r696;
	or.pred  	%p59, %p57, %p58;
	@%p59 bra 	$L__BB37_95;
	setp.lt.s32 	%p120, %r692, %r697;
	bra.uni 	$L__BB37_96;
$L__BB37_95:
	setp.lt.u32 	%p120, %r690, %r695;
$L__BB37_96:
	selp.b32 	%r348, %r692, %r697, %p120;
	selp.b32 	%r349, %r691, %r696, %p120;
	selp.b32 	%r350, %r690, %r695, %p120;
	selp.b32 	%r351, %r689, %r694, %p120;
	selp.b32 	%r352, %r688, %r693, %p120;
	selp.u32 	%r467, 1, 0, %p120;
	add.s32 	%r353, %r326, %r467;
	not.pred 	%p60, %p120;
	selp.u32 	%r468, 1, 0, %p60;
	add.s32 	%r354, %r327, %r468;
	@%p120 bra 	$L__BB37_98;
	mad.lo.s32 	%r470, %r354, 20, %r447;
	ld.shared.u32 	%r693, [%r470];
	ld.shared.u32 	%r694, [%r470+4];
	ld.shared.u32 	%r695, [%r470+8];
	ld.shared.u32 	%r696, [%r470+12];
	ld.shared.u32 	%r697, [%r470+16];
	bra.uni 	$L__BB37_99;
$L__BB37_98:
	mad.lo.s32 	%r472, %r353, 20, %r447;
	ld.shared.u32 	%r688, [%r472];
	ld.shared.u32 	%r689, [%r472+4];
	ld.shared.u32 	%r690, [%r472+8];
	ld.shared.u32 	%r691, [%r472+12];
	ld.shared.u32 	%r692, [%r472+16];
$L__BB37_99:
	setp.ge.s32 	%p62, %r353, %r291;
	mov.pred 	%p121, 0;
	@%p62 bra 	$L__BB37_104;
	setp.ge.s32 	%p64, %r354, %r188;
	mov.pred 	%p121, -1;
	@%p64 bra 	$L__BB37_104;
	setp.ne.s32 	%p65, %r690, %r695;
	setp.ne.s32 	%p66, %r691, %r696;
	or.pred  	%p67, %p65, %p66;
	@%p67 bra 	$L__BB37_103;
	setp.lt.s32 	%p121, %r692, %r697;
	bra.uni 	$L__BB37_104;
$L__BB37_103:
	setp.lt.u32 	%p121, %r690, %r695;
$L__BB37_104:
	ld.param.s8 	%rs3, [_ZN3cub18CUB_300001_SM_10006detail10merge_sort26DeviceMergeSortMergeKernelINS2_10policy_hubIN6thrust24THRUST_300001_SM_1000_NS10device_ptrI4codeEEE9Policy600ES9_PNS0_8NullTypeES9_SD_mN4cuda3std3__44lessIS8_EES8_SC_EEvbT2_T3_T4_PT6_PT7_T5_PSL_SL_NS1_7vsmem_tE_param_0];
	setp.eq.s16 	%p68, %rs3, 0;
	selp.b32 	%r375, %r692, %r697, %p121;
	selp.b32 	%r376, %r691, %r696, %p121;
	selp.b32 	%r377, %r690, %r695, %p121;
	selp.b32 	%r378, %r689, %r694, %p121;
	selp.b32 	%r379, %r688, %r693, %p121;
	bar.sync 	0;
	@%p68 bra 	$L__BB37_113;
	// begin inline asm
	mov.u32 %r473, %laneid;
	// end inline asm
	shr.u32 	%r474, %r1, 5;
	mul.lo.s32 	%r475, %r474, 96;
	mad.lo.s32 	%r476, %r473, 3, %r475;
	mad.lo.s32 	%r478, %r476, 20, %r447;
	st.shared.u32 	[%r478], %r325;
	st.shared.u32 	[%r478+4], %r324;
	st.shared.u32 	[%r478+8], %r323;
	st.shared.u32 	[%r478+12], %r322;
	st.shared.u32 	[%r478+16], %r321;
	st.shared.u32 	[%r478+20], %r352;
	st.shared.u32 	[%r478+24], %r351;
	st.shared.u32 	[%r478+28], %r350;
	st.shared.u32 	[%r478+32], %r349;
	st.shared.u32 	[%r478+36], %r348;
	st.shared.u32 	[%r478+40], %r379;
	st.shared.u32 	[%r478+44], %r378;
	st.shared.u32 	[%r478+48], %r377;
	st.shared.u32 	[%r478+52], %r376;
	st.shared.u32 	[%r478+56], %r375;
	bar.warp.sync 	-1;
	shl.b32 	%r479, %r473, 1;
	sub.s32 	%r480, %r476, %r479;
	mad.lo.s32 	%r481, %r480, 20, %r447;
	ld.shared.u32 	%r380, [%r481];
	ld.shared.u32 	%r381, [%r481+4];
	ld.shared.u32 	%r382, [%r481+8];
	ld.shared.u32 	%r383, [%r481+12];
	ld.shared.u32 	%r384, [%r481+16];
	ld.shared.u32 	%r385, [%r481+640];
	ld.shared.u32 	%r386, [%r481+644];
	ld.shared.u32 	%r387, [%r481+648];
	ld.shared.u32 	%r388, [%r481+652];
	ld.shared.u32 	%r389, [%r481+656];
	ld.shared.u32 	%r390, [%r481+1280];
	ld.shared.u32 	%r391, [%r481+1284];
	ld.shared.u32 	%r392, [%r481+1288];
	ld.shared.u32 	%r393, [%r481+1292];
	ld.shared.u32 	%r394, [%r481+1296];
	setp.ne.s32 	%p69, %r1, 0;
	@%p69 bra 	$L__BB37_107;
	st.volatile.shared.u32 	[_ZZN3cub18CUB_300001_SM_10006detail10merge_sort26DeviceMergeSortMergeKernelINS2_10policy_hubIN6thrust24THRUST_300001_SM_1000_NS10device_ptrI4codeEEE9Policy600ES9_PNS0_8NullTypeES9_SD_mN4cuda3std3__44lessIS8_EES8_SC_EEvbT2_T3_T4_PT6_PT7_T5_PSL_SL_NS1_7vsmem_tEE19static_temp_storage+15360], %r291;
$L__BB37_107:
	ld.param.u64 	%rd120, [_ZN3cub18CUB_300001_SM_10006detail10merge_sort26DeviceMergeSortMergeKernelINS2_10policy_hubIN6thrust24THRUST_300001_SM_1000_NS10device_ptrI4codeEEE9Policy600ES9_PNS0_8NullTypeES9_SD_mN4cuda3std3__44lessIS8_EES8_SC_EEvbT2_T3_T4_PT6_PT7_T5_PSL_SL_NS1_7vsmem_tE_param_4];
	bar.sync 	0;
	ld.volatile.shared.u32 	%r395, [_ZZN3cub18CUB_300001_SM_10006detail10merge_sort26DeviceMergeSortMergeKernelINS2_10policy_hubIN6thrust24THRUST_300001_SM_1000_NS10device_ptrI4codeEEE9Policy600ES9_PNS0_8NullTypeES9_SD_mN4cuda3std3__44lessIS8_EES8_SC_EEvbT2_T3_T4_PT6_PT7_T5_PSL_SL_NS1_7vsmem_tEE19static_temp_storage+15360];
	and.b32  	%r482, %r1, 31;
	and.b32  	%r483, %r1, 992;
	mul.lo.s32 	%r484, %r483, 3;
	or.b32  	%r396, %r484, %r482;
	setp.ge.s32 	%p70, %r396, %r395;
	cvt.u64.u32 	%rd64, %r396;
	add.s64 	%rd65, %rd3, %rd64;
	cvta.to.global.u64 	%rd66, %rd120;
	mad.lo.s64 	%rd20, %rd65, 20, %rd66;
	@%p70 bra 	$L__BB37_109;
	st.global.u32 	[%rd20], %r380;
	st.global.u32 	[%rd20+4], %r381;
	st.global.u32 	[%rd20+8], %r382;
	st.global.u32 	[%rd20+12], %r383;
	st.global.u32 	[%rd20+16], %r384;
$L__BB37_109:
	add.s32 	%r485, %r396, 32;
	setp.ge.s32 	%p71, %r485, %r395;
	@%p71 bra 	$L__BB37_111;
	st.global.u32 	[%rd20+640], %r385;
	st.global.u32 	[%rd20+644], %r386;
	st.global.u32 	[%rd20+648], %r387;
	st.global.u32 	[%rd20+652], %r388;
	st.global.u32 	[%rd20+656], %r389;
$L__BB37_111:
	add.s32 	%r486, %r396, 64;
	setp.ge.s32 	%p72, %r486, %r395;
	@%p72 bra 	$L__BB37_121;
	st.global.u32 	[%rd20+1280], %r390;
	st.global.u32 	[%rd20+1284], %r391;
	st.global.u32 	[%rd20+1288], %r392;
	st.global.u32 	[%rd20+1292], %r393;
	st.global.u32 	[%rd20+1296], %r394;
	bra.uni 	$L__BB37_121;
$L__BB37_113:
	// begin inline asm
	mov.u32 %r487, %laneid;
	// end inline asm
	shr.u32 	%r488, %r1, 5;
	mul.lo.s32 	%r489, %r488, 96;
	mad.lo.s32 	%r490, %r487, 3, %r489;
	mad.lo.s32 	%r492, %r490, 20, %r447;
	st.shared.u32 	[%r492], %r325;
	st.shared.u32 	[%r492+4], %r324;
	st.shared.u32 	[%r492+8], %r323;
	st.shared.u32 	[%r492+12], %r322;
	st.shared.u32 	[%r492+16], %r321;
	st.shared.u32 	[%r492+20], %r352;
	st.shared.u32 	[%r492+24], %r351;
	st.shared.u32 	[%r492+28], %r350;
	st.shared.u32 	[%r492+32], %r349;
	st.shared.u32 	[%r492+36], %r348;
	st.shared.u32 	[%r492+40], %r379;
	st.shared.u32 	[%r492+44], %r378;
	st.shared.u32 	[%r492+48], %r377;
	st.shared.u32 	[%r492+52], %r376;
	st.shared.u32 	[%r492+56], %r375;
	bar.warp.sync 	-1;
	shl.b32 	%r493, %r487, 1;
	sub.s32 	%r494, %r490, %r493;
	mad.lo.s32 	%r495, %r494, 20, %r447;
	ld.shared.u32 	%r397, [%r495];
	ld.shared.u32 	%r398, [%r495+4];
	ld.shared.u32 	%r399, [%r495+8];
	ld.shared.u32 	%r400, [%r495+12];
	ld.shared.u32 	%r401, [%r495+16];
	ld.shared.u32 	%r402, [%r495+640];
	ld.shared.u32 	%r403, [%r495+644];
	ld.shared.u32 	%r404, [%r495+648];
	ld.shared.u32 	%r405, [%r495+652];
	ld.shared.u32 	%r406, [%r495+656];
	ld.shared.u32 	%r407, [%r495+1280];
	ld.shared.u32 	%r408, [%r495+1284];
	ld.shared.u32 	%r409, [%r495+1288];
	ld.shared.u32 	%r410, [%r495+1292];
	ld.shared.u32 	%r411, [%r495+1296];
	setp.ne.s32 	%p73, %r1, 0;
	@%p73 bra 	$L__BB37_115;
	st.volatile.shared.u32 	[_ZZN3cub18CUB_300001_SM_10006detail10merge_sort26DeviceMergeSortMergeKernelINS2_10policy_hubIN6thrust24THRUST_300001_SM_1000_NS10device_ptrI4codeEEE9Policy600ES9_PNS0_8NullTypeES9_SD_mN4cuda3std3__44lessIS8_EES8_SC_EEvbT2_T3_T4_PT6_PT7_T5_PSL_SL_NS1_7vsmem_tEE19static_temp_storage+15360], %r291;
$L__BB37_115:
	bar.sync 	0;
	ld.volatile.shared.u32 	%r412, [_ZZN3cub18CUB_300001_SM_10006detail10merge_sort26DeviceMergeSortMergeKernelINS2_10policy_hubIN6thrust24THRUST_300001_SM_1000_NS10device_ptrI4codeEEE9Policy600ES9_PNS0_8NullTypeES9_SD_mN4cuda3std3__44lessIS8_EES8_SC_EEvbT2_T3_T4_PT6_PT7_T5_PSL_SL_NS1_7vsmem_tEE19static_temp_storage+15360];
	and.b32  	%r496, %r1, 31;
	and.b32  	%r497, %r1, 992;
	mul.lo.s32 	%r498, %r497, 3;
	cvt.u64.u32 	%rd67, %r498;
	cvt.u64.u32 	%rd68, %r496;
	or.b32  	%r413, %r498, %r496;
	add.s64 	%rd69, %rd3, %rd68;
	add.s64 	%rd70, %rd69, %rd67;
	setp.ge.s32 	%p74, %r413, %r412;
	mad.lo.s64 	%rd21, %rd70, 20, %rd1;
	@%p74 bra 	$L__BB37_117;
	st.global.u32 	[%rd21], %r397;
	st.global.u32 	[%rd21+4], %r398;
	st.global.u32 	[%rd21+8], %r399;
	st.global.u32 	[%rd21+12], %r400;
	st.global.u32 	[%rd21+16], %r401;
$L__BB37_117:
	add.s32 	%r499, %r413, 32;
	setp.ge.s32 	%p75, %r499, %r412;
	@%p75 bra 	$L__BB37_119;
	st.global.u32 	[%rd21+640], %r402;
	st.global.u32 	[%rd21+644], %r403;
	st.global.u32 	[%rd21+648], %r404;
	st.global.u32 	[%rd21+652], %r405;
	st.global.u32 	[%rd21+656], %r406;
$L__BB37_119:
	add.s32 	%r500, %r413, 64;
	setp.ge.s32 	%p76, %r500, %r412;
	@%p76 bra 	$L__BB37_121;
	st.global.u32 	[%rd21+1280], %r407;
	st.global.u32 	[%rd21+1284], %r408;
	st.global.u32 	[%rd21+1288], %r409;
	st.global.u32 	[%rd21+1292], %r410;
	st.global.u32 	[%rd21+1296], %r411;
$L__BB37_121:
	ret;

}
.func  (.param .b64 func_retval0) __internal_accurate_pow(
	.param .b64 __internal_accurate_pow_param_0,
	.param .b64 __internal_accurate_pow_param_1
)
{
	.reg .pred 	%p<8>;
	.reg .b32 	%r<49>;
	.reg .b32 	%f<3>;
	.reg .b64 	%fd<109>;

	ld.param.f64 	%fd10, [__internal_accurate_pow_param_0];
	ld.param.f64 	%fd11, [__internal_accurate_pow_param_1];
	{
	.reg .b32 %temp; 
	mov.b64 	{%temp, %r46}, %fd10;
	}
	{
	.reg .b32 %temp; 
	mov.b64 	{%r45, %temp}, %fd10;
	}
	shr.u32 	%r47, %r46, 20;
	setp.gt.u32 	%p1, %r46, 1048575;
	@%p1 bra 	$L__BB38_2;
	mul.f64 	%fd12, %fd10, 0d4350000000000000;
	{
	.reg .b32 %temp; 
	mov.b64 	{%temp, %r46}, %fd12;
	}
	{
	.reg .b32 %temp; 
	mov.b64 	{%r45, %temp}, %fd12;
	}
	shr.u32 	%r16, %r46, 20;
	add.s32 	%r47, %r16, -54;
$L__BB38_2:
	add.s32 	%r48, %r47, -1023;
	and.b32  	%r17, %r46, -2146435073;
	or.b32  	%r18, %r17, 1072693248;
	mov.b64 	%fd107, {%r45, %r18};
	setp.lt.u32 	%p2, %r18, 1073127583;
	@%p2 bra 	$L__BB38_4;
	{
	.reg .b32 %temp; 
	mov.b64 	{%r19, %temp}, %fd107;
	}
	{
	.reg .b32 %temp; 
	mov.b64 	{%temp, %r20}, %fd107;
	}
	add.s32 	%r21, %r20, -1048576;
	mov.b64 	%fd107, {%r19, %r21};
	add.s32 	%r48, %r47, -1022;
$L__BB38_4:
	add.f64 	%fd13, %fd107, 0dBFF0000000000000;
	add.f64 	%fd14, %fd107, 0d3FF0000000000000;
	rcp.approx.ftz.f64 	%fd15, %fd14;
	neg.f64 	%fd16, %fd14;
	fma.rn.f64 	%fd17, %fd16, %fd15, 0d3FF0000000000000;
	fma.rn.f64 	%fd18, %fd17, %fd17, %fd17;
	fma.rn.f64 	%fd19, %fd18, %fd15, %fd15;
	mul.f64 	%fd20, %fd13, %fd19;
	fma.rn.f64 	%fd21, %fd13, %fd19, %fd20;
	mul.f64 	%fd22, %fd21, %fd21;
	fma.rn.f64 	%fd23, %fd22, 0d3EB0F5FF7D2CAFE2, 0d3ED0F5D241AD3B5A;
	fma.rn.f64 	%fd24, %fd23, %fd22, 0d3EF3B20A75488A3F;
	fma.rn.f64 	%fd25, %fd24, %fd22, 0d3F1745CDE4FAECD5;
	fma.rn.f64 	%fd26, %fd25, %fd22, 0d3F3C71C7258A578B;
	fma.rn.f64 	%fd27, %fd26, %fd22, 0d3F6249249242B910;
	fma.rn.f64 	%fd28, %fd27, %fd22, 0d3F89999999999DFB;
	sub.f64 	%fd29, %fd13, %fd21;
	add.f64 	%fd30, %fd29, %fd29;
	neg.f64 	%fd31, %fd21;
	fma.rn.f64 	%fd32, %fd31, %fd13, %fd30;
	mul.f64 	%fd33, %fd19, %fd32;
	fma.rn.f64 	%fd34, %fd22, %fd28, 0d3FB5555555555555;
	mov.f64 	%fd35, 0d3FB5555555555555;
	sub.f64 	%fd36, %fd35, %fd34;
	fma.rn.f64 	%fd37, %fd22, %fd28, %fd36;
	add.f64 	%fd38, %fd37, 0dBC46A4CB00B9E7B0;
	add.f64 	%fd39, %fd34, %fd38;
	sub.f64 	%fd40, %fd34, %fd39;
	add.f64 	%fd41, %fd38, %fd40;
	mul.rn.f64 	%fd42, %fd21, %fd21;
	neg.f64 	%fd43, %fd42;
	fma.rn.f64 	%fd44, %fd21, %fd21, %fd43;
	{
	.reg .b32 %temp; 
	mov.b64 	{%r22, %temp}, %fd33;
	}
	{
	.reg .b32 %temp; 
	mov.b64 	{%temp, %r23}, %fd33;
	}
	add.s32 	%r24, %r23, 1048576;
	mov.b64 	%fd45, {%r22, %r24};
	fma.rn.f64 	%fd46, %fd21, %fd45, %fd44;
	mul.rn.f64 	%fd47, %fd42, %fd21;
	neg.f64 	%fd48, %fd47;
	fma.rn.f64 	%fd49, %fd42, %fd21, %fd48;
	fma.rn.f64 	%fd50, %fd42, %fd33, %fd49;
	fma.rn.f64 	%fd51, %fd46, %fd21, %fd50;
	mul.rn.f64 	%fd52, %fd39, %fd47;
	neg.f64 	%fd53, %fd52;
	fma.rn.f64 	%fd54, %fd39, %fd47, %fd53;
	fma.rn.f64 	%fd55, %fd39, %fd51, %fd54;
	fma.rn.f64 	%fd56, %fd41, %fd47, %fd55;
	add.f64 	%fd57, %fd52, %fd56;
	sub.f64 	%fd58, %fd52, %fd57;
	add.f64 	%fd59, %fd56, %fd58;
	add.f64 	%fd60, %fd21, %fd57;
	sub.f64 	%fd61, %fd21, %fd60;
	add.f64 	%fd62, %fd57, %fd61;
	add.f64 	%fd63, %fd59, %fd62;
	add.f64 	%fd64, %fd33, %fd63;
	add.f64 	%fd65, %fd60, %fd64;
	sub.f64 	%fd66, %fd60, %fd65;
	add.f64 	%fd67, %fd64, %fd66;
	xor.b32  	%r25, %r48, -2147483648;
	mov.b32 	%r26, 1127219200;
	mov.b64 	%fd68, {%r25, %r26};
	mov.b32 	%r27, -2147483648;
	mov.b64 	%fd69, {%r27, %r26};
	sub.f64 	%fd70, %fd68, %fd69;
	fma.rn.f64 	%fd71, %fd70, 0d3FE62E42FEFA39EF, %fd65;
	fma.rn.f64 	%fd72, %fd70, 0dBFE62E42FEFA39EF, %fd71;
	sub.f64 	%fd73, %fd72, %fd65;
	sub.f64 	%fd74, %fd67, %fd73;
	fma.rn.f64 	%fd75, %fd70, 0d3C7ABC9E3B39803F, %fd74;
	add.f64 	%fd76, %fd71, %fd75;
	sub.f64 	%fd77, %fd71, %fd76;
	add.f64 	%fd78, %fd75, %fd77;
	{
	.reg .b32 %temp; 
	mov.b64 	{%temp, %r28}, %fd11;
	}
	{
	.reg .b32 %temp; 
	mov.b64 	{%r29, %temp}, %fd11;
	}
	shl.b32 	%r30, %r28, 1;
	setp.gt.u32 	%p3, %r30, -33554433;
	and.b32  	%r31, %r28, -15728641;
	selp.b32 	%r32, %r31, %r28, %p3;
	mov.b64 	%fd79, {%r29, %r32};
	mul.rn.f64 	%fd80, %fd76, %fd79;
	neg.f64 	%fd81, %fd80;
	fma.rn.f64 	%fd82, %fd76, %fd79, %fd81;
	fma.rn.f64 	%fd83, %fd78, %fd79, %fd82;
	add.f64 	%fd4, %fd80, %fd83;
	sub.f64 	%fd84, %fd80, %fd4;
	add.f64 	%fd5, %fd83, %fd84;
	fma.rn.f64 	%fd85, %fd4, 0d3FF71547652B82FE, 0d4338000000000000;
	{
	.reg .b32 %temp; 
	mov.b64 	{%r13, %temp}, %fd85;
	}
	mov.f64 	%fd86, 0dC338000000000000;
	add.rn.f64 	%fd87, %fd85, %fd86;
	fma.rn.f64 	%fd88, %fd87, 0dBFE62E42FEFA39EF, %fd4;
	fma.rn.f64 	%fd89, %fd87, 0dBC7ABC9E3B39803F, %fd88;
	fma.rn.f64 	%fd90, %fd89, 0d3E5ADE1569CE2BDF, 0d3E928AF3FCA213EA;
	fma.rn.f64 	%fd91, %fd90, %fd89, 0d3EC71DEE62401315;
	fma.rn.f64 	%fd92, %fd91, %fd89, 0d3EFA01997C89EB71;
	fma.rn.f64 	%fd93, %fd92, %fd89, 0d3F2A01A014761F65;
	fma.rn.f64 	%fd94, %fd93, %fd89, 0d3F56C16C1852B7AF;
	fma.rn.f64 	%fd95, %fd94, %fd89, 0d3F81111111122322;
	fma.rn.f64 	%fd96, %fd95, %fd89, 0d3FA55555555502A1;
	fma.rn.f64 	%fd97, %fd96, %fd89, 0d3FC5555555555511;
	fma.rn.f64 	%fd98, %fd97, %fd89, 0d3FE000000000000B;
	fma.rn.f64 	%fd99, %fd98, %fd89, 0d3FF0000000000000;
	fma.rn.f64 	%fd100, %fd99, %fd89, 0d3FF0000000000000;
	{
	.reg .b32 %temp; 
	mov.b64 	{%r14, %temp}, %fd100;
	}
	{
	.reg .b32 %temp; 
	mov.b64 	{%temp, %r15}, %fd100;
	}
	shl.b32 	%r33, %r13, 20;
	add.s32 	%r34, %r33, %r15;
	mov.b64 	%fd108, {%r14, %r34};
	{
	.reg .b32 %temp; 
	mov.b64 	{%temp, %r35}, %fd4;
	}
	mov.b32 	%f2, %r35;
	abs.f32 	%f1, %f2;
	setp.lt.f32 	%p4, %f1, 0f4086232B;
	@%p4 bra 	$L__BB38_7;
	setp.lt.f64 	%p5, %fd4, 0d0000000000000000;
	add.f64 	%fd101, %fd4, 0d7FF0000000000000;
	selp.f64 	%fd108, 0d0000000000000000, %fd101, %p5;
	setp.geu.f32 	%p6, %f1, 0f40874800;
	@%p6 bra 	$L__BB38_7;
	shr.u32 	%r36, %r13, 31;
	add.s32 	%r37, %r13, %r36;
	shr.s32 	%r38, %r37, 1;
	shl.b32 	%r39, %r38, 20;
	add.s32 	%r40, %r15, %r39;
	mov.b64 	%fd102, {%r14, %r40};
	sub.s32 	%r41, %r13, %r38;
	shl.b32 	%r42, %r41, 20;
	add.s32 	%r43, %r42, 1072693248;
	mov.b32 	%r44, 0;
	mov.b64 	%fd103, {%r44, %r43};
	mul.f64 	%fd108, %fd103, %fd102;
$L__BB38_7:
	abs.f64 	%fd104, %fd108;
	setp.eq.f64 	%p7, %fd104, 0d7FF0000000000000;
	fma.rn.f64 	%fd105, %fd108, %fd5, %fd108;
	selp.f64 	%fd106, %fd108, %fd105, %p7;
	st.param.f64 	[func_retval0], %fd106;
	ret;

}


// ===== COMPILED SASS (sm_100) =====

	.target	sm_100

	.elftype	@"ET_EXEC"


//--------------------- .note.nv.tkinfo           --------------------------
	.section	.note.nv.tkinfo,"",@"SHT_NOTE"
	.sectionflags	@"SHF_NOTE_NV_TKINFO"
	.tkinfo
        /*0018*/ 	.word	0x00000002
        /*0030*/ 	.string	""
        /*0030*/ 	.string	"ptxas"
        /*0030*/ 	.string	"Cuda compilation tools, release 13.0, V13.0.88"
        /*0030*/ 	.string	"Build cuda_13.0.r13.0/compiler.36424714_0"
        /*0030*/ 	.string	"-arch sm_100 -m 64 "



//--------------------- .note.nv.cuinfo           --------------------------
	.section	.note.nv.cuinfo,"",@"SHT_NOTE"
	.sectionflags	@"SHF_NOTE_NV_CUINFO"
        /*0018*/ 	.short	0x0002
        /*001a*/ 	.short	0x0064
        /*001c*/ 	.short	0x0082
	.zero		2


//--------------------- .nv.info                  --------------------------
	.section	.nv.info,"",@"SHT_CUDA_INFO"
	.align	4


	//----- nvinfo : EIATTR_REGCOUNT
	.align		4
        /*0000*/ 	.byte	0x04, 0x2f
        /*0002*/ 	.short	(.L_59 - .L_58)
	.align		4
.L_58:
        /*0004*/ 	.word	index@(_Z10init_codesP4codeiP5pointid)
        /*0008*/ 	.word	0x0000001a


	//----- nvinfo : EIATTR_FRAME_SIZE
	.align		4
.L_59:
        /*000c*/ 	.byte	0x04, 0x11
        /*000e*/ 	.short	(.L_61 - .L_60)
	.align		4
.L_60:
        /*0010*/ 	.word	index@(_Z10init_codesP4codeiP5pointid)
        /*0014*/ 	.word	0x00000000


	//----- nvinfo : EIATTR_REGCOUNT
	.align		4
.L_61:
        /*0018*/ 	.byte	0x04, 0x2f
        /*001a*/ 	.short	(.L_63 - .L_62)
	.align		4
.L_62:
        /*001c*/ 	.word	index@(_Z10init_nodesP4nodePS0_i)
        /*0020*/ 	.word	0x0000000c


	//----- nvinfo : EIATTR_FRAME_SIZE
	.align		4
.L_63:
        /*0024*/ 	.byte	0x04, 0x11
        /*0026*/ 	.short	(.L_65 - .L_64)
	.align		4
.L_64:
        /*0028*/ 	.word	index@(_Z10init_nodesP4nodePS0_i)
        /*002c*/ 	.word	0x00000000


	//----- nvinfo : EIATTR_REGCOUNT
	.align		4
.L_65:
        /*0030*/ 	.byte	0x04, 0x2f
        /*0032*/ 	.short	(.L_67 - .L_66)
	.align		4
.L_66:
        /*0034*/ 	.word	index@(_Z25update_nodes_with_samplesPP4nodeS0_Pii)
        /*0038*/ 	.word	0x0000000a


	//----- nvinfo : EIATTR_FRAME_SIZE
	.align		4
.L_67:
        /*003c*/ 	.byte	0x04, 0x11
        /*003e*/ 	.short	(.L_69 - .L_68)
	.align		4
.L_68:
        /*0040*/ 	.word	index@(_Z25update_nodes_with_samplesPP4nodeS0_Pii)
        /*0044*/ 	.word	0x00000000


	//----- nvinfo : EIATTR_REGCOUNT
	.align		4
.L_69:
        /*0048*/ 	.byte	0x04, 0x2f
        /*004a*/ 	.short	(.L_71 - .L_70)
	.align		4
.L_70:
        /*004c*/ 	.word	index@(_Z28update_nodes_without_samplesPP4nodeS0_Piii)
        /*0050*/ 	.word	0x00000020


	//----- nvinfo : EIATTR_FRAME_SIZE
	.align		4
.L_71:
        /*0054*/ 	.byte	0x04, 0x11
        /*0056*/ 	.short	(.L_73 - .L_72)
	.align		4
.L_72:
        /*0058*/ 	.word	index@($__internal_12_$__cuda_sm20_dblrcp_rn_slowpath_v3)
        /*005c*/ 	.word	0x00000000


	//----- nvinfo : EIATTR_FRAME_SIZE
	.align		4
.L_73:
        /*0060*/ 	.byte	0x04, 0x11
        /*0062*/ 	.short	(.L_75 - .L_74)
	.align		4
.L_74:
        /*0064*/ 	.word	index@(_Z28update_nodes_without_samplesPP4nodeS0_Piii)
        /*0068*/ 	.word	0x00000000


	//----- nvinfo : EIATTR_REGCOUNT
	.align		4
.L_75:
        /*006c*/ 	.byte	0x04, 0x2f
        /*006e*/ 	.short	(.L_77 - .L_76)
	.align		4
.L_76:
        /*0070*/ 	.word	index@(_Z17init_sample_nodesP4nodeP4codePS0_PiS4_ii)
        /*0074*/ 	.word	0x00000019


	//----- nvinfo : EIATTR_FRAME_SIZE
	.align		4
.L_77:
        /*0078*/ 	.byte	0x04, 0x11
        /*007a*/ 	.short	(.L_79 - .L_78)
	.align		4
.L_78:
        /*007c*/ 	.word	index@($__internal_11_$__cuda_sm20_dblrcp_rn_slowpath_v3)
        /*0080*/ 	.word	0x00000000


	//----- nvinfo : EIATTR_FRAME_SIZE
	.align		4
.L_79:
        /*0084*/ 	.byte	0x04, 0x11
        /*0086*/ 	.short	(.L_81 - .L_80)
	.align		4
.L_80:
        /*0088*/ 	.word	index@(_Z17init_sample_nodesP4nodeP4codePS0_PiS4_ii)
        /*008c*/ 	.word	0x00000000


	//----- nvinfo : EIATTR_REGCOUNT
	.align		4
.L_81:
        /*0090*/ 	.byte	0x04, 0x2f
        /*0092*/ 	.short	(.L_83 - .L_82)
	.align		4
.L_82:
        /*0094*/ 	.word	index@(_Z19update_sample_nodesP4nodePS0_ii)
        /*0098*/ 	.word	0x0000001b


	//----- nvinfo : EIATTR_FRAME_SIZE
	.align		4
.L_83:
        /*009c*/ 	.byte	0x04, 0x11
        /*009e*/ 	.short	(.L_85 - .L_84)
	.align		4
.L_84:
        /*00a0*/ 	.word	index@($__internal_10_$__cuda_sm20_dblrcp_rn_slowpath_v3)
        /*00a4*/ 	.word	0x00000000


	//----- nvinfo : EIATTR_FRAME_SIZE
	.align		4
.L_85:
        /*00a8*/ 	.byte	0x04, 0x11
        /*00aa*/ 	.short	(.L_87 - .L_86)
	.align		4
.L_86:
        /*00ac*/ 	.word	index@(_Z19update_sample_nodesP4nodePS0_ii)
        /*00b0*/ 	.word	0x00000000


	//----- nvinfo : EIATTR_REGCOUNT
	.align		4
.L_87:
        /*00b4*/ 	.byte	0x04, 0x2f
        /*00b6*/ 	.short	(.L_89 - .L_88)
	.align		4
.L_88:
        /*00b8*/ 	.word	index@(_Z14init_nodes_numPiP4nodei)
        /*00bc*/ 	.word	0x0000000c


	//----- nvinfo : EIATTR_FRAME_SIZE
	.align		4
.L_89:
        /*00c0*/ 	.byte	0x04, 0x11
        /*00c2*/ 	.short	(.L_91 - .L_90)
	.align		4
.L_90:
        /*00c4*/ 	.word	index@(_Z14init_nodes_numPiP4nodei)
        /*00c8*/ 	.word	0x00000000


	//----- nvinfo : EIATTR_REGCOUNT
	.align		4
.L_91:
        /*00cc*/ 	.byte	0x04, 0x2f
        /*00ce*/ 	.short	(.L_93 - .L_92)
	.align		4
.L_92:
        /*00d0*/ 	.word	index@(_Z22set_idxs_and_neighborsPP4nodeii)
        /*00d4*/ 	.word	0x00000014


	//----- nvinfo : EIATTR_FRAME_SIZE
	.align		4
.L_93:
        /*00d8*/ 	.byte	0x04, 0x11
        /*00da*/ 	.short	(.L_95 - .L_94)
	.align		4
.L_94:
        /*00dc*/ 	.word	index@(_Z22set_idxs_and_neighborsPP4nodeii)
        /*00e0*/ 	.word	0x00000000


	//----- nvinfo : EIATTR_REGCOUNT
	.align		4
.L_95:
        /*00e4*/ 	.byte	0x04, 0x2f
        /*00e6*/ 	.short	(.L_97 - .L_96)
	.align		4
.L_96:
        /*00e8*/ 	.word	index@(_Z15set_descendantsPP4nodeiii)
        /*00ec*/ 	.word	0x00000014


	//----- nvinfo : EIATTR_FRAME_SIZE
	.align		4
.L_97:
        /*00f0*/ 	.byte	0x04, 0x11
        /*00f2*/ 	.short	(.L_99 - .L_98)
	.align		4
.L_98:
        /*00f4*/ 	.word	index@(_Z15set_descendantsPP4nodeiii)
        /*00f8*/ 	.word	0x00000000


	//----- nvinfo : EIATTR_REGCOUNT
	.align		4
.L_99:
        /*00fc*/ 	.byte	0x04, 0x2f
        /*00fe*/ 	.short	(.L_101 - .L_100)
	.align		4
.L_100:
        /*0100*/ 	.word	index@(_Z20set_sampling_densityPP4nodeP5pointP8functionii)
        /*0104*/ 	.word	0x0000000c


	//----- nvinfo : EIATTR_FRAME_SIZE
	.align		4
.L_101:
        /*0108*/ 	.byte	0x04, 0x11
        /*010a*/ 	.short	(.L_103 - .L_102)
	.align		4
.L_102:
        /*010c*/ 	.word	index@(_Z20set_sampling_densityPP4nodeP5pointP8functionii)
        /*0110*/ 	.word	0x00000000


	//----- nvinfo : EIATTR_REGCOUNT
	.align		4
.L_103:
        /*0114*/ 	.byte	0x04, 0x2f
        /*0116*/ 	.short	(.L_105 - .L_104)
	.align		4
.L_104:
        /*0118*/ 	.word	index@(_Z16vector_splattingPP4nodeP5pointP6normalP8functioni)
        /*011c*/ 	.word	0x00000040


	//----- nvinfo : EIATTR_FRAME_SIZE
	.align		4
.L_105:
        /*0120*/ 	.byte	0x04, 0x11
        /*0122*/ 	.short	(.L_107 - .L_106)
	.align		4
.L_106:
        /*0124*/ 	.word	index@($_Z16vector_splattingPP4nodeP5pointP6normalP8functioni$__internal_accurate_pow)
        /*0128*/ 	.word	0x00000000


	//----- nvinfo : EIATTR_FRAME_SIZE
	.align		4
.L_107:
        /*012c*/ 	.byte	0x04, 0x11
        /*012e*/ 	.short	(.L_109 - .L_108)
	.align		4
.L_108:
        /*0130*/ 	.word	index@($__internal_9_$__cuda_sm20_div_rn_f64_full)
        /*0134*/ 	.word	0x00000000


	//----- nvinfo : EIATTR_FRAME_SIZE
	.align		4
.L_109:
        /*0138*/ 	.byte	0x04, 0x11
        /*013a*/ 	.short	(.L_111 - .L_110)
	.align		4
.L_110:
        /*013c*/ 	.word	index@($__internal_8_$__cuda_sm20_dblrcp_rn_slowpath_v3)
        /*0140*/ 	.word	0x00000000


	//----- nvinfo : EIATTR_FRAME_SIZE
	.align		4
.L_111:
        /*0144*/ 	.byte	0x04, 0x11
        /*0146*/ 	.short	(.L_113 - .L_112)
	.align		4
.L_112:
        /*0148*/ 	.word	index@(_Z16vector_splattingPP4nodeP5pointP6normalP8functioni)
        /*014c*/ 	.word	0x00000000


	//----- nvinfo : EIATTR_REGCOUNT
	.align		4
.L_113:
        /*0150*/ 	.byte	0x04, 0x2f
        /*0152*/ 	.short	(.L_115 - .L_114)
	.align		4
.L_114:
        /*0154*/ 	.word	index@(_Z3seePP4nodei)
        /*0158*/ 	.word	0x00000018


	//----- nvinfo : EIATTR_FRAME_SIZE
	.align		4
.L_115:
        /*015c*/ 	.byte	0x04, 0x11
        /*015e*/ 	.short	(.L_117 - .L_116)
	.align		4
.L_116:
        /*0160*/ 	.word	index@(_Z3seePP4nodei)
        /*0164*/ 	.word	0x00000010


	//----- nvinfo : EIATTR_REGCOUNT
	.align		4
.L_117:
        /*0168*/ 	.byte	0x04, 0x2f
        /*016a*/ 	.short	(.L_119 - .L_118)
	.align		4
.L_118:
        /*016c*/ 	.word	index@(_Z10set_offsetPP4nodePP6x_bitsi)
        /*0170*/ 	.word	0x00000012


	//----- nvinfo : EIATTR_FRAME_SIZE
	.align		4
.L_119:
        /*0174*/ 	.byte	0x04, 0x11
        /*0176*/ 	.short	(.L_121 - .L_120)
	.align		4
.L_120:
        /*0178*/ 	.word	index@(_Z10set_offsetPP4nodePP6x_bitsi)
        /*017c*/ 	.word	0x00000000


	//----- nvinfo : EIATTR_REGCOUNT
	.align		4
.L_121:
        /*0180*/ 	.byte	0x04, 0x2f
        /*0182*/ 	.short	(.L_123 - .L_122)
	.align		4
.L_122:
        /*0184*/ 	.word	index@(_Z12compute_maskPiP4codei)
        /*0188*/ 	.word	0x0000000a


	//----- nvinfo : EIATTR_FRAME_SIZE
	.align		4
.L_123:
        /*018c*/ 	.byte	0x04, 0x11
        /*018e*/ 	.short	(.L_125 - .L_124)
	.align		4
.L_124:
        /*0190*/ 	.word	index@(_Z12compute_maskPiP4codei)
        /*0194*/ 	.word	0x00000000


	//----- nvinfo : EIATTR_REGCOUNT
	.align		4
.L_125:
        /*0198*/ 	.byte	0x04, 0x2f
        /*019a*/ 	.short	(.L_127 - .L_126)
	.align		4
.L_126:
        /*019c*/ 	.word	index@(_Z13set_functionsP8functionS0_ii)
        /*01a0*/ 	.word	0x00000020


	//----- nvinfo : EIATTR_FRAME_SIZE
	.align		4
.L_127:
        /*01a4*/ 	.byte	0x04, 0x11
        /*01a6*/ 	.short	(.L_129 - .L_128)
	.align		4
.L_128:
        /*01a8*/ 	.word	index@($__internal_7_$__cuda_sm20_div_rn_f64_full)
        /*01ac*/ 	.word	0x00000000


	//----- nvinfo : EIATTR_FRAME_SIZE
	.align		4
.L_129:
        /*01b0*/ 	.byte	0x04, 0x11
        /*01b2*/ 	.short	(.L_131 - .L_130)
	.align		4
.L_130:
        /*01b4*/ 	.word	index@($__internal_6_$__cuda_sm20_dblrcp_rn_slowpath_v3)
        /*01b8*/ 	.word	0x00000000


	//----- nvinfo : EIATTR_FRAME_SIZE
	.align		4
.L_131:
        /*01bc*/ 	.byte	0x04, 0x11
        /*01be*/ 	.short	(.L_133 - .L_132)
	.align		4
.L_132:
        /*01c0*/ 	.word	index@(_Z13set_functionsP8functionS0_ii)
        /*01c4*/ 	.word	0x00000000


	//----- nvinfo : EIATTR_REGCOUNT
	.align		4
.L_133:
        /*01c8*/ 	.byte	0x04, 0x2f
        /*01ca*/ 	.short	(.L_135 - .L_134)
	.align		4
.L_134:
        /*01cc*/ 	.word	index@(_Z23set_inner_product_tableP8functionS0_PdS1_S1_ii)
        /*01d0*/ 	.word	0x00000040


	//----- nvinfo : EIATTR_FRAME_SIZE
	.align		4
.L_135:
        /*01d4*/ 	.byte	0x04, 0x11
        /*01d6*/ 	.short	(.L_137 - .L_136)
	.align		4
.L_136:
        /*01d8*/ 	.word	index@($_Z23set_inner_product_tableP8functionS0_PdS1_S1_ii$__internal_accurate_pow)
        /*01dc*/ 	.word	0x000003c8


	//----- nvinfo : EIATTR_FRAME_SIZE
	.align		4
.L_137:
        /*01e0*/ 	.byte	0x04, 0x11
        /*01e2*/ 	.short	(.L_139 - .L_138)
	.align		4
.L_138:
        /*01e4*/ 	.word	index@($__internal_5_$__cuda_sm20_div_rn_f64_full)
        /*01e8*/ 	.word	0x000003c8


	//----- nvinfo : EIATTR_FRAME_SIZE
	.align		4
.L_139:
        /*01ec*/ 	.byte	0x04, 0x11
        /*01ee*/ 	.short	(.L_141 - .L_140)
	.align		4
.L_140:
        /*01f0*/ 	.word	index@(_Z23set_inner_product_tableP8functionS0_PdS1_S1_ii)
        /*01f4*/ 	.word	0x000003c8


	//----- nvinfo : EIATTR_REGCOUNT
	.align		4
.L_141:
        /*01f8*/ 	.byte	0x04, 0x2f
        /*01fa*/ 	.short	(.L_143 - .L_142)
	.align		4
.L_142:
        /*01fc*/ 	.word	index@(_Z18compute_divergenceiPP4nodePP6x_bitsPPdS6_S6_i)
        /*0200*/ 	.word	0x00000020


	//----- nvinfo : EIATTR_FRAME_SIZE
	.align		4
.L_143:
        /*0204*/ 	.byte	0x04, 0x11
        /*0206*/ 	.short	(.L_145 - .L_144)
	.align		4
.L_144:
        /*0208*/ 	.word	index@(_Z18compute_divergenceiPP4nodePP6x_bitsPPdS6_S6_i)
        /*020c*/ 	.word	0x00000000


	//----- nvinfo : EIATTR_REGCOUNT
	.align		4
.L_145:
        /*0210*/ 	.byte	0x04, 0x2f
        /*0212*/ 	.short	(.L_147 - .L_146)
	.align		4
.L_146:
        /*0214*/ 	.word	index@(_Z11prepare_CSRPP4nodeiiPii)
        /*0218*/ 	.word	0x0000001f


	//----- nvinfo : EIATTR_FRAME_SIZE
	.align		4
.L_147:
        /*021c*/ 	.byte	0x04, 0x11
        /*021e*/ 	.short	(.L_149 - .L_148)
	.align		4
.L_148:
        /*0220*/ 	.word	index@(_Z11prepare_CSRPP4nodeiiPii)
        /*0224*/ 	.word	0x00000000


	//----- nvinfo : EIATTR_REGCOUNT
	.align		4
.L_149:
        /*0228*/ 	.byte	0x04, 0x2f
        /*022a*/ 	.short	(.L_151 - .L_150)
	.align		4
.L_150:
        /*022c*/ 	.word	index@(_Z5set_bPP4nodePfi)
        /*0230*/ 	.word	0x0000000c


	//----- nvinfo : EIATTR_FRAME_SIZE
	.align		4
.L_151:
        /*0234*/ 	.byte	0x04, 0x11
        /*0236*/ 	.short	(.L_153 - .L_152)
	.align		4
.L_152:
        /*0238*/ 	.word	index@(_Z5set_bPP4nodePfi)
        /*023c*/ 	.word	0x00000000


	//----- nvinfo : EIATTR_REGCOUNT
	.align		4
.L_153:
        /*0240*/ 	.byte	0x04, 0x2f
        /*0242*/ 	.short	(.L_155 - .L_154)
	.align		4
.L_154:
        /*0244*/ 	.word	index@(_Z26construct_laplacian_matrixPP4nodeiiiiPP6x_bitsPdS5_S5_PiS6_Pfi)
        /*0248*/ 	.word	0x00000020


	//----- nvinfo : EIATTR_FRAME_SIZE
	.align		4
.L_155:
        /*024c*/ 	.byte	0x04, 0x11
        /*024e*/ 	.short	(.L_157 - .L_156)
	.align		4
.L_156:
        /*0250*/ 	.word	index@(_Z26construct_laplacian_matrixPP4nodeiiiiPP6x_bitsPdS5_S5_PiS6_Pfi)
        /*0254*/ 	.word	0x00000000


	//----- nvinfo : EIATTR_REGCOUNT
	.align		4
.L_157:
        /*0258*/ 	.byte	0x04, 0x2f
        /*025a*/ 	.short	(.L_159 - .L_158)
	.align		4
.L_158:
        /*025c*/ 	.word	index@(_Z15set_value_tableP8functioniPddii)
        /*0260*/ 	.word	0x00000030


	//----- nvinfo : EIATTR_FRAME_SIZE
	.align		4
.L_159:
        /*0264*/ 	.byte	0x04, 0x11
        /*0266*/ 	.short	(.L_161 - .L_160)
	.align		4
.L_160:
        /*0268*/ 	.word	index@($_Z15set_value_tableP8functioniPddii$__internal_accurate_pow)
        /*026c*/ 	.word	0x000000b8


	//----- nvinfo : EIATTR_FRAME_SIZE
	.align		4
.L_161:
        /*0270*/ 	.byte	0x04, 0x11
        /*0272*/ 	.short	(.L_163 - .L_162)
	.align		4
.L_162:
        /*0274*/ 	.word	index@(_Z15set_value_tableP8functioniPddii)
        /*0278*/ 	.word	0x000000b8


	//----- nvinfo : EIATTR_REGCOUNT
	.align		4
.L_163:
        /*027c*/ 	.byte	0x04, 0x2f
        /*027e*/ 	.short	(.L_165 - .L_164)
	.align		4
.L_164:
        /*0280*/ 	.word	index@(_Z17compute_iso_valuePP4nodePdS2_iS0_PS2_PP6x_bitsPfi)
        /*0284*/ 	.word	0x00000028


	//----- nvinfo : EIATTR_FRAME_SIZE
	.align		4
.L_165:
        /*0288*/ 	.byte	0x04, 0x11
        /*028a*/ 	.short	(.L_167 - .L_166)
	.align		4
.L_166:
        /*028c*/ 	.word	index@($__internal_4_$__cuda_sm20_dsqrt_rn_f64_mediumpath_v1)
        /*0290*/ 	.word	0x00000280


	//----- nvinfo : EIATTR_FRAME_SIZE
	.align		4
.L_167:
        /*0294*/ 	.byte	0x04, 0x11
        /*0296*/ 	.short	(.L_169 - .L_168)
	.align		4
.L_168:
        /*0298*/ 	.word	index@(_Z17compute_iso_valuePP4nodePdS2_iS0_PS2_PP6x_bitsPfi)
        /*029c*/ 	.word	0x00000280


	//----- nvinfo : EIATTR_REGCOUNT
	.align		4
.L_169:
        /*02a0*/ 	.byte	0x04, 0x2f
        /*02a2*/ 	.short	(.L_171 - .L_170)
	.align		4
.L_170:
        /*02a4*/ 	.word	index@(_Z3putPP4nodeP5pointPidii)
        /*02a8*/ 	.word	0x0000001b


	//----- nvinfo : EIATTR_FRAME_SIZE
	.align		4
.L_171:
        /*02ac*/ 	.byte	0x04, 0x11
        /*02ae*/ 	.short	(.L_173 - .L_172)
	.align		4
.L_172:
        /*02b0*/ 	.word	index@($__internal_3_$__cuda_sm20_div_rn_f64_full)
        /*02b4*/ 	.word	0x00000000


	//----- nvinfo : EIATTR_FRAME_SIZE
	.align		4
.L_173:
        /*02b8*/ 	.byte	0x04, 0x11
        /*02ba*/ 	.short	(.L_175 - .L_174)
	.align		4
.L_174:
        /*02bc*/ 	.word	index@(_Z3putPP4nodeP5pointPidii)
        /*02c0*/ 	.word	0x00000000


	//----- nvinfo : EIATTR_REGCOUNT
	.align		4
.L_175:
        /*02c4*/ 	.byte	0x04, 0x2f
        /*02c6*/ 	.short	(.L_177 - .L_176)
	.align		4
.L_176:
        /*02c8*/ 	.word	index@(_Z17evaluate_verticesiP5pointPdPidP4nodePS1_PP6x_bitsPfd)
        /*02cc*/ 	.word	0x00000028


	//----- nvinfo : EIATTR_FRAME_SIZE
	.align		4
.L_177:
        /*02d0*/ 	.byte	0x04, 0x11
        /*02d2*/ 	.short	(.L_179 - .L_178)
	.align		4
.L_178:
        /*02d4*/ 	.word	index@(_Z17evaluate_verticesiP5pointPdPidP4nodePS1_PP6x_bitsPfd)
        /*02d8*/ 	.word	0x00000280


	//----- nvinfo : EIATTR_REGCOUNT
	.align		4
.L_179:
        /*02dc*/ 	.byte	0x04, 0x2f
        /*02de*/ 	.short	(.L_181 - .L_180)
	.align		4
.L_180:
        /*02e0*/ 	.word	index@(_Z6extendiPdP5pointS1_PiS2_S2_S2_d)
        /*02e4*/ 	.word	0x00000028


	//----- nvinfo : EIATTR_FRAME_SIZE
	.align		4
.L_181:
        /*02e8*/ 	.byte	0x04, 0x11
        /*02ea*/ 	.short	(.L_183 - .L_182)
	.align		4
.L_182:
        /*02ec*/ 	.word	index@($__internal_2_$__cuda_sm20_div_rn_f64_full)
        /*02f0*/ 	.word	0x00000000


	//----- nvinfo : EIATTR_FRAME_SIZE
	.align		4
.L_183:
        /*02f4*/ 	.byte	0x04, 0x11
        /*02f6*/ 	.short	(.L_185 - .L_184)
	.align		4
.L_184:
        /*02f8*/ 	.word	index@(_Z6extendiPdP5pointS1_PiS2_S2_S2_d)
        /*02fc*/ 	.word	0x00000000


	//----- nvinfo : EIATTR_REGCOUNT
	.align		4
.L_185:
        /*0300*/ 	.byte	0x04, 0x2f
        /*0302*/ 	.short	(.L_187 - .L_186)
	.align		4
.L_186:
        /*0304*/ 	.word	index@(_Z20collect_useful_nodesP5pointPdS0_S1_PiS2_S2_id)
        /*0308*/ 	.word	0x0000001d


	//----- nvinfo : EIATTR_FRAME_SIZE
	.align		4
.L_187:
        /*030c*/ 	.byte	0x04, 0x11
        /*030e*/ 	.short	(.L_189 - .L_188)
	.align		4
.L_188:
        /*0310*/ 	.word	index@($__internal_1_$__cuda_sm20_div_rn_f64_full)
        /*0314*/ 	.word	0x00000000


	//----- nvinfo : EIATTR_FRAME_SIZE
	.align		4
.L_189:
        /*0318*/ 	.byte	0x04, 0x11
        /*031a*/ 	.short	(.L_191 - .L_190)
	.align		4
.L_190:
        /*031c*/ 	.word	index@(_Z20collect_useful_nodesP5pointPdS0_S1_PiS2_S2_id)
        /*0320*/ 	.word	0x00000000


	//----- nvinfo : EIATTR_REGCOUNT
	.align		4
.L_191:
        /*0324*/ 	.byte	0x04, 0x2f
        /*0326*/ 	.short	(.L_193 - .L_192)
	.align		4
.L_192:
        /*0328*/ 	.word	index@(_Z13marching_cubedP5pointPdPiP8triangleS2_)
        /*032c*/ 	.word	0x00000036


	//----- nvinfo : EIATTR_FRAME_SIZE
	.align		4
.L_193:
        /*0330*/ 	.byte	0x04, 0x11
        /*0332*/ 	.short	(.L_195 - .L_194)
	.align		4
.L_194:
        /*0334*/ 	.word	index@($__internal_0_$__cuda_sm20_div_rn_f64_full)
        /*0338*/ 	.word	0x000000c0


	//----- nvinfo : EIATTR_FRAME_SIZE
	.align		4
.L_195:
        /*033c*/ 	.byte	0x04, 0x11
        /*033e*/ 	.short	(.L_197 - .L_196)
	.align		4
.L_196:
        /*0340*/ 	.word	index@(_Z13marching_cubedP5pointPdPiP8triangleS2_)
        /*0344*/ 	.word	0x000000c0


	//----- nvinfo : EIATTR_REGCOUNT
	.align		4
.L_197:
        /*0348*/ 	.byte	0x04, 0x2f
        /*034a*/ 	.short	(.L_199 - .L_198)
	.align		4
.L_198:
        /*034c*/ 	.word	index@(_ZN3cub18CUB_300001_SM_10006detail11EmptyKernelIvEEvv)
        /*0350*/ 	.word	0x00000004


	//----- nvinfo : EIATTR_FRAME_SIZE
	.align		4
.L_199:
        /*0354*/ 	.byte	0x04, 0x11
        /*0356*/ 	.short	(.L_201 - .L_200)
	.align		4
.L_200:
        /*0358*/ 	.word	index@(_ZN3cub18CUB_300001_SM_10006detail11EmptyKernelIvEEvv)
        /*035c*/ 	.word	0x00000000


	//----- nvinfo : EIATTR_REGCOUNT
	.align		4
.L_201:
        /*0360*/ 	.byte	0x04, 0x2f
        /*0362*/ 	.short	(.L_203 - .L_202)
	.align		4
.L_202:
        /*0364*/ 	.word	index@(_ZN3cub18CUB_300001_SM_10006detail8for_each13static_kernelINS2_12policy_hub_t12policy_500_tEmN6thrust24THRUST_300001_SM_1000_NS8cuda_cub20__uninitialized_fill7functorINS7_10device_ptrIP4nodeEESD_EEEEvT0_T1_)
        /*0368*/ 	.word	0x00000009


	//----- nvinfo : EIATTR_FRAME_SIZE
	.align		4
.L_203:
        /*036c*/ 	.byte	0x04, 0x11
        /*036e*/ 	.short	(.L_205 - .L_204)
	.align		4
.L_204:
        /*0370*/ 	.word	index@(_ZN3cub18CUB_300001_SM_10006detail8for_each13static_kernelINS2_12policy_hub_t12policy_500_tEmN6thrust24THRUST_300001_SM_1000_NS8cuda_cub20__uninitialized_fill7functorINS7_10device_ptrIP4nodeEESD_EEEEvT0_T1_)
        /*0374*/ 	.word	0x00000000


	//----- nvinfo : EIATTR_REGCOUNT
	.align		4
.L_205:
        /*0378*/ 	.byte	0x04, 0x2f
        /*037a*/ 	.short	(.L_207 - .L_206)
	.align		4
.L_206:
        /*037c*/ 	.word	index@(_ZN3cub18CUB_300001_SM_10006detail4scan20DeviceScanInitKernelINS0_13ScanTileStateIiLb1EEEEEvT_i)
        /*0380*/ 	.word	0x00000008


	//----- nvinfo : EIATTR_FRAME_SIZE
	.align		4
.L_207:
        /*0384*/ 	.byte	0x04, 0x11
        /*0386*/ 	.short	(.L_209 - .L_208)
	.align		4
.L_208:
        /*0388*/ 	.word	index@(_ZN3cub18CUB_300001_SM_10006detail4scan20DeviceScanInitKernelINS0_13ScanTileStateIiLb1EEEEEvT_i)
        /*038c*/ 	.word	0x00000000


	//----- nvinfo : EIATTR_REGCOUNT
	.align		4
.L_209:
        /*0390*/ 	.byte	0x04, 0x2f
        /*0392*/ 	.short	(.L_211 - .L_210)
	.align		4
.L_210:
        /*0394*/ 	.word	index@(_ZN3cub18CUB_300001_SM_10006detail4scan16DeviceScanKernelINS2_10policy_hubIiiijN4cuda3std3__44plusIvEEE10Policy1000EN6thrust24THRUST_300001_SM_1000_NS10device_ptrIiEESF_NS0_13ScanTileStateIiLb1EEES9_NS0_8NullTypeEjiLb0ESI_EEvT0_T1_T2_iT3_T4_T5_)
        /*0398*/ 	.word	0x00000038


	//----- nvinfo : EIATTR_FRAME_SIZE
	.align		4
.L_211:
        /*039c*/ 	.byte	0x04, 0x11
        /*039e*/ 	.short	(.L_213 - .L_212)
	.align		4
.L_212:
        /*03a0*/ 	.word	index@(_ZN3cub18CUB_300001_SM_10006detail4scan16DeviceScanKernelINS2_10policy_hubIiiijN4cuda3std3__44plusIvEEE10Policy1000EN6thrust24THRUST_300001_SM_1000_NS10device_ptrIiEESF_NS0_13ScanTileStateIiLb1EEES9_NS0_8NullTypeEjiLb0ESI_EEvT0_T1_T2_iT3_T4_T5_)
        /*03a4*/ 	.word	0x00000000


	//----- nvinfo : EIATTR_REGCOUNT
	.align		4
.L_213:
        /*03a8*/ 	.byte	0x04, 0x2f
        /*03aa*/ 	.short	(.L_215 - .L_214)
	.align		4
.L_214:
        /*03ac*/ 	.word	index@(_ZN3cub18CUB_300001_SM_10006detail4scan16DeviceScanKernelINS2_10policy_hubIiiimN4cuda3std3__44plusIvEEE10Policy1000EN6thrust24THRUST_300001_SM_1000_NS10device_ptrIiEESF_NS0_13ScanTileStateIiLb1EEES9_NS0_8NullTypeEmiLb0ESI_EEvT0_T1_T2_iT3_T4_T5_)
        /*03b0*/ 	.word	0x00000030


	//----- nvinfo : EIATTR_FRAME_SIZE
	.align		4
.L_215:
        /*03b4*/ 	.byte	0x04, 0x11
        /*03b6*/ 	.short	(.L_217 - .L_216)
	.align		4
.L_216:
        /*03b8*/ 	.word	index@(_ZN3cub18CUB_300001_SM_10006detail4scan16DeviceScanKernelINS2_10policy_hubIiiimN4cuda3std3__44plusIvEEE10Policy1000EN6thrust24THRUST_300001_SM_1000_NS10device_ptrIiEESF_NS0_13ScanTileStateIiLb1EEES9_NS0_8NullTypeEmiLb0ESI_EEvT0_T1_T2_iT3_T4_T5_)
        /*03bc*/ 	.word	0x00000000


	//----- nvinfo : EIATTR_REGCOUNT
	.align		4
.L_217:
        /*03c0*/ 	.byte	0x04, 0x2f
        /*03c2*/ 	.short	(.L_219 - .L_218)
	.align		4
.L_218:
        /*03c4*/ 	.word	index@(_ZN3cub18CUB_300001_SM_10006detail10merge_sort30DeviceMergeSortBlockSortKernelINS2_10policy_hubIN6thrust24THRUST_300001_SM_1000_NS10device_ptrI4codeEEE9Policy600ES9_PNS0_8NullTypeES9_SD_jN4cuda3std3__44lessIS8_EES8_SC_EEvbT0_T1_T2_T3_T4_PT6_PT7_T5_NS1_7vsmem_tE)
        /*03c8*/ 	.word	0x00000020


	//----- nvinfo : EIATTR_FRAME_SIZE
	.align		4
.L_219:
        /*03cc*/ 	.byte	0x04, 0x11
        /*03ce*/ 	.short	(.L_221 - .L_220)
	.align		4
.L_220:
        /*03d0*/ 	.word	index@(_ZN3cub18CUB_300001_SM_10006detail10merge_sort30DeviceMergeSortBlockSortKernelINS2_10policy_hubIN6thrust24THRUST_300001_SM_1000_NS10device_ptrI4codeEEE9Policy600ES9_PNS0_8NullTypeES9_SD_jN4cuda3std3__44lessIS8_EES8_SC_EEvbT0_T1_T2_T3_T4_PT6_PT7_T5_NS1_7vsmem_tE)
        /*03d4*/ 	.word	0x00000000


	//----- nvinfo : EIATTR_REGCOUNT
	.align		4
.L_221:
        /*03d8*/ 	.byte	0x04, 0x2f
        /*03da*/ 	.short	(.L_223 - .L_222)
	.align		4
.L_222:
        /*03dc*/ 	.word	index@(_ZN3cub18CUB_300001_SM_10006detail10merge_sort30DeviceMergeSortPartitionKernelIN6thrust24THRUST_300001_SM_1000_NS10device_ptrI4codeEEjN4cuda3std3__44lessIS7_EES7_EEvbT_PT2_T0_SH_PSH_T1_SH_i)
        /*03e0*/ 	.word	0x00000017


	//----- nvinfo : EIATTR_FRAME_SIZE
	.align		4
.L_223:
        /*03e4*/ 	.byte	0x04, 0x11
        /*03e6*/ 	.short	(.L_225 - .L_224)
	.align		4
.L_224:
        /*03e8*/ 	.word	index@(_ZN3cub18CUB_300001_SM_10006detail10merge_sort30DeviceMergeSortPartitionKernelIN6thrust24THRUST_300001_SM_1000_NS10device_ptrI4codeEEjN4cuda3std3__44lessIS7_EES7_EEvbT_PT2_T0_SH_PSH_T1_SH_i)
        /*03ec*/ 	.word	0x00000000


	//----- nvinfo : EIATTR_REGCOUNT
	.align		4
.L_225:
        /*03f0*/ 	.byte	0x04, 0x2f
        /*03f2*/ 	.short	(.L_227 - .L_226)
	.align		4
.L_226:
        /*03f4*/ 	.word	index@(_ZN3cub18CUB_300001_SM_10006detail10merge_sort26DeviceMergeSortMergeKernelINS2_10policy_hubIN6thrust24THRUST_300001_SM_1000_NS10device_ptrI4codeEEE9Policy600ES9_PNS0_8NullTypeES9_SD_jN4cuda3std3__44lessIS8_EES8_SC_EEvbT2_T3_T4_PT6_PT7_T5_PSL_SL_NS1_7vsmem_tE)
        /*03f8*/ 	.word	0x00000020


	//----- nvinfo : EIATTR_FRAME_SIZE
	.align		4
.L_227:
        /*03fc*/ 	.byte	0x04, 0x11
        /*03fe*/ 	.short	(.L_229 - .L_228)
	.align		4
.L_228:
        /*0400*/ 	.word	index@(_ZN3cub18CUB_300001_SM_10006detail10merge_sort26DeviceMergeSortMergeKernelINS2_10policy_hubIN6thrust24THRUST_300001_SM_1000_NS10device_ptrI4codeEEE9Policy600ES9_PNS0_8NullTypeES9_SD_jN4cuda3std3__44lessIS8_EES8_SC_EEvbT2_T3_T4_PT6_PT7_T5_PSL_SL_NS1_7vsmem_tE)
        /*0404*/ 	.word	0x00000000


	//----- nvinfo : EIATTR_REGCOUNT
	.align		4
.L_229:
        /*0408*/ 	.byte	0x04, 0x2f
        /*040a*/ 	.short	(.L_231 - .L_230)
	.align		4
.L_230:
        /*040c*/ 	.word	index@(_ZN3cub18CUB_300001_SM_10006detail10merge_sort30DeviceMergeSortBlockSortKernelINS2_10policy_hubIN6thrust24THRUST_300001_SM_1000_NS10device_ptrI4codeEEE9Policy600ES9_PNS0_8NullTypeES9_SD_mN4cuda3std3__44lessIS8_EES8_SC_EEvbT0_T1_T2_T3_T4_PT6_PT7_T5_NS1_7vsmem_tE)
        /*0410*/ 	.word	0x00000020


	//----- nvinfo : EIATTR_FRAME_SIZE
	.align		4
.L_231:
        /*0414*/ 	.byte	0x04, 0x11
        /*0416*/ 	.short	(.L_233 - .L_232)
	.align		4
.L_232:
        /*0418*/ 	.word	index@(_ZN3cub18CUB_300001_SM_10006detail10merge_sort30DeviceMergeSortBlockSortKernelINS2_10policy_hubIN6thrust24THRUST_300001_SM_1000_NS10device_ptrI4codeEEE9Policy600ES9_PNS0_8NullTypeES9_SD_mN4cuda3std3__44lessIS8_EES8_SC_EEvbT0_T1_T2_T3_T4_PT6_PT7_T5_NS1_7vsmem_tE)
        /*041c*/ 	.word	0x00000000


	//----- nvinfo : EIATTR_REGCOUNT
	.align		4
.L_233:
        /*0420*/ 	.byte	0x04, 0x2f
        /*0422*/ 	.short	(.L_235 - .L_234)
	.align		4
.L_234:
        /*0424*/ 	.word	index@(_ZN3cub18CUB_300001_SM_10006detail10merge_sort30DeviceMergeSortPartitionKernelIN6thrust24THRUST_300001_SM_1000_NS10device_ptrI4codeEEmN4cuda3std3__44lessIS7_EES7_EEvbT_PT2_T0_SH_PSH_T1_SH_i)
        /*0428*/ 	.word	0x0000001b


	//----- nvinfo : EIATTR_FRAME_SIZE
	.align		4
.L_235:
        /*042c*/ 	.byte	0x04, 0x11
        /*042e*/ 	.short	(.L_237 - .L_236)
	.align		4
.L_236:
        /*0430*/ 	.word	index@(_ZN3cub18CUB_300001_SM_10006detail10merge_sort30DeviceMergeSortPartitionKernelIN6thrust24THRUST_300001_SM_1000_NS10device_ptrI4codeEEmN4cuda3std3__44lessIS7_EES7_EEvbT_PT2_T0_SH_PSH_T1_SH_i)
        /*0434*/ 	.word	0x00000000


	//----- nvinfo : EIATTR_REGCOUNT
	.align		4
.L_237:
        /*0438*/ 	.byte	0x04, 0x2f
        /*043a*/ 	.short	(.L_239 - .L_238)
	.align		4
.L_238:
        /*043c*/ 	.word	index@(_ZN3cub18CUB_300001_SM_10006detail10merge_sort26DeviceMergeSortMergeKernelINS2_10policy_hubIN6thrust24THRUST_300001_SM_1000_NS10device_ptrI4codeEEE9Policy600ES9_PNS0_8NullTypeES9_SD_mN4cuda3std3__44lessIS8_EES8_SC_EEvbT2_T3_T4_PT6_PT7_T5_PSL_SL_NS1_7vsmem_tE)
        /*0440*/ 	.word	0x00000020


	//----- nvinfo : EIATTR_FRAME_SIZE
	.align		4
.L_239:
        /*0444*/ 	.byte	0x04, 0x11
        /*0446*/ 	.short	(.L_241 - .L_240)
	.align		4
.L_240:
        /*0448*/ 	.word	index@(_ZN3cub18CUB_300001_SM_10006detail10merge_sort26DeviceMergeSortMergeKernelINS2_10policy_hubIN6thrust24THRUST_300001_SM_1000_NS10device_ptrI4codeEEE9Policy600ES9_PNS0_8NullTypeES9_SD_mN4cuda3std3__44lessIS8_EES8_SC_EEvbT2_T3_T4_PT6_PT7_T5_PSL_SL_NS1_7vsmem_tE)
        /*044c*/ 	.word	0x00000000


	//----- nvinfo : EIATTR_MIN_STACK_SIZE
	.align		4
.L_241:
        /*0450*/ 	.byte	0x04, 0x12
        /*0452*/ 	.short	(.L_243 - .L_242)
	.align		4
.L_242:
        /*0454*/ 	.word	index@(_ZN3cub18CUB_300001_SM_10006detail10merge_sort26DeviceMergeSortMergeKernelINS2_10policy_hubIN6thrust24THRUST_300001_SM_1000_NS10device_ptrI4codeEEE9Policy600ES9_PNS0_8NullTypeES9_SD_mN4cuda3std3__44lessIS8_EES8_SC_EEvbT2_T3_T4_PT6_PT7_T5_PSL_SL_NS1_7vsmem_tE)
        /*0458*/ 	.word	0x00000000


	//----- nvinfo : EIATTR_MIN_STACK_SIZE
	.align		4
.L_243:
        /*045c*/ 	.byte	0x04, 0x12
        /*045e*/ 	.short	(.L_245 - .L_244)
	.align		4
.L_244:
        /*0460*/ 	.word	index@(_ZN3cub18CUB_300001_SM_10006detail10merge_sort30DeviceMergeSortPartitionKernelIN6thrust24THRUST_300001_SM_1000_NS10device_ptrI4codeEEmN4cuda3std3__44lessIS7_EES7_EEvbT_PT2_T0_SH_PSH_T1_SH_i)
        /*0464*/ 	.word	0x00000000


	//----- nvinfo : EIATTR_MIN_STACK_SIZE
	.align		4
.L_245:
        /*0468*/ 	.byte	0x04, 0x12
        /*046a*/ 	.short	(.L_247 - .L_246)
	.align		4
.L_246:
        /*046c*/ 	.word	index@(_ZN3cub18CUB_300001_SM_10006detail10merge_sort30DeviceMergeSortBlockSortKernelINS2_10policy_hubIN6thrust24THRUST_300001_SM_1000_NS10device_ptrI4codeEEE9Policy600ES9_PNS0_8NullTypeES9_SD_mN4cuda3std3__44lessIS8_EES8_SC_EEvbT0_T1_T2_T3_T4_PT6_PT7_T5_NS1_7vsmem_tE)
        /*0470*/ 	.word	0x00000000


	//----- nvinfo : EIATTR_MIN_STACK_SIZE
	.align		4
.L_247:
        /*0474*/ 	.byte	0x04, 0x12
        /*0476*/ 	.short	(.L_249 - .L_248)
	.align		4
.L_248:
        /*0478*/ 	.word	index@(_ZN3cub18CUB_300001_SM_10006detail10merge_sort26DeviceMergeSortMergeKernelINS2_10policy_hubIN6thrust24THRUST_300001_SM_1000_NS10device_ptrI4codeEEE9Policy600ES9_PNS0_8NullTypeES9_SD_jN4cuda3std3__44lessIS8_EES8_SC_EEvbT2_T3_T4_PT6_PT7_T5_PSL_SL_NS1_7vsmem_tE)
        /*047c*/ 	.word	0x00000000


	//----- nvinfo : EIATTR_MIN_STACK_SIZE
	.align		4
.L_249:
        /*0480*/ 	.byte	0x04, 0x12
        /*0482*/ 	.short	(.L_251 - .L_250)
	.align		4
.L_250:
        /*0484*/ 	.word	index@(_ZN3cub18CUB_300001_SM_10006detail10merge_sort30DeviceMergeSortPartitionKernelIN6thrust24THRUST_300001_SM_1000_NS10device_ptrI4codeEEjN4cuda3std3__44lessIS7_EES7_EEvbT_PT2_T0_SH_PSH_T1_SH_i)
        /*0488*/ 	.word	0x00000000


	//----- nvinfo : EIATTR_MIN_STACK_SIZE
	.align		4
.L_251:
        /*048c*/ 	.byte	0x04, 0x12
        /*048e*/ 	.short	(.L_253 - .L_252)
	.align		4
.L_252:
        /*0490*/ 	.word	index@(_ZN3cub18CUB_300001_SM_10006detail10merge_sort30DeviceMergeSortBlockSortKernelINS2_10policy_hubIN6thrust24THRUST_300001_SM_1000_NS10device_ptrI4codeEEE9Policy600ES9_PNS0_8NullTypeES9_SD_jN4cuda3std3__44lessIS8_EES8_SC_EEvbT0_T1_T2_T3_T4_PT6_PT7_T5_NS1_7vsmem_tE)
        /*0494*/ 	.word	0x00000000


	//----- nvinfo : EIATTR_MIN_STACK_SIZE
	.align		4
.L_253:
        /*0498*/ 	.byte	0x04, 0x12
        /*049a*/ 	.short	(.L_255 - .L_254)
	.align		4
.L_254:
        /*049c*/ 	.word	index@(_ZN3cub18CUB_300001_SM_10006detail4scan16DeviceScanKernelINS2_10policy_hubIiiimN4cuda3std3__44plusIvEEE10Policy1000EN6thrust24THRUST_300001_SM_1000_NS10device_ptrIiEESF_NS0_13ScanTileStateIiLb1EEES9_NS0_8NullTypeEmiLb0ESI_EEvT0_T1_T2_iT3_T4_T5_)
        /*04a0*/ 	.word	0x00000000


	//----- nvinfo : EIATTR_MIN_STACK_SIZE
	.align		4
.L_255:
        /*04a4*/ 	.byte	0x04, 0x12
        /*04a6*/ 	.short	(.L_257 - .L_256)
	.align		4
.L_256:
        /*04a8*/ 	.word	index@(_ZN3cub18CUB_300001_SM_10006detail4scan16DeviceScanKernelINS2_10policy_hubIiiijN4cuda3std3__44plusIvEEE10Policy1000EN6thrust24THRUST_300001_SM_1000_NS10device_ptrIiEESF_NS0_13ScanTileStateIiLb1EEES9_NS0_8NullTypeEjiLb0ESI_EEvT0_T1_T2_iT3_T4_T5_)
        /*04ac*/ 	.word	0x00000000


	//----- nvinfo : EIATTR_MIN_STACK_SIZE
	.align		4
.L_257:
        /*04b0*/ 	.byte	0x04, 0x12
        /*04b2*/ 	.short	(.L_259 - .L_258)
	.align		4
.L_258:
        /*04b4*/ 	.word	index@(_ZN3cub18CUB_300001_SM_10006detail4scan20DeviceScanInitKernelINS0_13ScanTileStateIiLb1EEEEEvT_i)
        /*04b8*/ 	.word	0x00000000


	//----- nvinfo : EIATTR_MIN_STACK_SIZE
	.align		4
.L_259:
        /*04bc*/ 	.byte	0x04, 0x12
        /*04be*/ 	.short	(.L_261 - .L_260)
	.align		4
.L_260:
        /*04c0*/ 	.word	index@(_ZN3cub18CUB_300001_SM_10006detail8for_each13static_kernelINS2_12policy_hub_t12policy_500_tEmN6thrust24THRUST_300001_SM_1000_NS8cuda_cub20__uninitialized_fill7functorINS7_10device_ptrIP4nodeEESD_EEEEvT0_T1_)
        /*04c4*/ 	.word	0x00000000


	//----- nvinfo : EIATTR_MIN_STACK_SIZE
	.align		4
.L_261:
        /*04c8*/ 	.byte	0x04, 0x12
        /*04ca*/ 	.short	(.L_263 - .L_262)
	.align		4
.L_262:
        /*04cc*/ 	.word	index@(_ZN3cub18CUB_300001_SM_10006detail11EmptyKernelIvEEvv)
        /*04d0*/ 	.word	0x00000000


	//----- nvinfo : EIATTR_MIN_STACK_SIZE
	.align		4
.L_263:
        /*04d4*/ 	.byte	0x04, 0x12
        /*04d6*/ 	.short	(.L_265 - .L_264)
	.align		4
.L_264:
        /*04d8*/ 	.word	index@(_Z13marching_cubedP5pointPdPiP8triangleS2_)
        /*04dc*/ 	.word	0x000000c0


	//----- nvinfo : EIATTR_MIN_STACK_SIZE
	.align		4
.L_265:
        /*04e0*/ 	.byte	0x04, 0x12
        /*04e2*/ 	.short	(.L_267 - .L_266)
	.align		4
.L_266:
        /*04e4*/ 	.word	index@(_Z20collect_useful_nodesP5pointPdS0_S1_PiS2_S2_id)
        /*04e8*/ 	.word	0x00000000


	//----- nvinfo : EIATTR_MIN_STACK_SIZE
	.align		4
.L_267:
        /*04ec*/ 	.byte	0x04, 0x12
        /*04ee*/ 	.short	(.L_269 - .L_268)
	.align		4
.L_268:
        /*04f0*/ 	.word	index@(_Z6extendiPdP5pointS1_PiS2_S2_S2_d)
        /*04f4*/ 	.word	0x00000000


	//----- nvinfo : EIATTR_MIN_STACK_SIZE
	.align		4
.L_269:
        /*04f8*/ 	.byte	0x04, 0x12
        /*04fa*/ 	.short	(.L_271 - .L_270)
	.align		4
.L_270:
        /*04fc*/ 	.word	index@(_Z17evaluate_verticesiP5pointPdPidP4nodePS1_PP6x_bitsPfd)
        /*0500*/ 	.word	0x00000280


	//----- nvinfo : EIATTR_MIN_STACK_SIZE
	.align		4
.L_271:
        /*0504*/ 	.byte	0x04, 0x12
        /*0506*/ 	.short	(.L_273 - .L_272)
	.align		4
.L_272:
        /*0508*/ 	.word	index@(_Z3putPP4nodeP5pointPidii)
        /*050c*/ 	.word	0x00000000


	//----- nvinfo : EIATTR_MIN_STACK_SIZE
	.align		4
.L_273:
        /*0510*/ 	.byte	0x04, 0x12
        /*0512*/ 	.short	(.L_275 - .L_274)
	.align		4
.L_274:
        /*0514*/ 	.word	index@(_Z17compute_iso_valuePP4nodePdS2_iS0_PS2_PP6x_bitsPfi)
        /*0518*/ 	.word	0x00000280


	//----- nvinfo : EIATTR_MIN_STACK_SIZE
	.align		4
.L_275:
        /*051c*/ 	.byte	0x04, 0x12
        /*051e*/ 	.short	(.L_277 - .L_276)
	.align		4
.L_276:
        /*0520*/ 	.word	index@(_Z15set_value_tableP8functioniPddii)
        /*0524*/ 	.word	0x000000b8


	//----- nvinfo : EIATTR_MIN_STACK_SIZE
	.align		4
.L_277:
        /*0528*/ 	.byte	0x04, 0x12
        /*052a*/ 	.short	(.L_279 - .L_278)
	.align		4
.L_278:
        /*052c*/ 	.word	index@(_Z26construct_laplacian_matrixPP4nodeiiiiPP6x_bitsPdS5_S5_PiS6_Pfi)
        /*0530*/ 	.word	0x00000000


	//----- nvinfo : EIATTR_MIN_STACK_SIZE
	.align		4
.L_279:
        /*0534*/ 	.byte	0x04, 0x12
        /*0536*/ 	.short	(.L_281 - .L_280)
	.align		4
.L_280:
        /*0538*/ 	.word	index@(_Z5set_bPP4nodePfi)
        /*053c*/ 	.word	0x00000000


	//----- nvinfo : EIATTR_MIN_STACK_SIZE
	.align		4
.L_281:
        /*0540*/ 	.byte	0x04, 0x12
        /*0542*/ 	.short	(.L_283 - .L_282)
	.align		4
.L_282:
        /*0544*/ 	.word	index@(_Z11prepare_CSRPP4nodeiiPii)
        /*0548*/ 	.word	0x00000000


	//----- nvinfo : EIATTR_MIN_STACK_SIZE
	.align		4
.L_283:
        /*054c*/ 	.byte	0x04, 0x12
        /*054e*/ 	.short	(.L_285 - .L_284)
	.align		4
.L_284:
        /*0550*/ 	.word	index@(_Z18compute_divergenceiPP4nodePP6x_bitsPPdS6_S6_i)
        /*0554*/ 	.word	0x00000000


	//----- nvinfo : EIATTR_MIN_STACK_SIZE
	.align		4
.L_285:
        /*0558*/ 	.byte	0x04, 0x12
        /*055a*/ 	.short	(.L_287 - .L_286)
	.align		4
.L_286:
        /*055c*/ 	.word	index@(_Z23set_inner_product_tableP8functionS0_PdS1_S1_ii)
        /*0560*/ 	.word	0x000003c8


	//----- nvinfo : EIATTR_MIN_STACK_SIZE
	.align		4
.L_287:
        /*0564*/ 	.byte	0x04, 0x12
        /*0566*/ 	.short	(.L_289 - .L_288)
	.align		4
.L_288:
        /*0568*/ 	.word	index@(_Z13set_functionsP8functionS0_ii)
        /*056c*/ 	.word	0x00000000


	//----- nvinfo : EIATTR_MIN_STACK_SIZE
	.align		4
.L_289:
        /*0570*/ 	.byte	0x04, 0x12
        /*0572*/ 	.short	(.L_291 - .L_290)
	.align		4
.L_290:
        /*0574*/ 	.word	index@(_Z12compute_maskPiP4codei)
        /*0578*/ 	.word	0x00000000


	//----- nvinfo : EIATTR_MIN_STACK_SIZE
	.align		4
.L_291:
        /*057c*/ 	.byte	0x04, 0x12
        /*057e*/ 	.short	(.L_293 - .L_292)
	.align		4
.L_292:
        /*0580*/ 	.word	index@(_Z10set_offsetPP4nodePP6x_bitsi)
        /*0584*/ 	.word	0x00000000


	//----- nvinfo : EIATTR_MIN_STACK_SIZE
	.align		4
.L_293:
        /*0588*/ 	.byte	0x04, 0x12
        /*058a*/ 	.short	(.L_295 - .L_294)
	.align		4
.L_294:
        /*058c*/ 	.word	index@(_Z3seePP4nodei)
        /*0590*/ 	.word	0x00000010


	//----- nvinfo : EIATTR_MIN_STACK_SIZE
	.align		4
.L_295:
        /*0594*/ 	.byte	0x04, 0x12
        /*0596*/ 	.short	(.L_297 - .L_296)
	.align		4
.L_296:
        /*0598*/ 	.word	index@(_Z16vector_splattingPP4nodeP5pointP6normalP8functioni)
        /*059c*/ 	.word	0x00000000


	//----- nvinfo : EIATTR_MIN_STACK_SIZE
	.align		4
.L_297:
        /*05a0*/ 	.byte	0x04, 0x12
        /*05a2*/ 	.short	(.L_299 - .L_298)
	.align		4
.L_298:
        /*05a4*/ 	.word	index@(_Z20set_sampling_densityPP4nodeP5pointP8functionii)
        /*05a8*/ 	.word	0x00000000


	//----- nvinfo : EIATTR_MIN_STACK_SIZE
	.align		4
.L_299:
        /*05ac*/ 	.byte	0x04, 0x12
        /*05ae*/ 	.short	(.L_301 - .L_300)
	.align		4
.L_300:
        /*05b0*/ 	.word	index@(_Z15set_descendantsPP4nodeiii)
        /*05b4*/ 	.word	0x00000000


	//----- nvinfo : EIATTR_MIN_STACK_SIZE
	.align		4
.L_301:
        /*05b8*/ 	.byte	0x04, 0x12
        /*05ba*/ 	.short	(.L_303 - .L_302)
	.align		4
.L_302:
        /*05bc*/ 	.word	index@(_Z22set_idxs_and_neighborsPP4nodeii)
        /*05c0*/ 	.word	0x00000000


	//----- nvinfo : EIATTR_MIN_STACK_SIZE
	.align		4
.L_303:
        /*05c4*/ 	.byte	0x04, 0x12
        /*05c6*/ 	.short	(.L_305 - .L_304)
	.align		4
.L_304:
        /*05c8*/ 	.word	index@(_Z14init_nodes_numPiP4nodei)
        /*05cc*/ 	.word	0x00000000


	//----- nvinfo : EIATTR_MIN_STACK_SIZE
	.align		4
.L_305:
        /*05d0*/ 	.byte	0x04, 0x12
        /*05d2*/ 	.short	(.L_307 - .L_306)
	.align		4
.L_306:
        /*05d4*/ 	.word	index@(_Z19update_sample_nodesP4nodePS0_ii)
        /*05d8*/ 	.word	0x00000000


	//----- nvinfo : EIATTR_MIN_STACK_SIZE
	.align		4
.L_307:
        /*05dc*/ 	.byte	0x04, 0x12
        /*05de*/ 	.short	(.L_309 - .L_308)
	.align		4
.L_308:
        /*05e0*/ 	.word	index@(_Z17init_sample_nodesP4nodeP4codePS0_PiS4_ii)
        /*05e4*/ 	.word	0x00000000


	//----- nvinfo : EIATTR_MIN_STACK_SIZE
	.align		4
.L_309:
        /*05e8*/ 	.byte	0x04, 0x12
        /*05ea*/ 	.short	(.L_311 - .L_310)
	.align		4
.L_310:
        /*05ec*/ 	.word	index@(_Z28update_nodes_without_samplesPP4nodeS0_Piii)
        /*05f0*/ 	.word	0x00000000


	//----- nvinfo : EIATTR_MIN_STACK_SIZE
	.align		4
.L_311:
        /*05f4*/ 	.byte	0x04, 0x12
        /*05f6*/ 	.short	(.L_313 - .L_312)
	.align		4
.L_312:
        /*05f8*/ 	.word	index@(_Z25update_nodes_with_samplesPP4nodeS0_Pii)
        /*05fc*/ 	.word	0x00000000


	//----- nvinfo : EIATTR_MIN_STACK_SIZE
	.align		4
.L_313:
        /*0600*/ 	.byte	0x04, 0x12
        /*0602*/ 	.short	(.L_315 - .L_314)
	.align		4
.L_314:
        /*0604*/ 	.word	index@(_Z10init_nodesP4nodePS0_i)
        /*0608*/ 	.word	0x00000000


	//----- nvinfo : EIATTR_MIN_STACK_SIZE
	.align		4
.L_315:
        /*060c*/ 	.byte	0x04, 0x12
        /*060e*/ 	.short	(.L_317 - .L_316)
	.align		4
.L_316:
        /*0610*/ 	.word	index@(_Z10init_codesP4codeiP5pointid)
        /*0614*/ 	.word	0x00000000
.L_317:


//--------------------- .nv.compat                --------------------------
	.section	.nv.compat,"",@"SHT_CUDA_COMPAT_INFO"
	.align	4
        /*0000*/ 	.byte	0x02, 0x09, 0x00, 0x00, 0x02, 0x02, 0x01, 0x00, 0x02, 0x05, 0x05, 0x00, 0x03, 0x07, 0x01, 0x01
        /*0010*/ 	.byte	0x02, 0x03, 0x00, 0x00, 0x02, 0x06, 0x01, 0x00, 0x04, 0x0b, 0x08, 0x00, 0x01, 0x00, 0x00, 0x00
        /*0020*/ 	.byte	0x00, 0x00, 0x00, 0x00


//--------------------- .nv.info._ZN3cub18CUB_300001_SM_10006detail10merge_sort26DeviceMergeSortMergeKernelINS2_10policy_hubIN6thrust24THRUST_300001_SM_1000_NS10device_ptrI4codeEEE9Policy600ES9_PNS0_8NullTypeES9_SD_mN4cuda3std3__44lessIS8_EES8_SC_EEvbT2_T3_T4_PT6_PT7_T5_PSL_SL_NS1_7vsmem_tE --------------------------
	.section	.nv.info._ZN3cub18CUB_300001_SM_10006detail10merge_sort26DeviceMergeSortMergeKernelINS2_10policy_hubIN6thrust24THRUST_300001_SM_1000_NS10device_ptrI4codeEEE9Policy600ES9_PNS0_8NullTypeES9_SD_mN4cuda3std3__44lessIS8_EES8_SC_EEvbT2_T3_T4_PT6_PT7_T5_PSL_SL_NS1_7vsmem_tE,"",@"SHT_CUDA_INFO"
	.sectionflags	@""
	.align	4


	//----- nvinfo : EIATTR_CUDA_API_VERSION
	.align		4
        /*0000*/ 	.byte	0x04, 0x37
        /*0002*/ 	.short	(.L_319 - .L_318)
.L_318:
        /*0004*/ 	.word	0x00000082


	//----- nvinfo : EIATTR_KPARAM_INFO
	.align		4
.L_319:
        /*0008*/ 	.byte	0x04, 0x17
        /*000a*/ 	.short	(.L_321 - .L_320)
.L_320:
        /*000c*/ 	.word	0x00000000
        /*0010*/ 	.short	0x0009
        /*0012*/ 	.short	0x0048
        /*0014*/ 	.byte	0x00, 0xf0, 0x21, 0x00


	//----- nvinfo : EIATTR_KPARAM_INFO
	.align		4
.L_321:
        /*0018*/ 	.byte	0x04, 0x17
        /*001a*/ 	.short	(.L_323 - .L_322)
.L_322:
        /*001c*/ 	.word	0x00000000
        /*0020*/ 	.short	0x0008
        /*0022*/ 	.short	0x0040
        /*0024*/ 	.byte	0x00, 0xf0, 0x21, 0x00


	//----- nvinfo : EIATTR_KPARAM_INFO
	.align		4
.L_323:
        /*0028*/ 	.byte	0x04, 0x17
        /*002a*/ 	.short	(.L_325 - .L_324)
.L_324:
        /*002c*/ 	.word	0x00000000
        /*0030*/ 	.short	0x0007
        /*0032*/ 	.short	0x0038
        /*0034*/ 	.byte	0x00, 0xf5, 0x21, 0x00


	//----- nvinfo : EIATTR_KPARAM_INFO
	.align		4
.L_325:
        /*0038*/ 	.byte	0x04, 0x17
        /*003a*/ 	.short	(.L_327 - .L_326)
.L_326:
        /*003c*/ 	.word	0x00000000
        /*0040*/ 	.short	0x0006
        /*0042*/ 	.short	0x0030
        /*0044*/ 	.byte	0x00, 0xf0, 0x05, 0x00


	//----- nvinfo : EIATTR_KPARAM_INFO
	.align		4
.L_327:
        /*0048*/ 	.byte	0x04, 0x17
        /*004a*/ 	.short	(.L_329 - .L_328)
.L_328:
        /*004c*/ 	.word	0x00000000
        /*0050*/ 	.short	0x0005
        /*0052*/ 	.short	0x0028
        /*0054*/ 	.byte	0x00, 0xf5, 0x21, 0x00


	//----- nvinfo : EIATTR_KPARAM_INFO
	.align		4
.L_329:
        /*0058*/ 	.byte	0x04, 0x17
        /*005a*/ 	.short	(.L_331 - .L_330)
.L_330:
        /*005c*/ 	.word	0x00000000
        /*0060*/ 	.short	0x0004
        /*0062*/ 	.short	0x0020
        /*0064*/ 	.byte	0x00, 0xf5, 0x21, 0x00


	//----- nvinfo : EIATTR_KPARAM_INFO
	.align		4
.L_331:
        /*0068*/ 	.byte	0x04, 0x17
        /*006a*/ 	.short	(.L_333 - .L_332)
.L_332:
        /*006c*/ 	.word	0x00000000
        /*0070*/ 	.short	0x0003
        /*0072*/ 	.short	0x0018
        /*0074*/ 	.byte	0x00, 0xf0, 0x21, 0x00


	//----- nvinfo : EIATTR_KPARAM_INFO
	.align		4
.L_333:
        /*0078*/ 	.byte	0x04, 0x17
        /*007a*/ 	.short	(.L_335 - .L_334)
.L_334:
        /*007c*/ 	.word	0x00000000
        /*0080*/ 	.short	0x0002
        /*0082*/ 	.short	0x0010
        /*0084*/ 	.byte	0x00, 0xf5, 0x21, 0x00


	//----- nvinfo : EIATTR_KPARAM_INFO
	.align		4
.L_335:
        /*0088*/ 	.byte	0x04, 0x17
        /*008a*/ 	.short	(.L_337 - .L_336)
.L_336:
        /*008c*/ 	.word	0x00000000
        /*0090*/ 	.short	0x0001
        /*0092*/ 	.short	0x0008
        /*0094*/ 	.byte	0x00, 0xf0, 0x21, 0x00


	//----- nvinfo : EIATTR_KPARAM_INFO
	.align		4
.L_337:
        /*0098*/ 	.byte	0x04, 0x17
        /*009a*/ 	.short	(.L_339 - .L_338)
.L_338:
        /*009c*/ 	.word	0x00000000
        /*00a0*/ 	.short	0x0000
        /*00a2*/ 	.short	0x0000
        /*00a4*/ 	.byte	0x00, 0xf0, 0x05, 0x00


	//----- nvinfo : EIATTR_SPARSE_MMA_MASK
	.align		4
.L_339:
        /*00a8*/ 	.byte	0x03, 0x50
        /*00aa*/ 	.short	0x0000


	//----- nvinfo : EIATTR_MAXREG_COUNT
	.align		4
        /*00ac*/ 	.byte	0x03, 0x1b
        /*00ae*/ 	.short	0x00ff


	//----- nvinfo : EIATTR_NUM_BARRIERS
	.align		4
        /*00b0*/ 	.byte	0x02, 0x4c
        /*00b2*/ 	.byte	0x01
	.zero		1


	//----- nvinfo : EIATTR_MERCURY_ISA_VERSION
	.align		4
        /*00b4*/ 	.byte	0x03, 0x5f
        /*00b6*/ 	.short	0x0101


	//----- nvinfo : EIATTR_COOP_GROUP_MASK_REGIDS
	.align		4
        /*00b8*/ 	.byte	0x04, 0x29
        /*00ba*/ 	.short	(.L_341 - .L_340)


	//   ....[0]....
.L_340:
        /*00bc*/ 	.word	0xffffffff


	//   ....[1]....
        /*00c0*/ 	.word	0xffffffff


	//   ....[2]....
        /*00c4*/ 	.word	0xffffffff


	//   ....[3]....
        /*00c8*/ 	.word	0xffffffff


	//----- nvinfo : EIATTR_COOP_GROUP_INSTR_OFFSETS
	.align		4
.L_341:
        /*00cc*/ 	.byte	0x04, 0x28
        /*00ce*/ 	.short	(.L_343 - .L_342)


	//   ....[0]....
.L_342:
        /*00d0*/ 	.word	0x000016a0


	//   ....[1]....
        /*00d4*/ 	.word	0x00001af0


	//   ....[2]....
        /*00d8*/ 	.word	0x00003640


	//   ....[3]....
        /*00dc*/ 	.word	0x00003af0


	//----- nvinfo : EIATTR_VRC_CTA_INIT_COUNT
	.align		4
.L_343:
        /*00e0*/ 	.byte	0x02, 0x4a
	.zero		1
	.zero		1


	//----- nvinfo : EIATTR_EXIT_INSTR_OFFSETS
	.align		4
        /*00e4*/ 	.byte	0x04, 0x1c
        /*00e6*/ 	.short	(.L_345 - .L_344)


	//   ....[0]....
.L_344:
        /*00e8*/ 	.word	0x000018d0


	//   ....[1]....
        /*00ec*/ 	.word	0x00001ce0


	//   ....[2]....
        /*00f0*/ 	.word	0x00003880


	//   ....[3]....
        /*00f4*/ 	.word	0x000038e0


	//   ....[4]....
        /*00f8*/ 	.word	0x00003d70


	//   ....[5]....
        /*00fc*/ 	.word	0x00003dd0


	//----- nvinfo : EIATTR_MAX_THREADS
	.align		4
.L_345:
        /*0100*/ 	.byte	0x04, 0x05
        /*0102*/ 	.short	(.L_347 - .L_346)
.L_346:
        /*0104*/ 	.word	0x00000100
        /*0108*/ 	.word	0x00000001
        /*010c*/ 	.word	0x00000001


	//----- nvinfo : EIATTR_CRS_STACK_SIZE
	.align		4
.L_347:
        /*0110*/ 	.byte	0x04, 0x1e
        /*0112*/ 	.short	(.L_349 - .L_348)
.L_348:
        /*0114*/ 	.word	0x00000000


	//----- nvinfo : EIATTR_CBANK_PARAM_SIZE
	.align		4
.L_349:
        /*0118*/ 	.byte	0x03, 0x19
        /*011a*/ 	.short	0x0050


	//----- nvinfo : EIATTR_PARAM_CBANK
	.align		4
        /*011c*/ 	.byte	0x04, 0x0a
        /*011e*/ 	.short	(.L_351 - .L_350)
	.align		4
.L_350:
        /*0120*/ 	.word	index@(.nv.constant0._ZN3cub18CUB_300001_SM_10006detail10merge_sort26DeviceMergeSortMergeKernelINS2_10policy_hubIN6thrust24THRUST_300001_SM_1000_NS10device_ptrI4codeEEE9Policy600ES9_PNS0_8NullTypeES9_SD_mN4cuda3std3__44lessIS8_EES8_SC_EEvbT2_T3_T4_PT6_PT7_T5_PSL_SL_NS1_7vsmem_tE)
        /*0124*/ 	.short	0x0380
        /*0126*/ 	.short	0x0050


	//----- nvinfo : EIATTR_SW_WAR
	.align		4
.L_351:
        /*0128*/ 	.byte	0x04, 0x36
        /*012a*/ 	.short	(.L_353 - .L_352)
.L_352:
        /*012c*/ 	.word	0x00000008
.L_353:


//--------------------- .nv.info._ZN3cub18CUB_300001_SM_10006detail10merge_sort30DeviceMergeSortPartitionKernelIN6thrust24THRUST_300001_SM_1000_NS10device_ptrI4codeEEmN4cuda3std3__44lessIS7_EES7_EEvbT_PT2_T0_SH_PSH_T1_SH_i --------------------------
	.section	.nv.info._ZN3cub18CUB_300001_SM_10006detail10merge_sort30DeviceMergeSortPartitionKernelIN6thrust24THRUST_300001_SM_1000_NS10device_ptrI4codeEEmN4cuda3std3__44lessIS7_EES7_EEvbT_PT2_T0_SH_PSH_T1_SH_i,"",@"SHT_CUDA_INFO"
	.sectionflags	@""
	.align	4


	//----- nvinfo : EIATTR_CUDA_API_VERSION
	.align		4
        /*0000*/ 	.byte	0x04, 0x37
        /*0002*/ 	.short	(.L_355 - .L_354)
.L_354:
        /*0004*/ 	.word	0x00000082


	//----- nvinfo : EIATTR_KPARAM_INFO
	.align		4
.L_355:
        /*0008*/ 	.byte	0x04, 0x17
        /*000a*/ 	.short	(.L_357 - .L_356)
.L_356:
        /*000c*/ 	.word	0x00000000
        /*0010*/ 	.short	0x0008
        /*0012*/ 	.short	0x0040
        /*0014*/ 	.byte	0x00, 0xf0, 0x11, 0x00


	//----- nvinfo : EIATTR_KPARAM_INFO
	.align		4
.L_357:
        /*0018*/ 	.byte	0x04, 0x17
        /*001a*/ 	.short	(.L_359 - .L_358)
.L_358:
        /*001c*/ 	.word	0x00000000
        /*0020*/ 	.short	0x0007
        /*0022*/ 	.short	0x0038
        /*0024*/ 	.byte	0x00, 0xf0, 0x21, 0x00


	//----- nvinfo : EIATTR_KPARAM_INFO
	.align		4
.L_359:
        /*0028*/ 	.byte	0x04, 0x17
        /*002a*/ 	.short	(.L_361 - .L_360)
.L_360:
        /*002c*/ 	.word	0x00000000
        /*0030*/ 	.short	0x0006
        /*0032*/ 	.short	0x0030
        /*0034*/ 	.byte	0x00, 0xf0, 0x05, 0x00


	//----- nvinfo : EIATTR_KPARAM_INFO
	.align		4
.L_361:
        /*0038*/ 	.byte	0x04, 0x17
        /*003a*/ 	.short	(.L_363 - .L_362)
.L_362:
        /*003c*/ 	.word	0x00000000
        /*0040*/ 	.short	0x0005
        /*0042*/ 	.short	0x0028
        /*0044*/ 	.byte	0x00, 0xf5, 0x21, 0x00


	//----- nvinfo : EIATTR_KPARAM_INFO
	.align		4
.L_363:
        /*0048*/ 	.byte	0x04, 0x17
        /*004a*/ 	.short	(.L_365 - .L_364)
.L_364:
        /*004c*/ 	.word	0x00000000
        /*0050*/ 	.short	0x0004
        /*0052*/ 	.short	0x0020
        /*0054*/ 	.byte	0x00, 0xf0, 0x21, 0x00


	//----- nvinfo : EIATTR_KPARAM_INFO
	.align		4
.L_365:
        /*0058*/ 	.byte	0x04, 0x17
        /*005a*/ 	.short	(.L_367 - .L_366)
.L_366:
        /*005c*/ 	.word	0x00000000
        /*0060*/ 	.short	0x0003
        /*0062*/ 	.short	0x0018
        /*0064*/ 	.byte	0x00, 0xf0, 0x21, 0x00


	//----- nvinfo : EIATTR_KPARAM_INFO
	.align		4
.L_367:
        /*0068*/ 	.byte	0x04, 0x17
        /*006a*/ 	.short	(.L_369 - .L_368)
.L_368:
        /*006c*/ 	.word	0x00000000
        /*0070*/ 	.short	0x0002
        /*0072*/ 	.short	0x0010
        /*0074*/ 	.byte	0x00, 0xf5, 0x21, 0x00


	//----- nvinfo : EIATTR_KPARAM_INFO
	.align		4
.L_369:
        /*0078*/ 	.byte	0x04, 0x17
        /*007a*/ 	.short	(.L_371 - .L_370)
.L_370:
        /*007c*/ 	.word	0x00000000
        /*0080*/ 	.short	0x0001
        /*0082*/ 	.short	0x0008
        /*0084*/ 	.byte	0x00, 0xf0, 0x21, 0x00


	//----- nvinfo : EIATTR_KPARAM_INFO
	.align		4
.L_371:
        /*0088*/ 	.byte	0x04, 0x17
        /*008a*/ 	.short	(.L_373 - .L_372)
.L_372:
        /*008c*/ 	.word	0x00000000
        /*0090*/ 	.short	0x0000
        /*0092*/ 	.short	0x0000
        /*0094*/ 	.byte	0x00, 0xf0, 0x05, 0x00


	//----- nvinfo : EIATTR_SPARSE_MMA_MASK
	.align		4
.L_373:
        /*0098*/ 	.byte	0x03, 0x50
        /*009a*/ 	.short	0x0000


	//----- nvinfo : EIATTR_MAXREG_COUNT
	.align		4
        /*009c*/ 	.byte	0x03, 0x1b
        /*009e*/ 	.short	0x00ff


	//----- nvinfo : EIATTR_MERCURY_ISA_VERSION
	.align		4
        /*00a0*/ 	.byte	0x03, 0x5f
        /*00a2*/ 	.short	0x0101


	//----- nvinfo : EIATTR_VRC_CTA_INIT_COUNT
	.align		4
        /*00a4*/ 	.byte	0x02, 0x4a
	.zero		1
	.zero		1


	//----- nvinfo : EIATTR_EXIT_INSTR_OFFSETS
	.align		4
        /*00a8*/ 	.byte	0x04, 0x1c
        /*00aa*/ 	.short	(.L_375 - .L_374)


	//   ....[0]....
.L_374:
        /*00ac*/ 	.word	0x00000080


	//   ....[1]....
        /*00b0*/ 	.word	0x000003d0


	//   ....[2]....
        /*00b4*/ 	.word	0x00000d50


	//----- nvinfo : EIATTR_CRS_STACK_SIZE
	.align		4
.L_375:
        /*00b8*/ 	.byte	0x04, 0x1e
        /*00ba*/ 	.short	(.L_377 - .L_376)
.L_376:
        /*00bc*/ 	.word	0x00000000


	//----- nvinfo : EIATTR_CBANK_PARAM_SIZE
	.align		4
.L_377:
        /*00c0*/ 	.byte	0x03, 0x19
        /*00c2*/ 	.short	0x0044


	//----- nvinfo : EIATTR_PARAM_CBANK
	.align		4
        /*00c4*/ 	.byte	0x04, 0x0a
        /*00c6*/ 	.short	(.L_379 - .L_378)
	.align		4
.L_378:
        /*00c8*/ 	.word	index@(.nv.constant0._ZN3cub18CUB_300001_SM_10006detail10merge_sort30DeviceMergeSortPartitionKernelIN6thrust24THRUST_300001_SM_1000_NS10device_ptrI4codeEEmN4cuda3std3__44lessIS7_EES7_EEvbT_PT2_T0_SH_PSH_T1_SH_i)
        /*00cc*/ 	.short	0x0380
        /*00ce*/ 	.short	0x0044


	//----- nvinfo : EIATTR_SW_WAR
	.align		4
.L_379:
        /*00d0*/ 	.byte	0x04, 0x36
        /*00d2*/ 	.short	(.L_381 - .L_380)
.L_380:
        /*00d4*/ 	.word	0x00000008
.L_381:


//--------------------- .nv.info._ZN3cub18CUB_300001_SM_10006detail10merge_sort30DeviceMergeSortBlockSortKernelINS2_10policy_hubIN6thrust24THRUST_300001_SM_1000_NS10device_ptrI4codeEEE9Policy600ES9_PNS0_8NullTypeES9_SD_mN4cuda3std3__44lessIS8_EES8_SC_EEvbT0_T1_T2_T3_T4_PT6_PT7_T5_NS1_7vsmem_tE --------------------------
	.section	.nv.info._ZN3cub18CUB_300001_SM_10006detail10merge_sort30DeviceMergeSortBlockSortKernelINS2_10policy_hubIN6thrust24THRUST_300001_SM_1000_NS10device_ptrI4codeEEE9Policy600ES9_PNS0_8NullTypeES9_SD_mN4cuda3std3__44lessIS8_EES8_SC_EEvbT0_T1_T2_T3_T4_PT6_PT7_T5_NS1_7vsmem_tE,"",@"SHT_CUDA_INFO"
	.sectionflags	@""
	.align	4


	//----- nvinfo : EIATTR_CUDA_API_VERSION
	.align		4
        /*0000*/ 	.byte	0x04, 0x37
        /*0002*/ 	.short	(.L_383 - .L_382)
.L_382:
        /*0004*/ 	.word	0x00000082


	//----- nvinfo : EIATTR_KPARAM_INFO
	.align		4
.L_383:
        /*0008*/ 	.byte	0x04, 0x17
        /*000a*/ 	.short	(.L_385 - .L_384)
.L_384:
        /*000c*/ 	.word	0x00000000
        /*0010*/ 	.short	0x0009
        /*0012*/ 	.short	0x0048
        /*0014*/ 	.byte	0x00, 0xf0, 0x21, 0x00


	//----- nvinfo : EIATTR_KPARAM_INFO
	.align		4
.L_385:
        /*0018*/ 	.byte	0x04, 0x17
        /*001a*/ 	.short	(.L_387 - .L_386)
.L_386:
        /*001c*/ 	.word	0x00000000
        /*0020*/ 	.short	0x0008
        /*0022*/ 	.short	0x0040
        /*0024*/ 	.byte	0x00, 0xf0, 0x05, 0x00


	//----- nvinfo : EIATTR_KPARAM_INFO
	.align		4
.L_387:
        /*0028*/ 	.byte	0x04, 0x17
        /*002a*/ 	.short	(.L_389 - .L_388)
.L_388:
        /*002c*/ 	.word	0x00000000
        /*0030*/ 	.short	0x0007
        /*0032*/ 	.short	0x0038
        /*0034*/ 	.byte	0x00, 0xf5, 0x21, 0x00


	//----- nvinfo : EIATTR_KPARAM_INFO
	.align		4
.L_389:
        /*0038*/ 	.byte	0x04, 0x17
        /*003a*/ 	.short	(.L_391 - .L_390)
.L_390:
        /*003c*/ 	.word	0x00000000
        /*0040*/ 	.short	0x0006
        /*0042*/ 	.short	0x0030
        /*0044*/ 	.byte	0x00, 0xf5, 0x21, 0x00


	//----- nvinfo : EIATTR_KPARAM_INFO
	.align		4
.L_391:
        /*0048*/ 	.byte	0x04, 0x17
        /*004a*/ 	.short	(.L_393 - .L_392)
.L_392:
        /*004c*/ 	.word	0x00000000
        /*0050*/ 	.short	0x0005
        /*0052*/ 	.short	0x0028
        /*0054*/ 	.byte	0x00, 0xf0, 0x21, 0x00


	//----- nvinfo : EIATTR_KPARAM_INFO
	.align		4
.L_393:
        /*0058*/ 	.byte	0x04, 0x17
        /*005a*/ 	.short	(.L_395 - .L_394)
.L_394:
        /*005c*/ 	.word	0x00000000
        /*0060*/ 	.short	0x0004
        /*0062*/ 	.short	0x0020
        /*0064*/ 	.byte	0x00, 0xf5, 0x21, 0x00


	//----- nvinfo : EIATTR_KPARAM_INFO
	.align		4
.L_395:
        /*0068*/ 	.byte	0x04, 0x17
        /*006a*/ 	.short	(.L_397 - .L_396)
.L_396:
        /*006c*/ 	.word	0x00000000
        /*0070*/ 	.short	0x0003
        /*0072*/ 	.short	0x0018
        /*0074*/ 	.byte	0x00, 0xf0, 0x21, 0x00


	//----- nvinfo : EIATTR_KPARAM_INFO
	.align		4
.L_397:
        /*0078*/ 	.byte	0x04, 0x17
        /*007a*/ 	.short	(.L_399 - .L_398)
.L_398:
        /*007c*/ 	.word	0x00000000
        /*0080*/ 	.short	0x0002
        /*0082*/ 	.short	0x0010
        /*0084*/ 	.byte	0x00, 0xf5, 0x21, 0x00


	//----- nvinfo : EIATTR_KPARAM_INFO
	.align		4
.L_399:
        /*0088*/ 	.byte	0x04, 0x17
        /*008a*/ 	.short	(.L_401 - .L_400)
.L_400:
        /*008c*/ 	.word	0x00000000
        /*0090*/ 	.short	0x0001
        /*0092*/ 	.short	0x0008
        /*0094*/ 	.byte	0x00, 0xf0, 0x21, 0x00


	//----- nvinfo : EIATTR_KPARAM_INFO
	.align		4
.L_401:
        /*0098*/ 	.byte	0x04, 0x17
        /*009a*/ 	.short	(.L_403 - .L_402)
.L_402:
        /*009c*/ 	.word	0x00000000
        /*00a0*/ 	.short	0x0000
        /*00a2*/ 	.short	0x0000
        /*00a4*/ 	.byte	0x00, 0xf0, 0x05, 0x00


	//----- nvinfo : EIATTR_SPARSE_MMA_MASK
	.align		4
.L_403:
        /*00a8*/ 	.byte	0x03, 0x50
        /*00aa*/ 	.short	0x0000


	//----- nvinfo : EIATTR_MAXREG_COUNT
	.align		4
        /*00ac*/ 	.byte	0x03, 0x1b
        /*00ae*/ 	.short	0x00ff


	//----- nvinfo : EIATTR_NUM_BARRIERS
	.align		4
        /*00b0*/ 	.byte	0x02, 0x4c
        /*00b2*/ 	.byte	0x01
	.zero		1


	//----- nvinfo : EIATTR_MERCURY_ISA_VERSION
	.align		4
        /*00b4*/ 	.byte	0x03, 0x5f
        /*00b6*/ 	.short	0x0101


	//----- nvinfo : EIATTR_COOP_GROUP_MASK_REGIDS
	.align		4
        /*00b8*/ 	.byte	0x04, 0x29
        /*00ba*/ 	.short	(.L_405 - .L_404)


	//   ....[0]....
.L_404:
        /*00bc*/ 	.word	0xffffffff


	//   ....[1]....
        /*00c0*/ 	.word	0xffffffff


	//   ....[2]....
        /*00c4*/ 	.word	0xffffffff


	//   ....[3]....
        /*00c8*/ 	.word	0xffffffff


	//   ....[4]....
        /*00cc*/ 	.word	0xffffffff


	//   ....[5]....
        /*00d0*/ 	.word	0xffffffff


	//----- nvinfo : EIATTR_COOP_GROUP_INSTR_OFFSETS
	.align		4
.L_405:
        /*00d4*/ 	.byte	0x04, 0x28
        /*00d6*/ 	.short	(.L_407 - .L_406)


	//   ....[0]....
.L_406:
        /*00d8*/ 	.word	0x000003b0


	//   ....[1]....
        /*00dc*/ 	.word	0x000018f0


	//   ....[2]....
        /*00e0*/ 	.word	0x00001c40


	//   ....[3]....
        /*00e4*/ 	.word	0x00002330


	//   ....[4]....
        /*00e8*/ 	.word	0x00003c30


	//   ....[5]....
        /*00ec*/ 	.word	0x00004000


	//----- nvinfo : EIATTR_VRC_CTA_INIT_COUNT
	.align		4
.L_407:
        /*00f0*/ 	.byte	0x02, 0x4a
	.zero		1
	.zero		1


	//----- nvinfo : EIATTR_EXIT_INSTR_OFFSETS
	.align		4
        /*00f4*/ 	.byte	0x04, 0x1c
        /*00f6*/ 	.short	(.L_409 - .L_408)


	//   ....[0]....
.L_408:
        /*00f8*/ 	.word	0x00001b00


	//   ....[1]....
        /*00fc*/ 	.word	0x00001e30


	//   ....[2]....
        /*0100*/ 	.word	0x00003e90


	//   ....[3]....
        /*0104*/ 	.word	0x00003ef0


	//   ....[4]....
        /*0108*/ 	.word	0x00004260


	//   ....[5]....
        /*010c*/ 	.word	0x000042c0


	//----- nvinfo : EIATTR_MAX_THREADS
	.align		4
.L_409:
        /*0110*/ 	.byte	0x04, 0x05
        /*0112*/ 	.short	(.L_411 - .L_410)
.L_410:
        /*0114*/ 	.word	0x00000100
        /*0118*/ 	.word	0x00000001
        /*011c*/ 	.word	0x00000001


	//----- nvinfo : EIATTR_CRS_STACK_SIZE
	.align		4
.L_411:
        /*0120*/ 	.byte	0x04, 0x1e
        /*0122*/ 	.short	(.L_413 - .L_412)
.L_412:
        /*0124*/ 	.word	0x00000000


	//----- nvinfo : EIATTR_CBANK_PARAM_SIZE
	.align		4
.L_413:
        /*0128*/ 	.byte	0x03, 0x19
        /*012a*/ 	.short	0x0050


	//----- nvinfo : EIATTR_PARAM_CBANK
	.align		4
        /*012c*/ 	.byte	0x04, 0x0a
        /*012e*/ 	.short	(.L_415 - .L_414)
	.align		4
.L_414:
        /*0130*/ 	.word	index@(.nv.constant0._ZN3cub18CUB_300001_SM_10006detail10merge_sort30DeviceMergeSortBlockSortKernelINS2_10policy_hubIN6thrust24THRUST_300001_SM_1000_NS10device_ptrI4codeEEE9Policy600ES9_PNS0_8NullTypeES9_SD_mN4cuda3std3__44lessIS8_EES8_SC_EEvbT0_T1_T2_T3_T4_PT6_PT7_T5_NS1_7vsmem_tE)
        /*0134*/ 	.short	0x0380
        /*0136*/ 	.short	0x0050


	//----- nvinfo : EIATTR_SW_WAR
	.align		4
.L_415:
        /*0138*/ 	.byte	0x04, 0x36
        /*013a*/ 	.short	(.L_417 - .L_416)
.L_416:
        /*013c*/ 	.word	0x00000008
.L_417:


//--------------------- .nv.info._ZN3cub18CUB_300001_SM_10006detail10merge_sort26DeviceMergeSortMergeKernelINS2_10policy_hubIN6thrust24THRUST_300001_SM_1000_NS10device_ptrI4codeEEE9Policy600ES9_PNS0_8NullTypeES9_SD_jN4cuda3std3__44lessIS8_EES8_SC_EEvbT2_T3_T4_PT6_PT7_T5_PSL_SL_NS1_7vsmem_tE --------------------------
	.section	.nv.info._ZN3cub18CUB_300001_SM_10006detail10merge_sort26DeviceMergeSortMergeKernelINS2_10policy_hubIN6thrust24THRUST_300001_SM_1000_NS10device_ptrI4codeEEE9Policy600ES9_PNS0_8NullTypeES9_SD_jN4cuda3std3__44lessIS8_EES8_SC_EEvbT2_T3_T4_PT6_PT7_T5_PSL_SL_NS1_7vsmem_tE,"",@"SHT_CUDA_INFO"
	.sectionflags	@""
	.align	4


	//----- nvinfo : EIATTR_CUDA_API_VERSION
	.align		4
        /*0000*/ 	.byte	0x04, 0x37
        /*0002*/ 	.short	(.L_419 - .L_418)
.L_418:
        /*0004*/ 	.word	0x00000082


	//----- nvinfo : EIATTR_KPARAM_INFO
	.align		4
.L_419:
        /*0008*/ 	.byte	0x04, 0x17
        /*000a*/ 	.short	(.L_421 - .L_420)
.L_420:
        /*000c*/ 	.word	0x00000000
        /*0010*/ 	.short	0x0009
        /*0012*/ 	.short	0x0048
        /*0014*/ 	.byte	0x00, 0xf0, 0x21, 0x00


	//----- nvinfo : EIATTR_KPARAM_INFO
	.align		4
.L_421:
        /*0018*/ 	.byte	0x04, 0x17
        /*001a*/ 	.short	(.L_423 - .L_422)
.L_422:
        /*001c*/ 	.word	0x00000000
        /*0020*/ 	.short	0x0008
        /*0022*/ 	.short	0x0040
        /*0024*/ 	.byte	0x00, 0xf0, 0x11, 0x00


	//----- nvinfo : EIATTR_KPARAM_INFO
	.align		4
.L_423:
        /*0028*/ 	.byte	0x04, 0x17
        /*002a*/ 	.short	(.L_425 - .L_424)
.L_424:
        /*002c*/ 	.word	0x00000000
        /*0030*/ 	.short	0x0007
        /*0032*/ 	.short	0x0038
        /*0034*/ 	.byte	0x00, 0xf5, 0x21, 0x00


	//----- nvinfo : EIATTR_KPARAM_INFO
	.align		4
.L_425:
        /*0038*/ 	.byte	0x04, 0x17
        /*003a*/ 	.short	(.L_427 - .L_426)
.L_426:
        /*003c*/ 	.word	0x00000000
        /*0040*/ 	.short	0x0006
        /*0042*/ 	.short	0x0030
        /*0044*/ 	.byte	0x00, 0xf0, 0x05, 0x00


	//----- nvinfo : EIATTR_KPARAM_INFO
	.align		4
.L_427:
        /*0048*/ 	.byte	0x04, 0x17
        /*004a*/ 	.short	(.L_429 - .L_428)
.L_428:
        /*004c*/ 	.word	0x00000000
        /*0050*/ 	.short	0x0005
        /*0052*/ 	.short	0x0028
        /*0054*/ 	.byte	0x00, 0xf5, 0x21, 0x00


	//----- nvinfo : EIATTR_KPARAM_INFO
	.align		4
.L_429:
        /*0058*/ 	.byte	0x04, 0x17
        /*005a*/ 	.short	(.L_431 - .L_430)
.L_430:
        /*005c*/ 	.word	0x00000000
        /*0060*/ 	.short	0x0004
        /*0062*/ 	.short	0x0020
        /*0064*/ 	.byte	0x00, 0xf5, 0x21, 0x00


	//----- nvinfo : EIATTR_KPARAM_INFO
	.align		4
.L_431:
        /*0068*/ 	.byte	0x04, 0x17
        /*006a*/ 	.short	(.L_433 - .L_432)
.L_432:
        /*006c*/ 	.word	0x00000000
        /*0070*/ 	.short	0x0003
        /*0072*/ 	.short	0x0018
        /*0074*/ 	.byte	0x00, 0xf0, 0x11, 0x00


	//----- nvinfo : EIATTR_KPARAM_INFO
	.align		4
.L_433:
        /*0078*/ 	.byte	0x04, 0x17
        /*007a*/ 	.short	(.L_435 - .L_434)
.L_434:
        /*007c*/ 	.word	0x00000000
        /*0080*/ 	.short	0x0002
        /*0082*/ 	.short	0x0010
        /*0084*/ 	.byte	0x00, 0xf5, 0x21, 0x00


	//----- nvinfo : EIATTR_KPARAM_INFO
	.align		4
.L_435:
        /*0088*/ 	.byte	0x04, 0x17
        /*008a*/ 	.short	(.L_437 - .L_436)
.L_436:
        /*008c*/ 	.word	0x00000000
        /*0090*/ 	.short	0x0001
        /*0092*/ 	.short	0x0008
        /*0094*/ 	.byte	0x00, 0xf0, 0x21, 0x00


	//----- nvinfo : EIATTR_KPARAM_INFO
	.align		4
.L_437:
        /*0098*/ 	.byte	0x04, 0x17
        /*009a*/ 	.short	(.L_439 - .L_438)
.L_438:
        /*009c*/ 	.word	0x00000000
        /*00a0*/ 	.short	0x0000
        /*00a2*/ 	.short	0x0000
        /*00a4*/ 	.byte	0x00, 0xf0, 0x05, 0x00


	//----- nvinfo : EIATTR_SPARSE_MMA_MASK
	.align		4
.L_439:
        /*00a8*/ 	.byte	0x03, 0x50
        /*00aa*/ 	.short	0x0000


	//----- nvinfo : EIATTR_MAXREG_COUNT
	.align		4
        /*00ac*/ 	.byte	0x03, 0x1b
        /*00ae*/ 	.short	0x00ff


	//----- nvinfo : EIATTR_NUM_BARRIERS
	.align		4
        /*00b0*/ 	.byte	0x02, 0x4c
        /*00b2*/ 	.byte	0x01
	.zero		1


	//----- nvinfo : EIATTR_MERCURY_ISA_VERSION
	.align		4
        /*00b4*/ 	.byte	0x03, 0x5f
        /*00b6*/ 	.short	0x0101


	//----- nvinfo : EIATTR_COOP_GROUP_MASK_REGIDS
	.align		4
        /*00b8*/ 	.byte	0x04, 0x29
        /*00ba*/ 	.short	(.L_441 - .L_440)


	//   ....[0]....
.L_440:
        /*00bc*/ 	.word	0xffffffff


	//   ....[1]....
        /*00c0*/ 	.word	0xffffffff


	//   ....[2]....
        /*00c4*/ 	.word	0xffffffff


	//   ....[3]....
        /*00c8*/ 	.word	0xffffffff


	//----- nvinfo : EIATTR_COOP_GROUP_INSTR_OFFSETS
	.align		4
.L_441:
        /*00cc*/ 	.byte	0x04, 0x28
        /*00ce*/ 	.short	(.L_443 - .L_442)


	//   ....[0]....
.L_442:
        /*00d0*/ 	.word	0x00001590


	//   ....[1]....
        /*00d4*/ 	.word	0x00001990


	//   ....[2]....
        /*00d8*/ 	.word	0x00003320


	//   ....[3]....
        /*00dc*/ 	.word	0x000037e0


	//----- nvinfo : EIATTR_VRC_CTA_INIT_COUNT
	.align		4
.L_443:
        /*00e0*/ 	.byte	0x02, 0x4a
	.zero		1
	.zero		1


	//----- nvinfo : EIATTR_EXIT_INSTR_OFFSETS
	.align		4
        /*00e4*/ 	.byte	0x04, 0x1c
        /*00e6*/ 	.short	(.L_445 - .L_444)


	//   ....[0]....
.L_444:
        /*00e8*/ 	.word	0x00001790


	//   ....[1]....
        /*00ec*/ 	.word	0x00001b90


	//   ....[2]....
        /*00f0*/ 	.word	0x000035a0


	//   ....[3]....
        /*00f4*/ 	.word	0x00003600


	//   ....[4]....
        /*00f8*/ 	.word	0x00003a50


	//   ....[5]....
        /*00fc*/ 	.word	0x00003ab0


	//----- nvinfo : EIATTR_MAX_THREADS
	.align		4
.L_445:
        /*0100*/ 	.byte	0x04, 0x05
        /*0102*/ 	.short	(.L_447 - .L_446)
.L_446:
        /*0104*/ 	.word	0x00000100
        /*0108*/ 	.word	0x00000001
        /*010c*/ 	.word	0x00000001


	//----- nvinfo : EIATTR_CRS_STACK_SIZE
	.align		4
.L_447:
        /*0110*/ 	.byte	0x04, 0x1e
        /*0112*/ 	.short	(.L_449 - .L_448)
.L_448:
        /*0114*/ 	.word	0x00000000


	//----- nvinfo : EIATTR_CBANK_PARAM_SIZE
	.align		4
.L_449:
        /*0118*/ 	.byte	0x03, 0x19
        /*011a*/ 	.short	0x0050


	//----- nvinfo : EIATTR_PARAM_CBANK
	.align		4
        /*011c*/ 	.byte	0x04, 0x0a
        /*011e*/ 	.short	(.L_451 - .L_450)
	.align		4
.L_450:
        /*0120*/ 	.word	index@(.nv.constant0._ZN3cub18CUB_300001_SM_10006detail10merge_sort26DeviceMergeSortMergeKernelINS2_10policy_hubIN6thrust24THRUST_300001_SM_1000_NS10device_ptrI4codeEEE9Policy600ES9_PNS0_8NullTypeES9_SD_jN4cuda3std3__44lessIS8_EES8_SC_EEvbT2_T3_T4_PT6_PT7_T5_PSL_SL_NS1_7vsmem_tE)
        /*0124*/ 	.short	0x0380
        /*0126*/ 	.short	0x0050


	//----- nvinfo : EIATTR_SW_WAR
	.align		4
.L_451:
        /*0128*/ 	.byte	0x04, 0x36
        /*012a*/ 	.short	(.L_453 - .L_452)
.L_452:
        /*012c*/ 	.word	0x00000008
.L_453:


//--------------------- .nv.info._ZN3cub18CUB_300001_SM_10006detail10merge_sort30DeviceMergeSortPartitionKernelIN6thrust24THRUST_300001_SM_1000_NS10device_ptrI4codeEEjN4cuda3std3__44lessIS7_EES7_EEvbT_PT2_T0_SH_PSH_T1_SH_i --------------------------
	.section	.nv.info._ZN3cub18CUB_300001_SM_10006detail10merge_sort30DeviceMergeSortPartitionKernelIN6thrust24THRUST_300001_SM_1000_NS10device_ptrI4codeEEjN4cuda3std3__44lessIS7_EES7_EEvbT_PT2_T0_SH_PSH_T1_SH_i,"",@"SHT_CUDA_INFO"
	.sectionflags	@""
	.align	4


	//----- nvinfo : EIATTR_CUDA_API_VERSION
	.align		4
        /*0000*/ 	.byte	0x04, 0x37
        /*0002*/ 	.short	(.L_455 - .L_454)
.L_454:
        /*0004*/ 	.word	0x00000082


	//----- nvinfo : EIATTR_KPARAM_INFO
	.align		4
.L_455:
        /*0008*/ 	.byte	0x04, 0x17
        /*000a*/ 	.short	(.L_457 - .L_456)
.L_456:
        /*000c*/ 	.word	0x00000000
        /*0010*/ 	.short	0x0008
        /*0012*/ 	.short	0x0030
        /*0014*/ 	.byte	0x00, 0xf0, 0x11, 0x00


	//----- nvinfo : EIATTR_KPARAM_INFO
	.align		4
.L_457:
        /*0018*/ 	.byte	0x04, 0x17
        /*001a*/ 	.short	(.L_459 - .L_458)
.L_458:
        /*001c*/ 	.word	0x00000000
        /*0020*/ 	.short	0x0007
        /*0022*/ 	.short	0x002c
        /*0024*/ 	.byte	0x00, 0xf0, 0x11, 0x00


	//----- nvinfo : EIATTR_KPARAM_INFO
	.align		4
.L_459:
        /*0028*/ 	.byte	0x04, 0x17
        /*002a*/ 	.short	(.L_461 - .L_460)
.L_460:
        /*002c*/ 	.word	0x00000000
        /*0030*/ 	.short	0x0006
        /*0032*/ 	.short	0x0028
        /*0034*/ 	.byte	0x00, 0xf0, 0x05, 0x00


	//----- nvinfo : EIATTR_KPARAM_INFO
	.align		4
.L_461:
        /*0038*/ 	.byte	0x04, 0x17
        /*003a*/ 	.short	(.L_463 - .L_462)
.L_462:
        /*003c*/ 	.word	0x00000000
        /*0040*/ 	.short	0x0005
        /*0042*/ 	.short	0x0020
        /*0044*/ 	.byte	0x00, 0xf5, 0x21, 0x00


	//----- nvinfo : EIATTR_KPARAM_INFO
	.align		4
.L_463:
        /*0048*/ 	.byte	0x04, 0x17
        /*004a*/ 	.short	(.L_465 - .L_464)
.L_464:
        /*004c*/ 	.word	0x00000000
        /*0050*/ 	.short	0x0004
        /*0052*/ 	.short	0x001c
        /*0054*/ 	.byte	0x00, 0xf0, 0x11, 0x00


	//----- nvinfo : EIATTR_KPARAM_INFO
	.align		4
.L_465:
        /*0058*/ 	.byte	0x04, 0x17
        /*005a*/ 	.short	(.L_467 - .L_466)
.L_466:
        /*005c*/ 	.word	0x00000000
        /*0060*/ 	.short	0x0003
        /*0062*/ 	.short	0x0018
        /*0064*/ 	.byte	0x00, 0xf0, 0x11, 0x00


	//----- nvinfo : EIATTR_KPARAM_INFO
	.align		4
.L_467:
        /*0068*/ 	.byte	0x04, 0x17
        /*006a*/ 	.short	(.L_469 - .L_468)
.L_468:
        /*006c*/ 	.word	0x00000000
        /*0070*/ 	.short	0x0002
        /*0072*/ 	.short	0x0010
        /*0074*/ 	.byte	0x00, 0xf5, 0x21, 0x00


	//----- nvinfo : EIATTR_KPARAM_INFO
	.align		4
.L_469:
        /*0078*/ 	.byte	0x04, 0x17
        /*007a*/ 	.short	(.L_471 - .L_470)
.L_470:
        /*007c*/ 	.word	0x00000000
        /*0080*/ 	.short	0x0001
        /*0082*/ 	.short	0x0008
        /*0084*/ 	.byte	0x00, 0xf0, 0x21, 0x00


	//----- nvinfo : EIATTR_KPARAM_INFO
	.align		4
.L_471:
        /*0088*/ 	.byte	0x04, 0x17
        /*008a*/ 	.short	(.L_473 - .L_472)
.L_472:
        /*008c*/ 	.word	0x00000000
        /*0090*/ 	.short	0x0000
        /*0092*/ 	.short	0x0000
        /*0094*/ 	.byte	0x00, 0xf0, 0x05, 0x00


	//----- nvinfo : EIATTR_SPARSE_MMA_MASK
	.align		4
.L_473:
        /*0098*/ 	.byte	0x03, 0x50
        /*009a*/ 	.short	0x0000


	//----- nvinfo : EIATTR_MAXREG_COUNT
	.align		4
        /*009c*/ 	.byte	0x03, 0x1b
        /*009e*/ 	.short	0x00ff


	//----- nvinfo : EIATTR_MERCURY_ISA_VERSION
	.align		4
        /*00a0*/ 	.byte	0x03, 0x5f
        /*00a2*/ 	.short	0x0101


	//----- nvinfo : EIATTR_VRC_CTA_INIT_COUNT
	.align		4
        /*00a4*/ 	.byte	0x02, 0x4a
	.zero		1
	.zero		1


	//----- nvinfo : EIATTR_EXIT_INSTR_OFFSETS
	.align		4
        /*00a8*/ 	.byte	0x04, 0x1c
        /*00aa*/ 	.short	(.L_475 - .L_474)


	//   ....[0]....
.L_474:
        /*00ac*/ 	.word	0x00000070


	//   ....[1]....
        /*00b0*/ 	.word	0x000001e0


	//   ....[2]....
        /*00b4*/ 	.word	0x00000810


	//----- nvinfo : EIATTR_CRS_STACK_SIZE
	.align		4
.L_475:
        /*00b8*/ 	.byte	0x04, 0x1e
        /*00ba*/ 	.short	(.L_477 - .L_476)
.L_476:
        /*00bc*/ 	.word	0x00000000


	//----- nvinfo : EIATTR_CBANK_PARAM_SIZE
	.align		4
.L_477:
        /*00c0*/ 	.byte	0x03, 0x19
        /*00c2*/ 	.short	0x0034


	//----- nvinfo : EIATTR_PARAM_CBANK
	.align		4
        /*00c4*/ 	.byte	0x04, 0x0a
        /*00c6*/ 	.short	(.L_479 - .L_478)
	.align		4
.L_478:
        /*00c8*/ 	.word	index@(.nv.constant0._ZN3cub18CUB_300001_SM_10006detail10merge_sort30DeviceMergeSortPartitionKernelIN6thrust24THRUST_300001_SM_1000_NS10device_ptrI4codeEEjN4cuda3std3__44lessIS7_EES7_EEvbT_PT2_T0_SH_PSH_T1_SH_i)
        /*00cc*/ 	.short	0x0380
        /*00ce*/ 	.short	0x0034


	//----- nvinfo : EIATTR_SW_WAR
	.align		4
.L_479:
        /*00d0*/ 	.byte	0x04, 0x36
        /*00d2*/ 	.short	(.L_481 - .L_480)
.L_480:
        /*00d4*/ 	.word	0x00000008
.L_481:


//--------------------- .nv.info._ZN3cub18CUB_300001_SM_10006detail10merge_sort30DeviceMergeSortBlockSortKernelINS2_10policy_hubIN6thrust24THRUST_300001_SM_1000_NS10device_ptrI4codeEEE9Policy600ES9_PNS0_8NullTypeES9_SD_jN4cuda3std3__44lessIS8_EES8_SC_EEvbT0_T1_T2_T3_T4_PT6_PT7_T5_NS1_7vsmem_tE --------------------------
	.section	.nv.info._ZN3cub18CUB_300001_SM_10006detail10merge_sort30DeviceMergeSortBlockSortKernelINS2_10policy_hubIN6thrust24THRUST_300001_SM_1000_NS10device_ptrI4codeEEE9Policy600ES9_PNS0_8NullTypeES9_SD_jN4cuda3std3__44lessIS8_EES8_SC_EEvbT0_T1_T2_T3_T4_PT6_PT7_T5_NS1_7vsmem_tE,"",@"SHT_CUDA_INFO"
	.sectionflags	@""
	.align	4


	//----- nvinfo : EIATTR_CUDA_API_VERSION
	.align		4
        /*0000*/ 	.byte	0x04, 0x37
        /*0002*/ 	.short	(.L_483 - .L_482)
.L_482:
        /*0004*/ 	.word	0x00000082


	//----- nvinfo : EIATTR_KPARAM_INFO
	.align		4
.L_483:
        /*0008*/ 	.byte	0x04, 0x17
        /*000a*/ 	.short	(.L_485 - .L_484)
.L_484:
        /*000c*/ 	.word	0x00000000
        /*0010*/ 	.short	0x0009
        /*0012*/ 	.short	0x0048
        /*0014*/ 	.byte	0x00, 0xf0, 0x21, 0x00


	//----- nvinfo : EIATTR_KPARAM_INFO
	.align		4
.L_485:
        /*0018*/ 	.byte	0x04, 0x17
        /*001a*/ 	.short	(.L_487 - .L_486)
.L_486:
        /*001c*/ 	.word	0x00000000
        /*0020*/ 	.short	0x0008
        /*0022*/ 	.short	0x0040
        /*0024*/ 	.byte	0x00, 0xf0, 0x05, 0x00


	//----- nvinfo : EIATTR_KPARAM_INFO
	.align		4
.L_487:
        /*0028*/ 	.byte	0x04, 0x17
        /*002a*/ 	.short	(.L_489 - .L_488)
.L_488:
        /*002c*/ 	.word	0x00000000
        /*0030*/ 	.short	0x0007
        /*0032*/ 	.short	0x0038
        /*0034*/ 	.byte	0x00, 0xf5, 0x21, 0x00


	//----- nvinfo : EIATTR_KPARAM_INFO
	.align		4
.L_489:
        /*0038*/ 	.byte	0x04, 0x17
        /*003a*/ 	.short	(.L_491 - .L_490)
.L_490:
        /*003c*/ 	.word	0x00000000
        /*0040*/ 	.short	0x0006
        /*0042*/ 	.short	0x0030
        /*0044*/ 	.byte	0x00, 0xf5, 0x21, 0x00


	//----- nvinfo : EIATTR_KPARAM_INFO
	.align		4
.L_491:
        /*0048*/ 	.byte	0x04, 0x17
        /*004a*/ 	.short	(.L_493 - .L_492)
.L_492:
        /*004c*/ 	.word	0x00000000
        /*0050*/ 	.short	0x0005
        /*0052*/ 	.short	0x0028
        /*0054*/ 	.byte	0x00, 0xf0, 0x11, 0x00


	//----- nvinfo : EIATTR_KPARAM_INFO
	.align		4
.L_493:
        /*0058*/ 	.byte	0x04, 0x17
        /*005a*/ 	.short	(.L_495 - .L_494)
.L_494:
        /*005c*/ 	.word	0x00000000
        /*0060*/ 	.short	0x0004
        /*0062*/ 	.short	0x0020
        /*0064*/ 	.byte	0x00, 0xf5, 0x21, 0x00


	//----- nvinfo : EIATTR_KPARAM_INFO
	.align		4
.L_495:
        /*0068*/ 	.byte	0x04, 0x17
        /*006a*/ 	.short	(.L_497 - .L_496)
.L_496:
        /*006c*/ 	.word	0x00000000
        /*0070*/ 	.short	0x0003
        /*0072*/ 	.short	0x0018
        /*0074*/ 	.byte	0x00, 0xf0, 0x21, 0x00


	//----- nvinfo : EIATTR_KPARAM_INFO
	.align		4
.L_497:
        /*0078*/ 	.byte	0x04, 0x17
        /*007a*/ 	.short	(.L_499 - .L_498)
.L_498:
        /*007c*/ 	.word	0x00000000
        /*0080*/ 	.short	0x0002
        /*0082*/ 	.short	0x0010
        /*0084*/ 	.byte	0x00, 0xf5, 0x21, 0x00


	//----- nvinfo : EIATTR_KPARAM_INFO
	.align		4
.L_499:
        /*0088*/ 	.byte	0x04, 0x17
        /*008a*/ 	.short	(.L_501 - .L_500)
.L_500:
        /*008c*/ 	.word	0x00000000
        /*0090*/ 	.short	0x0001
        /*0092*/ 	.short	0x0008
        /*0094*/ 	.byte	0x00, 0xf0, 0x21, 0x00


	//----- nvinfo : EIATTR_KPARAM_INFO
	.align		4
.L_501:
        /*0098*/ 	.byte	0x04, 0x17
        /*009a*/ 	.short	(.L_503 - .L_502)
.L_502:
        /*009c*/ 	.word	0x00000000
        /*00a0*/ 	.short	0x0000
        /*00a2*/ 	.short	0x0000
        /*00a4*/ 	.byte	0x00, 0xf0, 0x05, 0x00


	//----- nvinfo : EIATTR_SPARSE_MMA_MASK
	.align		4
.L_503:
        /*00a8*/ 	.byte	0x03, 0x50
        /*00aa*/ 	.short	0x0000


	//----- nvinfo : EIATTR_MAXREG_COUNT
	.align		4
        /*00ac*/ 	.byte	0x03, 0x1b
        /*00ae*/ 	.short	0x00ff


	//----- nvinfo : EIATTR_NUM_BARRIERS
	.align		4
        /*00b0*/ 	.byte	0x02, 0x4c
        /*00b2*/ 	.byte	0x01
	.zero		1


	//----- nvinfo : EIATTR_MERCURY_ISA_VERSION
	.align		4
        /*00b4*/ 	.byte	0x03, 0x5f
        /*00b6*/ 	.short	0x0101


	//----- nvinfo : EIATTR_COOP_GROUP_MASK_REGIDS
	.align		4
        /*00b8*/ 	.byte	0x04, 0x29
        /*00ba*/ 	.short	(.L_505 - .L_504)


	//   ....[0]....
.L_504:
        /*00bc*/ 	.word	0xffffffff


	//   ....[1]....
        /*00c0*/ 	.word	0xffffffff


	//   ....[2]....
        /*00c4*/ 	.word	0xffffffff


	//   ....[3]....
        /*00c8*/ 	.word	0xffffffff


	//   ....[4]....
        /*00cc*/ 	.word	0xffffffff


	//   ....[5]....
        /*00d0*/ 	.word	0xffffffff


	//----- nvinfo : EIATTR_COOP_GROUP_INSTR_OFFSETS
	.align		4
.L_505:
        /*00d4*/ 	.byte	0x04, 0x28
        /*00d6*/ 	.short	(.L_507 - .L_506)


	//   ....[0]....
.L_506:
        /*00d8*/ 	.word	0x00000390


	//   ....[1]....
        /*00dc*/ 	.word	0x00001910


	//   ....[2]....
        /*00e0*/ 	.word	0x00001c50


	//   ....[3]....
        /*00e4*/ 	.word	0x000022c0


	//   ....[4]....
        /*00e8*/ 	.word	0x00003bc0


	//   ....[5]....
        /*00ec*/ 	.word	0x00003fb0


	//----- nvinfo : EIATTR_VRC_CTA_INIT_COUNT
	.align		4
.L_507:
        /*00f0*/ 	.byte	0x02, 0x4a
	.zero		1
	.zero		1


	//----- nvinfo : EIATTR_EXIT_INSTR_OFFSETS
	.align		4
        /*00f4*/ 	.byte	0x04, 0x1c
        /*00f6*/ 	.short	(.L_509 - .L_508)


	//   ....[0]....
.L_508:
        /*00f8*/ 	.word	0x00001b10


	//   ....[1]....
        /*00fc*/ 	.word	0x00001e40


	//   ....[2]....
        /*0100*/ 	.word	0x00003e40


	//   ....[3]....
        /*0104*/ 	.word	0x00003ea0


	//   ....[4]....
        /*0108*/ 	.word	0x00004210


	//   ....[5]....
        /*010c*/ 	.word	0x00004270


	//----- nvinfo : EIATTR_MAX_THREADS
	.align		4
.L_509:
        /*0110*/ 	.byte	0x04, 0x05
        /*0112*/ 	.short	(.L_511 - .L_510)
.L_510:
        /*0114*/ 	.word	0x00000100
        /*0118*/ 	.word	0x00000001
        /*011c*/ 	.word	0x00000001


	//----- nvinfo : EIATTR_CRS_STACK_SIZE
	.align		4
.L_511:
        /*0120*/ 	.byte	0x04, 0x1e
        /*0122*/ 	.short	(.L_513 - .L_512)
.L_512:
        /*0124*/ 	.word	0x00000000


	//----- nvinfo : EIATTR_CBANK_PARAM_SIZE
	.align		4
.L_513:
        /*0128*/ 	.byte	0x03, 0x19
        /*012a*/ 	.short	0x0050


	//----- nvinfo : EIATTR_PARAM_CBANK
	.align		4
        /*012c*/ 	.byte	0x04, 0x0a
        /*012e*/ 	.short	(.L_515 - .L_514)
	.align		4
.L_514:
        /*0130*/ 	.word	index@(.nv.constant0._ZN3cub18CUB_300001_SM_10006detail10merge_sort30DeviceMergeSortBlockSortKernelINS2_10policy_hubIN6thrust24THRUST_300001_SM_1000_NS10device_ptrI4codeEEE9Policy600ES9_PNS0_8NullTypeES9_SD_jN4cuda3std3__44lessIS8_EES8_SC_EEvbT0_T1_T2_T3_T4_PT6_PT7_T5_NS1_7vsmem_tE)
        /*0134*/ 	.short	0x0380
        /*0136*/ 	.short	0x0050


	//----- nvinfo : EIATTR_SW_WAR
	.align		4
.L_515:
        /*0138*/ 	.byte	0x04, 0x36
        /*013a*/ 	.short	(.L_517 - .L_516)
.L_516:
        /*013c*/ 	.word	0x00000008
.L_517:


//--------------------- .nv.info._ZN3cub18CUB_300001_SM_10006detail4scan16DeviceScanKernelINS2_10policy_hubIiiimN4cuda3std3__44plusIvEEE10Policy1000EN6thrust24THRUST_300001_SM_1000_NS10device_ptrIiEESF_NS0_13ScanTileStateIiLb1EEES9_NS0_8NullTypeEmiLb0ESI_EEvT0_T1_T2_iT3_T4_T5_ --------------------------
	.section	.nv.info._ZN3cub18CUB_300001_SM_10006detail4scan16DeviceScanKernelINS2_10policy_hubIiiimN4cuda3std3__44plusIvEEE10Policy1000EN6thrust24THRUST_300001_SM_1000_NS10device_ptrIiEESF_NS0_13ScanTileStateIiLb1EEES9_NS0_8NullTypeEmiLb0ESI_EEvT0_T1_T2_iT3_T4_T5_,"",@"SHT_CUDA_INFO"
	.sectionflags	@""
	.align	4


	//----- nvinfo : EIATTR_CUDA_API_VERSION
	.align		4
        /*0000*/ 	.byte	0x04, 0x37
        /*0002*/ 	.short	(.L_519 - .L_518)
.L_518:
        /*0004*/ 	.word	0x00000082


	//----- nvinfo : EIATTR_KPARAM_INFO
	.align		4
.L_519:
        /*0008*/ 	.byte	0x04, 0x17
        /*000a*/ 	.short	(.L_521 - .L_520)
.L_520:
        /*000c*/ 	.word	0x00000000
        /*0010*/ 	.short	0x0006
        /*0012*/ 	.short	0x0020
        /*0014*/ 	.byte	0x00, 0xf0, 0x21, 0x00


	//----- nvinfo : EIATTR_KPARAM_INFO
	.align		4
.L_521:
        /*0018*/ 	.byte	0x04, 0x17
        /*001a*/ 	.short	(.L_523 - .L_522)
.L_522:
        /*001c*/ 	.word	0x00000000
        /*0020*/ 	.short	0x0005
        /*0022*/ 	.short	0x001d
        /*0024*/ 	.byte	0x00, 0xf0, 0x05, 0x00


	//----- nvinfo : EIATTR_KPARAM_INFO
	.align		4
.L_523:
        /*0028*/ 	.byte	0x04, 0x17
        /*002a*/ 	.short	(.L_525 - .L_524)
.L_524:
        /*002c*/ 	.word	0x00000000
        /*0030*/ 	.short	0x0004
        /*0032*/ 	.short	0x001c
        /*0034*/ 	.byte	0x00, 0xf0, 0x05, 0x00


	//----- nvinfo : EIATTR_KPARAM_INFO
	.align		4
.L_525:
        /*0038*/ 	.byte	0x04, 0x17
        /*003a*/ 	.short	(.L_527 - .L_526)
.L_526:
        /*003c*/ 	.word	0x00000000
        /*0040*/ 	.short	0x0003
        /*0042*/ 	.short	0x0018
        /*0044*/ 	.byte	0x00, 0xf0, 0x11, 0x00


	//----- nvinfo : EIATTR_KPARAM_INFO
	.align		4
.L_527:
        /*0048*/ 	.byte	0x04, 0x17
        /*004a*/ 	.short	(.L_529 - .L_528)
.L_528:
        /*004c*/ 	.word	0x00000000
        /*0050*/ 	.short	0x0002
        /*0052*/ 	.short	0x0010
        /*0054*/ 	.byte	0x00, 0xf0, 0x21, 0x00


	//----- nvinfo : EIATTR_KPARAM_INFO
	.align		4
.L_529:
        /*0058*/ 	.byte	0x04, 0x17
        /*005a*/ 	.short	(.L_531 - .L_530)
.L_530:
        /*005c*/ 	.word	0x00000000
        /*0060*/ 	.short	0x0001
        /*0062*/ 	.short	0x0008
        /*0064*/ 	.byte	0x00, 0xf0, 0x21, 0x00


	//----- nvinfo : EIATTR_KPARAM_INFO
	.align		4
.L_531:
        /*0068*/ 	.byte	0x04, 0x17
        /*006a*/ 	.short	(.L_533 - .L_532)
.L_532:
        /*006c*/ 	.word	0x00000000
        /*0070*/ 	.short	0x0000
        /*0072*/ 	.short	0x0000
        /*0074*/ 	.byte	0x00, 0xf0, 0x21, 0x00


	//----- nvinfo : EIATTR_SPARSE_MMA_MASK
	.align		4
.L_533:
        /*0078*/ 	.byte	0x03, 0x50
        /*007a*/ 	.short	0x0000


	//----- nvinfo : EIATTR_MAXREG_COUNT
	.align		4
        /*007c*/ 	.byte	0x03, 0x1b
        /*007e*/ 	.short	0x0080


	//----- nvinfo : EIATTR_NUM_BARRIERS
	.align		4
        /*0080*/ 	.byte	0x02, 0x4c
        /*0082*/ 	.byte	0x01
	.zero		1


	//----- nvinfo : EIATTR_MERCURY_ISA_VERSION
	.align		4
        /*0084*/ 	.byte	0x03, 0x5f
        /*0086*/ 	.short	0x0101


	//----- nvinfo : EIATTR_COOP_GROUP_MASK_REGIDS
	.align		4
        /*0088*/ 	.byte	0x04, 0x29
        /*008a*/ 	.short	(.L_535 - .L_534)


	//   ....[0]....
.L_534:
        /*008c*/ 	.word	0xffffffff


	//   ....[1]....
        /*0090*/ 	.word	0xffffffff


	//   ....[2]....
        /*0094*/ 	.word	0xffffffff


	//   ....[3]....
        /*0098*/ 	.word	0xffffffff


	//   ....[4]....
        /*009c*/ 	.word	0xffffffff


	//   ....[5]....
        /*00a0*/ 	.word	0xffffffff


	//   ....[6]....
        /*00a4*/ 	.word	0xffffffff


	//   ....[7]....
        /*00a8*/ 	.word	0xffffffff


	//   ....[8]....
        /*00ac*/ 	.word	0xffffffff


	//   ....[9]....
        /*00b0*/ 	.word	0xffffffff


	//   ....[10]....
        /*00b4*/ 	.word	0xffffffff


	//   ....[11]....
        /*00b8*/ 	.word	0xffffffff


	//   ....[12]....
        /*00bc*/ 	.word	0xffffffff


	//   ....[13]....
        /*00c0*/ 	.word	0xffffffff


	//   ....[14]....
        /*00c4*/ 	.word	0xffffffff


	//   ....[15]....
        /*00c8*/ 	.word	0xffffffff


	//   ....[16]....
        /*00cc*/ 	.word	0xffffffff


	//   ....[17]....
        /*00d0*/ 	.word	0xffffffff


	//   ....[18]....
        /*00d4*/ 	.word	0xffffffff


	//   ....[19]....
        /*00d8*/ 	.word	0xffffffff


	//   ....[20]....
        /*00dc*/ 	.word	0xffffffff


	//   ....[21]....
        /*00e0*/ 	.word	0xffffffff


	//   ....[22]....
        /*00e4*/ 	.word	0xffffffff


	//   ....[23]....
        /*00e8*/ 	.word	0xffffffff


	//   ....[24]....
        /*00ec*/ 	.word	0xffffffff


	//   ....[25]....
        /*00f0*/ 	.word	0xffffffff


	//   ....[26]....
        /*00f4*/ 	.word	0xffffffff


	//   ....[27]....
        /*00f8*/ 	.word	0xffffffff


	//   ....[28]....
        /*00fc*/ 	.word	0xffffffff


	//   ....[29]....
        /*0100*/ 	.word	0xffffffff


	//   ....[30]....
        /*0104*/ 	.word	0xffffffff


	//   ....[31]....
        /*0108*/ 	.word	0xffffffff


	//   ....[32]....
        /*010c*/ 	.word	0xffffffff


	//   ....[33]....
        /*0110*/ 	.word	0xffffffff


	//   ....[34]....
        /*0114*/ 	.word	0xffffffff


	//   ....[35]....
        /*0118*/ 	.word	0xffffffff


	//   ....[36]....
        /*011c*/ 	.word	0xffffffff


	//   ....[37]....
        /*0120*/ 	.word	0xffffffff


	//   ....[38]....
        /*0124*/ 	.word	0xffffffff


	//   ....[39]....
        /*0128*/ 	.word	0xffffffff


	//   ....[40]....
        /*012c*/ 	.word	0xffffffff


	//   ....[41]....
        /*0130*/ 	.word	0xffffffff


	//   ....[42]....
        /*0134*/ 	.word	0xffffffff


	//   ....[43]....
        /*0138*/ 	.word	0xffffffff


	//   ....[44]....
        /*013c*/ 	.word	0xffffffff


	//   ....[45]....
        /*0140*/ 	.word	0xffffffff


	//   ....[46]....
        /*0144*/ 	.word	0xffffffff


	//   ....[47]....
        /*0148*/ 	.word	0xffffffff


	//   ....[48]....
        /*014c*/ 	.word	0xffffffff


	//   ....[49]....
        /*0150*/ 	.word	0xffffffff


	//   ....[50]....
        /*0154*/ 	.word	0xffffffff


	//   ....[51]....
        /*0158*/ 	.word	0xffffffff


	//   ....[52]....
        /*015c*/ 	.word	0xffffffff


	//   ....[53]....
        /*0160*/ 	.word	0xffffffff


	//   ....[54]....
        /*0164*/ 	.word	0xffffffff


	//   ....[55]....
        /*0168*/ 	.word	0xffffffff


	//   ....[56]....
        /*016c*/ 	.word	0xffffffff


	//   ....[57]....
        /*0170*/ 	.word	0xffffffff


	//   ....[58]....
        /*0174*/ 	.word	0xffffffff


	//   ....[59]....
        /*0178*/ 	.word	0xffffffff


	//   ....[60]....
        /*017c*/ 	.word	0x05000008


	//   ....[61]....
        /*0180*/ 	.word	0x05000008


	//   ....[62]....
        /*0184*/ 	.word	0x05000008


	//   ....[63]....
        /*0188*/ 	.word	0x05000008


	//   ....[64]....
        /*018c*/ 	.word	0x05000008


	//   ....[65]....
        /*0190*/ 	.word	0x05000008


	//   ....[66]....
        /*0194*/ 	.word	0x05000008


	//   ....[67]....
        /*0198*/ 	.word	0x05000008


	//   ....[68]....
        /*019c*/ 	.word	0x05000008


	//   ....[69]....
        /*01a0*/ 	.word	0x05000008


	//   ....[70]....
        /*01a4*/ 	.word	0x05000008


	//   ....[71]....
        /*01a8*/ 	.word	0x05000008


	//   ....[72]....
        /*01ac*/ 	.word	0x05000008


	//   ....[73]....
        /*01b0*/ 	.word	0x05000008


	//   ....[74]....
        /*01b4*/ 	.word	0x05000008


	//   ....[75]....
        /*01b8*/ 	.word	0x05000008


	//   ....[76]....
        /*01bc*/ 	.word	0x05000008


	//   ....[77]....
        /*01c0*/ 	.word	0x05000008


	//   ....[78]....
        /*01c4*/ 	.word	0x05000008


	//   ....[79]....
        /*01c8*/ 	.word	0x05000008


	//   ....[80]....
        /*01cc*/ 	.word	0x05000008


	//   ....[81]....
        /*01d0*/ 	.word	0x05000008


	//   ....[82]....
        /*01d4*/ 	.word	0x05000008


	//   ....[83]....
        /*01d8*/ 	.word	0x05000008


	//   ....[84]....
        /*01dc*/ 	.word	0x05000008


	//   ....[85]....
        /*01e0*/ 	.word	0x05000008


	//   ....[86]....
        /*01e4*/ 	.word	0x05000008


	//   ....[87]....
        /*01e8*/ 	.word	0x05000008


	//   ....[88]....
        /*01ec*/ 	.word	0x05000008


	//   ....[89]....
        /*01f0*/ 	.word	0x05000008


	//   ....[90]....
        /*01f4*/ 	.word	0x05000008


	//   ....[91]....
        /*01f8*/ 	.word	0x05000008


	//   ....[92]....
        /*01fc*/ 	.word	0x05000008


	//   ....[93]....
        /*0200*/ 	.word	0x05000008


	//   ....[94]....
        /*0204*/ 	.word	0x05000008


	//   ....[95]....
        /*0208*/ 	.word	0x05000008


	//----- nvinfo : EIATTR_COOP_GROUP_INSTR_OFFSETS
	.align		4
.L_535:
        /*020c*/ 	.byte	0x04, 0x28
        /*020e*/ 	.short	(.L_537 - .L_536)


	//   ....[0]....
.L_536:
        /*0210*/ 	.word	0x00000470


	//   ....[1]....
        /*0214*/ 	.word	0x000006a0


	//   ....[2]....
        /*0218*/ 	.word	0x000006c0


	//   ....[3]....
        /*021c*/ 	.word	0x000006e0


	//   ....[4]....
        /*0220*/ 	.word	0x00000700


	//   ....[5]....
        /*0224*/ 	.word	0x00000720


	//   ....[6]....
        /*0228*/ 	.word	0x00000b20


	//   ....[7]....
        /*022c*/ 	.word	0x00000b40


	//   ....[8]....
        /*0230*/ 	.word	0x00000b60


	//   ....[9]....
        /*0234*/ 	.word	0x00000b80


	//   ....[10]....
        /*0238*/ 	.word	0x00000ba0


	//   ....[11]....
        /*023c*/ 	.word	0x00000fa0


	//   ....[12]....
        /*0240*/ 	.word	0x00001030


	//   ....[13]....
        /*0244*/ 	.word	0x00001090


	//   ....[14]....
        /*0248*/ 	.word	0x00001130


	//   ....[15]....
        /*024c*/ 	.word	0x00001190


	//   ....[16]....
        /*0250*/ 	.word	0x000011d0


	//   ....[17]....
        /*0254*/ 	.word	0x00001220


	//   ....[18]....
        /*0258*/ 	.word	0x00001270


	//   ....[19]....
        /*025c*/ 	.word	0x00001280


	//   ....[20]....
        /*0260*/ 	.word	0x00001360


	//   ....[21]....
        /*0264*/ 	.word	0x000013f0


	//   ....[22]....
        /*0268*/ 	.word	0x00001440


	//   ....[23]....
        /*026c*/ 	.word	0x000014a0


	//   ....[24]....
        /*0270*/ 	.word	0x00001500


	//   ....[25]....
        /*0274*/ 	.word	0x00001540


	//   ....[26]....
        /*0278*/ 	.word	0x00001580


	//   ....[27]....
        /*027c*/ 	.word	0x000015c0


	//   ....[28]....
        /*0280*/ 	.word	0x000015d0


	//   ....[29]....
        /*0284*/ 	.word	0x00001a50


	//   ....[30]....
        /*0288*/ 	.word	0x00002410


	//   ....[31]....
        /*028c*/ 	.word	0x00002640


	//   ....[32]....
        /*0290*/ 	.word	0x00002660


	//   ....[33]....
        /*0294*/ 	.word	0x00002680


	//   ....[34]....
        /*0298*/ 	.word	0x000026a0


	//   ....[35]....
        /*029c*/ 	.word	0x000026c0


	//   ....[36]....
        /*02a0*/ 	.word	0x00002a50


	//   ....[37]....
        /*02a4*/ 	.word	0x00002a70


	//   ....[38]....
        /*02a8*/ 	.word	0x00002a90


	//   ....[39]....
        /*02ac*/ 	.word	0x00002ab0


	//   ....[40]....
        /*02b0*/ 	.word	0x00002ad0


	//   ....[41]....
        /*02b4*/ 	.word	0x00002ed0


	//   ....[42]....
        /*02b8*/ 	.word	0x00002f60


	//   ....[43]....
        /*02bc*/ 	.word	0x00002fc0


	//   ....[44]....
        /*02c0*/ 	.word	0x00003030


	//   ....[45]....
        /*02c4*/ 	.word	0x00003090


	//   ....[46]....
        /*02c8*/ 	.word	0x000030f0


	//   ....[47]....
        /*02cc*/ 	.word	0x00003140


	//   ....[48]....
        /*02d0*/ 	.word	0x000031a0


	//   ....[49]....
        /*02d4*/ 	.word	0x000031b0


	//   ....[50]....
        /*02d8*/ 	.word	0x00003290


	//   ....[51]....
        /*02dc*/ 	.word	0x00003320


	//   ....[52]....
        /*02e0*/ 	.word	0x00003370


	//   ....[53]....
        /*02e4*/ 	.word	0x000033e0


	//   ....[54]....
        /*02e8*/ 	.word	0x00003440


	//   ....[55]....
        /*02ec*/ 	.word	0x00003490


	//   ....[56]....
        /*02f0*/ 	.word	0x000034f0


	//   ....[57]....
        /*02f4*/ 	.word	0x00003530


	//   ....[58]....
        /*02f8*/ 	.word	0x00003540


	//   ....[59]....
        /*02fc*/ 	.word	0x000039a0


	//   ....[60]....
        /*0300*/ 	.word	0x00003f50


	//   ....[61]....
        /*0304*/ 	.word	0x00003fd0


	//   ....[62]....
        /*0308*/ 	.word	0x00004070


	//   ....[63]....
        /*030c*/ 	.word	0x00004160


	//   ....[64]....
        /*0310*/ 	.word	0x000041e0


	//   ....[65]....
        /*0314*/ 	.word	0x00004260


	//   ....[66]....
        /*0318*/ 	.word	0x000042e0


	//   ....[67]....
        /*031c*/ 	.word	0x00004360


	//   ....[68]....
        /*0320*/ 	.word	0x00004400


	//   ....[69]....
        /*0324*/ 	.word	0x00004470


	//   ....[70]....
        /*0328*/ 	.word	0x000044f0


	//   ....[71]....
        /*032c*/ 	.word	0x00004570


	//   ....[72]....
        /*0330*/ 	.word	0x00004620


	//   ....[73]....
        /*0334*/ 	.word	0x000046a0


	//   ....[74]....
        /*0338*/ 	.word	0x00004710


	//   ....[75]....
        /*033c*/ 	.word	0x00004780


	//   ....[76]....
        /*0340*/ 	.word	0x000047f0


	//   ....[77]....
        /*0344*/ 	.word	0x00004850


	//   ....[78]....
        /*0348*/ 	.word	0x000048c0


	//   ....[79]....
        /*034c*/ 	.word	0x00004940


	//   ....[80]....
        /*0350*/ 	.word	0x000049e0


	//   ....[81]....
        /*0354*/ 	.word	0x00004ab0


	//   ....[82]....
        /*0358*/ 	.word	0x00004b30


	//   ....[83]....
        /*035c*/ 	.word	0x00004bd0


	//   ....[84]....
        /*0360*/ 	.word	0x00004c60


	//   ....[85]....
        /*0364*/ 	.word	0x00004cd0


	//   ....[86]....
        /*0368*/ 	.word	0x00004d70


	//   ....[87]....
        /*036c*/ 	.word	0x00004de0


	//   ....[88]....
        /*0370*/ 	.word	0x00004e60


	//   ....[89]....
        /*0374*/ 	.word	0x00004ee0


	//   ....[90]....
        /*0378*/ 	.word	0x00004f90


	//   ....[91]....
        /*037c*/ 	.word	0x00005030


	//   ....[92]....
        /*0380*/ 	.word	0x000050c0


	//   ....[93]....
        /*0384*/ 	.word	0x00005160


	//   ....[94]....
        /*0388*/ 	.word	0x000051e0


	//   ....[95]....
        /*038c*/ 	.word	0x00005240


	//----- nvinfo : EIATTR_VRC_CTA_INIT_COUNT
	.align		4
.L_537:
        /*0390*/ 	.byte	0x02, 0x4a
	.zero		1
	.zero		1


	//----- nvinfo : EIATTR_EXIT_INSTR_OFFSETS
	.align		4
        /*0394*/ 	.byte	0x04, 0x1c
        /*0396*/ 	.short	(.L_539 - .L_538)


	//   ....[0]....
.L_538:
        /*0398*/ 	.word	0x00001cc0


	//   ....[1]....
        /*039c*/ 	.word	0x00001cf0


	//   ....[2]....
        /*03a0*/ 	.word	0x00003ee0


	//   ....[3]....
        /*03a4*/ 	.word	0x00003f00


	//----- nvinfo : EIATTR_MAX_THREADS
	.align		4
.L_539:
        /*03a8*/ 	.byte	0x04, 0x05
        /*03aa*/ 	.short	(.L_541 - .L_540)
.L_540:
        /*03ac*/ 	.word	0x000001a0
        /*03b0*/ 	.word	0x00000001
        /*03b4*/ 	.word	0x00000001


	//----- nvinfo : EIATTR_CRS_STACK_SIZE
	.align		4
.L_541:
        /*03b8*/ 	.byte	0x04, 0x1e
        /*03ba*/ 	.short	(.L_543 - .L_542)
.L_542:
        /*03bc*/ 	.word	0x00000000


	//----- nvinfo : EIATTR_CBANK_PARAM_SIZE
	.align		4
.L_543:
        /*03c0*/ 	.byte	0x03, 0x19
        /*03c2*/ 	.short	0x0028


	//----- nvinfo : EIATTR_PARAM_CBANK
	.align		4
        /*03c4*/ 	.byte	0x04, 0x0a
        /*03c6*/ 	.short	(.L_545 - .L_544)
	.align		4
.L_544:
        /*03c8*/ 	.word	index@(.nv.constant0._ZN3cub18CUB_300001_SM_10006detail4scan16DeviceScanKernelINS2_10policy_hubIiiimN4cuda3std3__44plusIvEEE10Policy1000EN6thrust24THRUST_300001_SM_1000_NS10device_ptrIiEESF_NS0_13ScanTileStateIiLb1EEES9_NS0_8NullTypeEmiLb0ESI_EEvT0_T1_T2_iT3_T4_T5_)
        /*03cc*/ 	.short	0x0380
        /*03ce*/ 	.short	0x0028


	//----- nvinfo : EIATTR_SW_WAR
	.align		4
.L_545:
        /*03d0*/ 	.byte	0x04, 0x36
        /*03d2*/ 	.short	(.L_547 - .L_546)
.L_546:
        /*03d4*/ 	.word	0x00000008
.L_547:


//--------------------- .nv.info._ZN3cub18CUB_300001_SM_10006detail4scan16DeviceScanKernelINS2_10policy_hubIiiijN4cuda3std3__44plusIvEEE10Policy1000EN6thrust24THRUST_300001_SM_1000_NS10device_ptrIiEESF_NS0_13ScanTileStateIiLb1EEES9_NS0_8NullTypeEjiLb0ESI_EEvT0_T1_T2_iT3_T4_T5_ --------------------------
	.section	.nv.info._ZN3cub18CUB_300001_SM_10006detail4scan16DeviceScanKernelINS2_10policy_hubIiiijN4cuda3std3__44plusIvEEE10Policy1000EN6thrust24THRUST_300001_SM_1000_NS10device_ptrIiEESF_NS0_13ScanTileStateIiLb1EEES9_NS0_8NullTypeEjiLb0ESI_EEvT0_T1_T2_iT3_T4_T5_,"",@"SHT_CUDA_INFO"
	.sectionflags	@""
	.align	4


	//----- nvinfo : EIATTR_CUDA_API_VERSION
	.align		4
        /*0000*/ 	.byte	0x04, 0x37
        /*0002*/ 	.short	(.L_549 - .L_548)
.L_548:
        /*0004*/ 	.word	0x00000082


	//----- nvinfo : EIATTR_KPARAM_INFO
	.align		4
.L_549:
        /*0008*/ 	.byte	0x04, 0x17
        /*000a*/ 	.short	(.L_551 - .L_550)
.L_550:
        /*000c*/ 	.word	0x00000000
        /*0010*/ 	.short	0x0006
        /*0012*/ 	.short	0x0020
        /*0014*/ 	.byte	0x00, 0xf0, 0x11, 0x00


	//----- nvinfo : EIATTR_KPARAM_INFO
	.align		4
.L_551:
        /*0018*/ 	.byte	0x04, 0x17
        /*001a*/ 	.short	(.L_553 - .L_552)
.L_552:
        /*001c*/ 	.word	0x00000000
        /*0020*/ 	.short	0x0005
        /*0022*/ 	.short	0x001d
        /*0024*/ 	.byte	0x00, 0xf0, 0x05, 0x00


	//----- nvinfo : EIATTR_KPARAM_INFO
	.align		4
.L_553:
        /*0028*/ 	.byte	0x04, 0x17
        /*002a*/ 	.short	(.L_555 - .L_554)
.L_554:
        /*002c*/ 	.word	0x00000000
        /*0030*/ 	.short	0x0004
        /*0032*/ 	.short	0x001c
        /*0034*/ 	.byte	0x00, 0xf0, 0x05, 0x00


	//----- nvinfo : EIATTR_KPARAM_INFO
	.align		4
.L_555:
        /*0038*/ 	.byte	0x04, 0x17
        /*003a*/ 	.short	(.L_557 - .L_556)
.L_556:
        /*003c*/ 	.word	0x00000000
        /*0040*/ 	.short	0x0003
        /*0042*/ 	.short	0x0018
        /*0044*/ 	.byte	0x00, 0xf0, 0x11, 0x00


	//----- nvinfo : EIATTR_KPARAM_INFO
	.align		4
.L_557:
        /*0048*/ 	.byte	0x04, 0x17
        /*004a*/ 	.short	(.L_559 - .L_558)
.L_558:
        /*004c*/ 	.word	0x00000000
        /*0050*/ 	.short	0x0002
        /*0052*/ 	.short	0x0010
        /*0054*/ 	.byte	0x00, 0xf0, 0x21, 0x00


	//----- nvinfo : EIATTR_KPARAM_INFO
	.align		4
.L_559:
        /*0058*/ 	.byte	0x04, 0x17
        /*005a*/ 	.short	(.L_561 - .L_560)
.L_560:
        /*005c*/ 	.word	0x00000000
        /*0060*/ 	.short	0x0001
        /*0062*/ 	.short	0x0008
        /*0064*/ 	.byte	0x00, 0xf0, 0x21, 0x00


	//----- nvinfo : EIATTR_KPARAM_INFO
	.align		4
.L_561:
        /*0068*/ 	.byte	0x04, 0x17
        /*006a*/ 	.short	(.L_563 - .L_562)
.L_562:
        /*006c*/ 	.word	0x00000000
        /*0070*/ 	.short	0x0000
        /*0072*/ 	.short	0x0000
        /*0074*/ 	.byte	0x00, 0xf0, 0x21, 0x00


	//----- nvinfo : EIATTR_SPARSE_MMA_MASK
	.align		4
.L_563:
        /*0078*/ 	.byte	0x03, 0x50
        /*007a*/ 	.short	0x0000


	//----- nvinfo : EIATTR_MAXREG_COUNT
	.align		4
        /*007c*/ 	.byte	0x03, 0x1b
        /*007e*/ 	.short	0x00a8


	//----- nvinfo : EIATTR_NUM_BARRIERS
	.align		4
        /*0080*/ 	.byte	0x02, 0x4c
        /*0082*/ 	.byte	0x01
	.zero		1


	//----- nvinfo : EIATTR_MERCURY_ISA_VERSION
	.align		4
        /*0084*/ 	.byte	0x03, 0x5f
        /*0086*/ 	.short	0x0101


	//----- nvinfo : EIATTR_UNUSED_LOAD_BYTE_OFFSET
	.align		4
        /*0088*/ 	.byte	0x04, 0x44
        /*008a*/ 	.short	(.L_565 - .L_564)


	//   ....[0]....
.L_564:
        /*008c*/ 	.word	0x00002a20
        /*0090*/ 	.word	0x00000fff


	//----- nvinfo : EIATTR_COOP_GROUP_MASK_REGIDS
	.align		4
.L_565:
        /*0094*/ 	.byte	0x04, 0x29
        /*0096*/ 	.short	(.L_567 - .L_566)


	//   ....[0]....
.L_566:
        /*0098*/ 	.word	0xffffffff


	//   ....[1]....
        /*009c*/ 	.word	0xffffffff


	//   ....[2]....
        /*00a0*/ 	.word	0xffffffff


	//   ....[3]....
        /*00a4*/ 	.word	0xffffffff


	//   ....[4]....
        /*00a8*/ 	.word	0xffffffff


	//   ....[5]....
        /*00ac*/ 	.word	0xffffffff


	//   ....[6]....
        /*00b0*/ 	.word	0xffffffff


	//   ....[7]....
        /*00b4*/ 	.word	0xffffffff


	//   ....[8]....
        /*00b8*/ 	.word	0xffffffff


	//   ....[9]....
        /*00bc*/ 	.word	0xffffffff


	//   ....[10]....
        /*00c0*/ 	.word	0xffffffff


	//   ....[11]....
        /*00c4*/ 	.word	0xffffffff


	//   ....[12]....
        /*00c8*/ 	.word	0xffffffff


	//   ....[13]....
        /*00cc*/ 	.word	0xffffffff


	//   ....[14]....
        /*00d0*/ 	.word	0xffffffff


	//   ....[15]....
        /*00d4*/ 	.word	0xffffffff


	//   ....[16]....
        /*00d8*/ 	.word	0xffffffff


	//   ....[17]....
        /*00dc*/ 	.word	0xffffffff


	//   ....[18]....
        /*00e0*/ 	.word	0xffffffff


	//   ....[19]....
        /*00e4*/ 	.word	0xffffffff


	//   ....[20]....
        /*00e8*/ 	.word	0xffffffff


	//   ....[21]....
        /*00ec*/ 	.word	0xffffffff


	//   ....[22]....
        /*00f0*/ 	.word	0xffffffff


	//   ....[23]....
        /*00f4*/ 	.word	0xffffffff


	//   ....[24]....
        /*00f8*/ 	.word	0xffffffff


	//   ....[25]....
        /*00fc*/ 	.word	0xffffffff


	//   ....[26]....
        /*0100*/ 	.word	0xffffffff


	//   ....[27]....
        /*0104*/ 	.word	0xffffffff


	//   ....[28]....
        /*0108*/ 	.word	0xffffffff


	//   ....[29]....
        /*010c*/ 	.word	0xffffffff


	//   ....[30]....
        /*0110*/ 	.word	0xffffffff


	//   ....[31]....
        /*0114*/ 	.word	0xffffffff


	//   ....[32]....
        /*0118*/ 	.word	0xffffffff


	//   ....[33]....
        /*011c*/ 	.word	0xffffffff


	//   ....[34]....
        /*0120*/ 	.word	0xffffffff


	//   ....[35]....
        /*0124*/ 	.word	0xffffffff


	//   ....[36]....
        /*0128*/ 	.word	0xffffffff


	//   ....[37]....
        /*012c*/ 	.word	0xffffffff


	//   ....[38]....
        /*0130*/ 	.word	0xffffffff


	//   ....[39]....
        /*0134*/ 	.word	0xffffffff


	//   ....[40]....
        /*0138*/ 	.word	0xffffffff


	//   ....[41]....
        /*013c*/ 	.word	0xffffffff


	//   ....[42]....
        /*0140*/ 	.word	0xffffffff


	//   ....[43]....
        /*0144*/ 	.word	0xffffffff


	//   ....[44]....
        /*0148*/ 	.word	0xffffffff


	//   ....[45]....
        /*014c*/ 	.word	0xffffffff


	//   ....[46]....
        /*0150*/ 	.word	0xffffffff


	//   ....[47]....
        /*0154*/ 	.word	0xffffffff


	//   ....[48]....
        /*0158*/ 	.word	0xffffffff


	//   ....[49]....
        /*015c*/ 	.word	0xffffffff


	//   ....[50]....
        /*0160*/ 	.word	0xffffffff


	//   ....[51]....
        /*0164*/ 	.word	0xffffffff


	//   ....[52]....
        /*0168*/ 	.word	0xffffffff


	//   ....[53]....
        /*016c*/ 	.word	0xffffffff


	//   ....[54]....
        /*0170*/ 	.word	0xffffffff


	//   ....[55]....
        /*0174*/ 	.word	0xffffffff


	//   ....[56]....
        /*0178*/ 	.word	0xffffffff


	//   ....[57]....
        /*017c*/ 	.word	0xffffffff


	//   ....[58]....
        /*0180*/ 	.word	0xffffffff


	//   ....[59]....
        /*0184*/ 	.word	0xffffffff


	//   ....[60]....
        /*0188*/ 	.word	0x05000015


	//   ....[61]....
        /*018c*/ 	.word	0x05000015


	//   ....[62]....
        /*0190*/ 	.word	0x05000015


	//   ....[63]....
        /*0194*/ 	.word	0x05000015


	//   ....[64]....
        /*0198*/ 	.word	0x05000015


	//   ....[65]....
        /*019c*/ 	.word	0x05000015


	//   ....[66]....
        /*01a0*/ 	.word	0x05000015


	//   ....[67]....
        /*01a4*/ 	.word	0x05000015


	//   ....[68]....
        /*01a8*/ 	.word	0x05000015


	//   ....[69]....
        /*01ac*/ 	.word	0x05000015


	//   ....[70]....
        /*01b0*/ 	.word	0x05000015


	//   ....[71]....
        /*01b4*/ 	.word	0x05000015


	//   ....[72]....
        /*01b8*/ 	.word	0x05000015


	//   ....[73]....
        /*01bc*/ 	.word	0x05000015


	//   ....[74]....
        /*01c0*/ 	.word	0x05000015


	//   ....[75]....
        /*01c4*/ 	.word	0x05000015


	//   ....[76]....
        /*01c8*/ 	.word	0x05000015


	//   ....[77]....
        /*01cc*/ 	.word	0x05000015


	//   ....[78]....
        /*01d0*/ 	.word	0x05000015


	//   ....[79]....
        /*01d4*/ 	.word	0x05000015


	//   ....[80]....
        /*01d8*/ 	.word	0x05000015


	//   ....[81]....
        /*01dc*/ 	.word	0x05000015


	//   ....[82]....
        /*01e0*/ 	.word	0x05000015


	//   ....[83]....
        /*01e4*/ 	.word	0x05000015


	//   ....[84]....
        /*01e8*/ 	.word	0x05000015


	//   ....[85]....
        /*01ec*/ 	.word	0x05000015


	//   ....[86]....
        /*01f0*/ 	.word	0x05000015


	//   ....[87]....
        /*01f4*/ 	.word	0x05000015


	//   ....[88]....
        /*01f8*/ 	.word	0x05000015


	//   ....[89]....
        /*01fc*/ 	.word	0x05000015


	//   ....[90]....
        /*0200*/ 	.word	0x05000015


	//   ....[91]....
        /*0204*/ 	.word	0x05000015


	//   ....[92]....
        /*0208*/ 	.word	0x05000015


	//   ....[93]....
        /*020c*/ 	.word	0x05000015


	//   ....[94]....
        /*0210*/ 	.word	0x05000015


	//   ....[95]....
        /*0214*/ 	.word	0x05000015


	//----- nvinfo : EIATTR_COOP_GROUP_INSTR_OFFSETS
	.align		4
.L_567:
        /*0218*/ 	.byte	0x04, 0x28
        /*021a*/ 	.short	(.L_569 - .L_568)


	//   ....[0]....
.L_568:
        /*021c*/ 	.word	0x000004b0


	//   ....[1]....
        /*0220*/ 	.word	0x00000680


	//   ....[2]....
        /*0224*/ 	.word	0x000006a0


	//   ....[3]....
        /*0228*/ 	.word	0x000006c0


	//   ....[4]....
        /*022c*/ 	.word	0x000006e0


	//   ....[5]....
        /*0230*/ 	.word	0x00000700


	//   ....[6]....
        /*0234*/ 	.word	0x00000ae0


	//   ....[7]....
        /*0238*/ 	.word	0x00000b00


	//   ....[8]....
        /*023c*/ 	.word	0x00000b20


	//   ....[9]....
        /*0240*/ 	.word	0x00000b40


	//   ....[10]....
        /*0244*/ 	.word	0x00000b60


	//   ....[11]....
        /*0248*/ 	.word	0x00000f10


	//   ....[12]....
        /*024c*/ 	.word	0x000010e0


	//   ....[13]....
        /*0250*/ 	.word	0x00001140


	//   ....[14]....
        /*0254*/ 	.word	0x000011d0


	//   ....[15]....
        /*0258*/ 	.word	0x00001230


	//   ....[16]....
        /*025c*/ 	.word	0x00001280


	//   ....[17]....
        /*0260*/ 	.word	0x000012e0


	//   ....[18]....
        /*0264*/ 	.word	0x00001320


	//   ....[19]....
        /*0268*/ 	.word	0x00001330


	//   ....[20]....
        /*026c*/ 	.word	0x000013f0


	//   ....[21]....
        /*0270*/ 	.word	0x000015c0


	//   ....[22]....
        /*0274*/ 	.word	0x00001610


	//   ....[23]....
        /*0278*/ 	.word	0x00001670


	//   ....[24]....
        /*027c*/ 	.word	0x000016d0


	//   ....[25]....
        /*0280*/ 	.word	0x00001710


	//   ....[26]....
        /*0284*/ 	.word	0x00001750


	//   ....[27]....
        /*0288*/ 	.word	0x00001790


	//   ....[28]....
        /*028c*/ 	.word	0x000017a0


	//   ....[29]....
        /*0290*/ 	.word	0x00001c60


	//   ....[30]....
        /*0294*/ 	.word	0x00002740


	//   ....[31]....
        /*0298*/ 	.word	0x00002910


	//   ....[32]....
        /*029c*/ 	.word	0x00002930


	//   ....[33]....
        /*02a0*/ 	.word	0x00002950


	//   ....[34]....
        /*02a4*/ 	.word	0x00002970


	//   ....[35]....
        /*02a8*/ 	.word	0x00002990


	//   ....[36]....
        /*02ac*/ 	.word	0x00002d10


	//   ....[37]....
        /*02b0*/ 	.word	0x00002d30


	//   ....[38]....
        /*02b4*/ 	.word	0x00002d50


	//   ....[39]....
        /*02b8*/ 	.word	0x00002d70


	//   ....[40]....
        /*02bc*/ 	.word	0x00002d90


	//   ....[41]....
        /*02c0*/ 	.word	0x00003140


	//   ....[42]....
        /*02c4*/ 	.word	0x00003310


	//   ....[43]....
        /*02c8*/ 	.word	0x00003370


	//   ....[44]....
        /*02cc*/ 	.word	0x000033e0


	//   ....[45]....
        /*02d0*/ 	.word	0x00003430


	//   ....[46]....
        /*02d4*/ 	.word	0x00003480


	//   ....[47]....
        /*02d8*/ 	.word	0x000034c0


	//   ....[48]....
        /*02dc*/ 	.word	0x00003530


	//   ....[49]....
        /*02e0*/ 	.word	0x00003540


	//   ....[50]....
        /*02e4*/ 	.word	0x00003620


	//   ....[51]....
        /*02e8*/ 	.word	0x000037f0


	//   ....[52]....
        /*02ec*/ 	.word	0x00003840


	//   ....[53]....
        /*02f0*/ 	.word	0x000038c0


	//   ....[54]....
        /*02f4*/ 	.word	0x00003910


	//   ....[55]....
        /*02f8*/ 	.word	0x00003960


	//   ....[56]....
        /*02fc*/ 	.word	0x000039c0


	//   ....[57]....
        /*0300*/ 	.word	0x00003a00


	//   ....[58]....
        /*0304*/ 	.word	0x00003a10


	//   ....[59]....
        /*0308*/ 	.word	0x00003eb0


	//   ....[60]....
        /*030c*/ 	.word	0x00004510


	//   ....[61]....
        /*0310*/ 	.word	0x00004590


	//   ....[62]....
        /*0314*/ 	.word	0x00004620


	//   ....[63]....
        /*0318*/ 	.word	0x00004720


	//   ....[64]....
        /*031c*/ 	.word	0x000047a0


	//   ....[65]....
        /*0320*/ 	.word	0x00004840


	//   ....[66]....
        /*0324*/ 	.word	0x000048c0


	//   ....[67]....
        /*0328*/ 	.word	0x00004950


	//   ....[68]....
        /*032c*/ 	.word	0x00004980


	//   ....[69]....
        /*0330*/ 	.word	0x00004a30


	//   ....[70]....
        /*0334*/ 	.word	0x00004ab0


	//   ....[71]....
        /*0338*/ 	.word	0x00004b30


	//   ....[72]....
        /*033c*/ 	.word	0x00004bf0


	//   ....[73]....
        /*0340*/ 	.word	0x00004c80


	//   ....[74]....
        /*0344*/ 	.word	0x00004d00


	//   ....[75]....
        /*0348*/ 	.word	0x00004d80


	//   ....[76]....
        /*034c*/ 	.word	0x00004e00


	//   ....[77]....
        /*0350*/ 	.word	0x00004e60


	//   ....[78]....
        /*0354*/ 	.word	0x00004ed0


	//   ....[79]....
        /*0358*/ 	.word	0x00004f50


	//   ....[80]....
        /*035c*/ 	.word	0x00004fe0


	//   ....[81]....
        /*0360*/ 	.word	0x000050b0


	//   ....[82]....
        /*0364*/ 	.word	0x00005140


	//   ....[83]....
        /*0368*/ 	.word	0x000051d0


	//   ....[84]....
        /*036c*/ 	.word	0x00005260


	//   ....[85]....
        /*0370*/ 	.word	0x00005310


	//   ....[86]....
        /*0374*/ 	.word	0x00005340


	//   ....[87]....
        /*0378*/ 	.word	0x000053f0


	//   ....[88]....
        /*037c*/ 	.word	0x00005470


	//   ....[89]....
        /*0380*/ 	.word	0x000054f0


	//   ....[90]....
        /*0384*/ 	.word	0x000055b0


	//   ....[91]....
        /*0388*/ 	.word	0x00005650


	//   ....[92]....
        /*038c*/ 	.word	0x000056f0


	//   ....[93]....
        /*0390*/ 	.word	0x00005780


	//   ....[94]....
        /*0394*/ 	.word	0x00005800


	//   ....[95]....
        /*0398*/ 	.word	0x00005860


	//----- nvinfo : EIATTR_VRC_CTA_INIT_COUNT
	.align		4
.L_569:
        /*039c*/ 	.byte	0x02, 0x4a
	.zero		1
	.zero		1


	//----- nvinfo : EIATTR_EXIT_INSTR_OFFSETS
	.align		4
        /*03a0*/ 	.byte	0x04, 0x1c
        /*03a2*/ 	.short	(.L_571 - .L_570)


	//   ....[0]....
.L_570:
        /*03a4*/ 	.word	0x00001f30


	//   ....[1]....
        /*03a8*/ 	.word	0x00001f50


	//   ....[2]....
        /*03ac*/ 	.word	0x000044a0


	//   ....[3]....
        /*03b0*/ 	.word	0x000044c0


	//----- nvinfo : EIATTR_MAX_THREADS
	.align		4
.L_571:
        /*03b4*/ 	.byte	0x04, 0x05
        /*03b6*/ 	.short	(.L_573 - .L_572)
.L_572:
        /*03b8*/ 	.word	0x00000180
        /*03bc*/ 	.word	0x00000001
        /*03c0*/ 	.word	0x00000001


	//----- nvinfo : EIATTR_CRS_STACK_SIZE
	.align		4
.L_573:
        /*03c4*/ 	.byte	0x04, 0x1e
        /*03c6*/ 	.short	(.L_575 - .L_574)
.L_574:
        /*03c8*/ 	.word	0x00000000


	//----- nvinfo : EIATTR_CBANK_PARAM_SIZE
	.align		4
.L_575:
        /*03cc*/ 	.byte	0x03, 0x19
        /*03ce*/ 	.short	0x0024


	//----- nvinfo : EIATTR_PARAM_CBANK
	.align		4
        /*03d0*/ 	.byte	0x04, 0x0a
        /*03d2*/ 	.short	(.L_577 - .L_576)
	.align		4
.L_576:
        /*03d4*/ 	.word	index@(.nv.constant0._ZN3cub18CUB_300001_SM_10006detail4scan16DeviceScanKernelINS2_10policy_hubIiiijN4cuda3std3__44plusIvEEE10Policy1000EN6thrust24THRUST_300001_SM_1000_NS10device_ptrIiEESF_NS0_13ScanTileStateIiLb1EEES9_NS0_8NullTypeEjiLb0ESI_EEvT0_T1_T2_iT3_T4_T5_)
        /*03d8*/ 	.short	0x0380
        /*03da*/ 	.short	0x0024


	//----- nvinfo : EIATTR_SW_WAR
	.align		4
.L_577:
        /*03dc*/ 	.byte	0x04, 0x36
        /*03de*/ 	.short	(.L_579 - .L_578)
.L_578:
        /*03e0*/ 	.word	0x00000008
.L_579:


//--------------------- .nv.info._ZN3cub18CUB_300001_SM_10006detail4scan20DeviceScanInitKernelINS0_13ScanTileStateIiLb1EEEEEvT_i --------------------------
	.section	.nv.info._ZN3cub18CUB_300001_SM_10006detail4scan20DeviceScanInitKernelINS0_13ScanTileStateIiLb1EEEEEvT_i,"",@"SHT_CUDA_INFO"
	.sectionflags	@""
	.align	4


	//----- nvinfo : EIATTR_CUDA_API_VERSION
	.align		4
        /*0000*/ 	.byte	0x04, 0x37
        /*0002*/ 	.short	(.L_581 - .L_580)
.L_580:
        /*0004*/ 	.word	0x00000082


	//----- nvinfo : EIATTR_KPARAM_INFO
	.align		4
.L_581:
        /*0008*/ 	.byte	0x04, 0x17
        /*000a*/ 	.short	(.L_583 - .L_582)
.L_582:
        /*000c*/ 	.word	0x00000000
        /*0010*/ 	.short	0x0001
        /*0012*/ 	.short	0x0008
        /*0014*/ 	.byte	0x00, 0xf0, 0x11, 0x00


	//----- nvinfo : EIATTR_KPARAM_INFO
	.align		4
.L_583:
        /*0018*/ 	.byte	0x04, 0x17
        /*001a*/ 	.short	(.L_585 - .L_584)
.L_584:
        /*001c*/ 	.word	0x00000000
        /*0020*/ 	.short	0x0000
        /*0022*/ 	.short	0x0000
        /*0024*/ 	.byte	0x00, 0xf0, 0x21, 0x00


	//----- nvinfo : EIATTR_SPARSE_MMA_MASK
	.align		4
.L_585:
        /*0028*/ 	.byte	0x03, 0x50
        /*002a*/ 	.short	0x0000


	//----- nvinfo : EIATTR_MAXREG_COUNT
	.align		4
        /*002c*/ 	.byte	0x03, 0x1b
        /*002e*/ 	.short	0x00ff


	//----- nvinfo : EIATTR_MERCURY_ISA_VERSION
	.align		4
        /*0030*/ 	.byte	0x03, 0x5f
        /*0032*/ 	.short	0x0101


	//----- nvinfo : EIATTR_VRC_CTA_INIT_COUNT
	.align		4
        /*0034*/ 	.byte	0x02, 0x4a
	.zero		1
	.zero		1


	//----- nvinfo : EIATTR_EXIT_INSTR_OFFSETS
	.align		4
        /*0038*/ 	.byte	0x04, 0x1c
        /*003a*/ 	.short	(.L_587 - .L_586)


	//   ....[0]....
.L_586:
        /*003c*/ 	.word	0x000000f0


	//   ....[1]....
        /*0040*/ 	.word	0x00000130


	//----- nvinfo : EIATTR_CBANK_PARAM_SIZE
	.align		4
.L_587:
        /*0044*/ 	.byte	0x03, 0x19
        /*0046*/ 	.short	0x000c


	//----- nvinfo : EIATTR_PARAM_CBANK
	.align		4
        /*0048*/ 	.byte	0x04, 0x0a
        /*004a*/ 	.short	(.L_589 - .L_588)
	.align		4
.L_588:
        /*004c*/ 	.word	index@(.nv.constant0._ZN3cub18CUB_300001_SM_10006detail4scan20DeviceScanInitKernelINS0_13ScanTileStateIiLb1EEEEEvT_i)
        /*0050*/ 	.short	0x0380
        /*0052*/ 	.short	0x000c


	//----- nvinfo : EIATTR_SW_WAR
	.align		4
.L_589:
        /*0054*/ 	.byte	0x04, 0x36
        /*0056*/ 	.short	(.L_591 - .L_590)
.L_590:
        /*0058*/ 	.word	0x00000008
.L_591:


//--------------------- .nv.info._ZN3cub18CUB_300001_SM_10006detail8for_each13static_kernelINS2_12policy_hub_t12policy_500_tEmN6thrust24THRUST_300001_SM_1000_NS8cuda_cub20__uninitialized_fill7functorINS7_10device_ptrIP4nodeEESD_EEEEvT0_T1_ --------------------------
	.section	.nv.info._ZN3cub18CUB_300001_SM_10006detail8for_each13static_kernelINS2_12policy_hub_t12policy_500_tEmN6thrust24THRUST_300001_SM_1000_NS8cuda_cub20__uninitialized_fill7functorINS7_10device_ptrIP4nodeEESD_EEEEvT0_T1_,"",@"SHT_CUDA_INFO"
	.sectionflags	@""
	.align	4


	//----- nvinfo : EIATTR_CUDA_API_VERSION
	.align		4
        /*0000*/ 	.byte	0x04, 0x37
        /*0002*/ 	.short	(.L_593 - .L_592)
.L_592:
        /*0004*/ 	.word	0x00000082


	//----- nvinfo : EIATTR_KPARAM_INFO
	.align		4
.L_593:
        /*0008*/ 	.byte	0x04, 0x17
        /*000a*/ 	.short	(.L_595 - .L_594)
.L_594:
        /*000c*/ 	.word	0x00000000
        /*0010*/ 	.short	0x0001
        /*0012*/ 	.short	0x0008
        /*0014*/ 	.byte	0x00, 0xf0, 0x41, 0x00


	//----- nvinfo : EIATTR_KPARAM_INFO
	.align		4
.L_595:
        /*0018*/ 	.byte	0x04, 0x17
        /*001a*/ 	.short	(.L_597 - .L_596)
.L_596:
        /*001c*/ 	.word	0x00000000
        /*0020*/ 	.short	0x0000
        /*0022*/ 	.short	0x0000
        /*0024*/ 	.byte	0x00, 0xf0, 0x21, 0x00


	//----- nvinfo : EIATTR_SPARSE_MMA_MASK
	.align		4
.L_597:
        /*0028*/ 	.byte	0x03, 0x50
        /*002a*/ 	.short	0x0000


	//----- nvinfo : EIATTR_MAXREG_COUNT
	.align		4
        /*002c*/ 	.byte	0x03, 0x1b
        /*002e*/ 	.short	0x00ff


	//----- nvinfo : EIATTR_MERCURY_ISA_VERSION
	.align		4
        /*0030*/ 	.byte	0x03, 0x5f
        /*0032*/ 	.short	0x0101


	//----- nvinfo : EIATTR_VRC_CTA_INIT_COUNT
	.align		4
        /*0034*/ 	.byte	0x02, 0x4a
	.zero		1
	.zero		1


	//----- nvinfo : EIATTR_EXIT_INSTR_OFFSETS
	.align		4
        /*0038*/ 	.byte	0x04, 0x1c
        /*003a*/ 	.short	(.L_599 - .L_598)


	//   ....[0]....
.L_598:
        /*003c*/ 	.word	0x00000130


	//   ....[1]....
        /*0040*/ 	.word	0x00000230


	//   ....[2]....
        /*0044*/ 	.word	0x00000260


	//----- nvinfo : EIATTR_MAX_THREADS
	.align		4
.L_599:
        /*0048*/ 	.byte	0x04, 0x05
        /*004a*/ 	.short	(.L_601 - .L_600)
.L_600:
        /*004c*/ 	.word	0x00000100
        /*0050*/ 	.word	0x00000001
        /*0054*/ 	.word	0x00000001


	//----- nvinfo : EIATTR_CBANK_PARAM_SIZE
	.align		4
.L_601:
        /*0058*/ 	.byte	0x03, 0x19
        /*005a*/ 	.short	0x0018


	//----- nvinfo : EIATTR_PARAM_CBANK
	.align		4
        /*005c*/ 	.byte	0x04, 0x0a
        /*005e*/ 	.short	(.L_603 - .L_602)
	.align		4
.L_602:
        /*0060*/ 	.word	index@(.nv.constant0._ZN3cub18CUB_300001_SM_10006detail8for_each13static_kernelINS2_12policy_hub_t12policy_500_tEmN6thrust24THRUST_300001_SM_1000_NS8cuda_cub20__uninitialized_fill7functorINS7_10device_ptrIP4nodeEESD_EEEEvT0_T1_)
        /*0064*/ 	.short	0x0380
        /*0066*/ 	.short	0x0018


	//----- nvinfo : EIATTR_SW_WAR
	.align		4
.L_603:
        /*0068*/ 	.byte	0x04, 0x36
        /*006a*/ 	.short	(.L_605 - .L_604)
.L_604:
        /*006c*/ 	.word	0x00000008
.L_605:


//--------------------- .nv.info._ZN3cub18CUB_300001_SM_10006detail11EmptyKernelIvEEvv --------------------------
	.section	.nv.info._ZN3cub18CUB_300001_SM_10006detail11EmptyKernelIvEEvv,"",@"SHT_CUDA_INFO"
	.sectionflags	@""
	.align	4


	//----- nvinfo : EIATTR_CUDA_API_VERSION
	.align		4
        /*0000*/ 	.byte	0x04, 0x37
        /*0002*/ 	.short	(.L_607 - .L_606)
.L_606:
        /*0004*/ 	.word	0x00000082


	//----- nvinfo : EIATTR_SPARSE_MMA_MASK
	.align		4
.L_607:
        /*0008*/ 	.byte	0x03, 0x50
        /*000a*/ 	.short	0x0000


	//----- nvinfo : EIATTR_MAXREG_COUNT
	.align		4
        /*000c*/ 	.byte	0x03, 0x1b
        /*000e*/ 	.short	0x00ff


	//----- nvinfo : EIATTR_MERCURY_ISA_VERSION
	.align		4
        /*0010*/ 	.byte	0x03, 0x5f
        /*0012*/ 	.short	0x0101


	//----- nvinfo : EIATTR_VRC_CTA_INIT_COUNT
	.align		4
        /*0014*/ 	.byte	0x02, 0x4a
	.zero		1
	.zero		1


	//----- nvinfo : EIATTR_EXIT_INSTR_OFFSETS
	.align		4
        /*0018*/ 	.byte	0x04, 0x1c
        /*001a*/ 	.short	(.L_609 - .L_608)


	//   ....[0]....
.L_608:
        /*001c*/ 	.word	0x00000010


	//----- nvinfo : EIATTR_SW_WAR
	.align		4
.L_609:
        /*0020*/ 	.byte	0x04, 0x36
        /*0022*/ 	.short	(.L_611 - .L_610)
.L_610:
        /*0024*/ 	.word	0x00000008
.L_611:


//--------------------- .nv.info._Z13marching_cubedP5pointPdPiP8triangleS2_ --------------------------
	.section	.nv.info._Z13marching_cubedP5pointPdPiP8triangleS2_,"",@"SHT_CUDA_INFO"
	.sectionflags	@""
	.align	4


	//----- nvinfo : EIATTR_CUDA_API_VERSION
	.align		4
        /*0000*/ 	.byte	0x04, 0x37
        /*0002*/ 	.short	(.L_613 - .L_612)
.L_612:
        /*0004*/ 	.word	0x00000082


	//----- nvinfo : EIATTR_KPARAM_INFO
	.align		4
.L_613:
        /*0008*/ 	.byte	0x04, 0x17
        /*000a*/ 	.short	(.L_615 - .L_614)
.L_614:
        /*000c*/ 	.word	0x00000000
        /*0010*/ 	.short	0x0005
        /*0012*/ 	.short	0x0028
        /*0014*/ 	.byte	0x00, 0xf5, 0x21, 0x00


	//----- nvinfo : EIATTR_KPARAM_INFO
	.align		4
.L_615:
        /*0018*/ 	.byte	0x04, 0x17
        /*001a*/ 	.short	(.L_617 - .L_616)
.L_616:
        /*001c*/ 	.word	0x00000000
        /*0020*/ 	.short	0x0004
        /*0022*/ 	.short	0x0020
        /*0024*/ 	.byte	0x00, 0xf5, 0x21, 0x00


	//----- nvinfo : EIATTR_KPARAM_INFO
	.align		4
.L_617:
        /*0028*/ 	.byte	0x04, 0x17
        /*002a*/ 	.short	(.L_619 - .L_618)
.L_618:
        /*002c*/ 	.word	0x00000000
        /*0030*/ 	.short	0x0003
        /*0032*/ 	.short	0x0018
        /*0034*/ 	.byte	0x00, 0xf5, 0x21, 0x00


	//----- nvinfo : EIATTR_KPARAM_INFO
	.align		4
.L_619:
        /*0038*/ 	.byte	0x04, 0x17
        /*003a*/ 	.short	(.L_621 - .L_620)
.L_620:
        /*003c*/ 	.word	0x00000000
        /*0040*/ 	.short	0x0002
        /*0042*/ 	.short	0x0010
        /*0044*/ 	.byte	0x00, 0xf5, 0x21, 0x00


	//----- nvinfo : EIATTR_KPARAM_INFO
	.align		4
.L_621:
        /*0048*/ 	.byte	0x04, 0x17
        /*004a*/ 	.short	(.L_623 - .L_622)
.L_622:
        /*004c*/ 	.word	0x00000000
        /*0050*/ 	.short	0x0001
        /*0052*/ 	.short	0x0008
        /*0054*/ 	.byte	0x00, 0xf5, 0x21, 0x00


	//----- nvinfo : EIATTR_KPARAM_INFO
	.align		4
.L_623:
        /*0058*/ 	.byte	0x04, 0x17
        /*005a*/ 	.short	(.L_625 - .L_624)
.L_624:
        /*005c*/ 	.word	0x00000000
        /*0060*/ 	.short	0x0000
        /*0062*/ 	.short	0x0000
        /*0064*/ 	.byte	0x00, 0xf0, 0x21, 0x00


	//----- nvinfo : EIATTR_SPARSE_MMA_MASK
	.align		4
.L_625:
        /*0068*/ 	.byte	0x03, 0x50
        /*006a*/ 	.short	0x0000


	//----- nvinfo : EIATTR_MAXREG_COUNT
	.align		4
        /*006c*/ 	.byte	0x03, 0x1b
        /*006e*/ 	.short	0x00ff


	//----- nvinfo : EIATTR_EXTERNS
	.align		4
        /*0070*/ 	.byte	0x04, 0x0f
        /*0072*/ 	.short	(.L_627 - .L_626)


	//   ....[0]....
	.align		4
.L_626:
        /*0074*/ 	.word	index@(__assertfail)


	//----- nvinfo : EIATTR_MERCURY_ISA_VERSION
	.align		4
.L_627:
        /*0078*/ 	.byte	0x03, 0x5f
        /*007a*/ 	.short	0x0101


	//----- nvinfo : EIATTR_INT_WARP_WIDE_INSTR_OFFSETS
	.align		4
        /*007c*/ 	.byte	0x04, 0x31
        /*007e*/ 	.short	(.L_629 - .L_628)


	//   ....[0]....
.L_628:
        /*0080*/ 	.word	0x00002e50


	//   ....[1]....
        /*0084*/ 	.word	0x00002f70


	//   ....[2]....
        /*0088*/ 	.word	0x00005830


	//   ....[3]....
        /*008c*/ 	.word	0x00005950


	//   ....[4]....
        /*0090*/ 	.word	0x00008210


	//   ....[5]....
        /*0094*/ 	.word	0x00008330


	//   ....[6]....
        /*0098*/ 	.word	0x0000abf0


	//   ....[7]....
        /*009c*/ 	.word	0x0000ad10


	//   ....[8]....
        /*00a0*/ 	.word	0x0000d470


	//   ....[9]....
        /*00a4*/ 	.word	0x0000d590


	//----- nvinfo : EIATTR_VRC_CTA_INIT_COUNT
	.align		4
.L_629:
        /*00a8*/ 	.byte	0x02, 0x4a
	.zero		1
	.zero		1


	//----- nvinfo : EIATTR_SYSCALL_OFFSETS
	.align		4
        /*00ac*/ 	.byte	0x04, 0x46
        /*00ae*/ 	.short	(.L_631 - .L_630)


	//   ....[0]....
.L_630:
        /*00b0*/ 	.word	0x00000d90


	//   ....[1]....
        /*00b4*/ 	.word	0x000011f0


	//   ....[2]....
        /*00b8*/ 	.word	0x00001340


	//   ....[3]....
        /*00bc*/ 	.word	0x00001b00


	//   ....[4]....
        /*00c0*/ 	.word	0x00001f60


	//   ....[5]....
        /*00c4*/ 	.word	0x000020b0


	//   ....[6]....
        /*00c8*/ 	.word	0x00002870


	//   ....[7]....
        /*00cc*/ 	.word	0x00002cd0


	//   ....[8]....
        /*00d0*/ 	.word	0x00002e20


	//   ....[9]....
        /*00d4*/ 	.word	0x00003770


	//   ....[10]....
        /*00d8*/ 	.word	0x00003bd0


	//   ....[11]....
        /*00dc*/ 	.word	0x00003d20


	//   ....[12]....
        /*00e0*/ 	.word	0x000044e0


	//   ....[13]....
        /*00e4*/ 	.word	0x00004940


	//   ....[14]....
        /*00e8*/ 	.word	0x00004a90


	//   ....[15]....
        /*00ec*/ 	.word	0x00005250


	//   ....[16]....
        /*00f0*/ 	.word	0x000056b0


	//   ....[17]....
        /*00f4*/ 	.word	0x00005800


	//   ....[18]....
        /*00f8*/ 	.word	0x00006150


	//   ....[19]....
        /*00fc*/ 	.word	0x000065b0


	//   ....[20]....
        /*0100*/ 	.word	0x00006700


	//   ....[21]....
        /*0104*/ 	.word	0x00006ec0


	//   ....[22]....
        /*0108*/ 	.word	0x00007320


	//   ....[23]....
        /*010c*/ 	.word	0x00007470


	//   ....[24]....
        /*0110*/ 	.word	0x00007c30


	//   ....[25]....
        /*0114*/ 	.word	0x00008090


	//   ....[26]....
        /*0118*/ 	.word	0x000081e0


	//   ....[27]....
        /*011c*/ 	.word	0x00008b30


	//   ....[28]....
        /*0120*/ 	.word	0x00008f90


	//   ....[29]....
        /*0124*/ 	.word	0x000090e0


	//   ....[30]....
        /*0128*/ 	.word	0x000098a0


	//   ....[31]....
        /*012c*/ 	.word	0x00009d00


	//   ....[32]....
        /*0130*/ 	.word	0x00009e50


	//   ....[33]....
        /*0134*/ 	.word	0x0000a610


	//   ....[34]....
        /*0138*/ 	.word	0x0000aa70


	//   ....[35]....
        /*013c*/ 	.word	0x0000abc0


	//   ....[36]....
        /*0140*/ 	.word	0x0000b490


	//   ....[37]....
        /*0144*/ 	.word	0x0000b8f0


	//   ....[38]....
        /*0148*/ 	.word	0x0000ba40


	//   ....[39]....
        /*014c*/ 	.word	0x0000c190


	//   ....[40]....
        /*0150*/ 	.word	0x0000c5f0


	//   ....[41]....
        /*0154*/ 	.word	0x0000c740


	//   ....[42]....
        /*0158*/ 	.word	0x0000ce90


	//   ....[43]....
        /*015c*/ 	.word	0x0000d2f0


	//   ....[44]....
        /*0160*/ 	.word	0x0000d440


	//----- nvinfo : EIATTR_EXIT_INSTR_OFFSETS
	.align		4
.L_631:
        /*0164*/ 	.byte	0x04, 0x1c
        /*0166*/ 	.short	(.L_633 - .L_632)


	//   ....[0]....
.L_632:
        /*0168*/ 	.word	0x000000a0


	//   ....[1]....
        /*016c*/ 	.word	0x0000aeb0


	//   ....[2]....
        /*0170*/ 	.word	0x0000bbb0


	//   ....[3]....
        /*0174*/ 	.word	0x0000c8b0


	//   ....[4]....
        /*0178*/ 	.word	0x0000d6b0


	//----- nvinfo : EIATTR_INDIRECT_BRANCH_TARGETS
	.align		4
.L_633:
        /*017c*/ 	.byte	0x04, 0x34
        /*017e*/ 	.short	(.L_635 - .L_634)


	//   ....[0]....
.L_634:
        /*0180*/ 	.word	.L_x_1763@srel
        /*0184*/ 	.short	0x0
        /*0186*/ 	.short	0x0
        /*0188*/ 	.word	0x3
        /*018c*/ 	.word	.L_x_1764@srel
        /*0190*/ 	.word	.L_x_1765@srel
        /*0194*/ 	.word	.L_x_440@srel


	//   ....[1]....
        /*0198*/ 	.word	.L_x_1767@srel
        /*019c*/ 	.short	0x0
        /*019e*/ 	.short	0x0
        /*01a0*/ 	.word	0x4
        /*01a4*/ 	.word	.L_x_1768@srel
        /*01a8*/ 	.word	.L_x_1769@srel
        /*01ac*/ 	.word	.L_x_1770@srel
        /*01b0*/ 	.word	.L_x_443@srel


	//   ....[2]....
        /* <DEDUP_REMOVED lines=8> */


	//   ....[3]....
        /* <DEDUP_REMOVED lines=8> */


	//   ....[4]....
        /*01ec*/ 	.word	.L_x_1782@srel
        /*01f0*/ 	.short	0x0
        /*01f2*/ 	.short	0x0
        /*01f4*/ 	.word	0x3
        /*01f8*/ 	.word	.L_x_1783@srel
        /*01fc*/ 	.word	.L_x_1784@srel
        /*0200*/ 	.word	.L_x_460@srel


	//   ....[5]....
        /* <DEDUP_REMOVED lines=8> */


	//   ....[6]....
        /* <DEDUP_REMOVED lines=8> */


	//   ....[7]....
        /*023c*/ 	.word	.L_x_1796@srel
        /*0240*/ 	.short	0x0
        /*0242*/ 	.short	0x0
        /*0244*/ 	.word	0x3
        /*0248*/ 	.word	.L_x_1797@srel
        /*024c*/ 	.word	.L_x_1798@srel
        /*0250*/ 	.word	.L_x_465@srel


	//   ....[8]....
        /*0254*/ 	.word	.L_x_1800@srel
        /*0258*/ 	.short	0x0
        /*025a*/ 	.short	0x0
        /*025c*/ 	.word	0x3
        /*0260*/ 	.word	.L_x_1801@srel
        /*0264*/ 	.word	.L_x_1802@srel
        /*0268*/ 	.word	.L_x_482@srel


	//   ....[9]....
        /* <DEDUP_REMOVED lines=8> */


	//   ....[10]....
        /* <DEDUP_REMOVED lines=8> */


	//   ....[11]....
        /*02a4*/ 	.word	.L_x_1814@srel
        /*02a8*/ 	.short	0x0
        /*02aa*/ 	.short	0x0
        /*02ac*/ 	.word	0x3
        /*02b0*/ 	.word	.L_x_1815@srel
        /*02b4*/ 	.word	.L_x_1816@srel
        /*02b8*/ 	.word	.L_x_487@srel


	//   ....[12]....
        /*02bc*/ 	.word	.L_x_1818@srel
        /*02c0*/ 	.short	0x0
        /*02c2*/ 	.short	0x0
        /*02c4*/ 	.word	0x3
        /*02c8*/ 	.word	.L_x_1819@srel
        /*02cc*/ 	.word	.L_x_1820@srel
        /*02d0*/ 	.word	.L_x_506@srel


	//   ....[13]....
        /* <DEDUP_REMOVED lines=8> */


	//   ....[14]....
        /* <DEDUP_REMOVED lines=8> */


	//   ....[15]....
        /*030c*/ 	.word	.L_x_1832@srel
        /*0310*/ 	.short	0x0
        /*0312*/ 	.short	0x0
        /*0314*/ 	.word	0x3
        /*0318*/ 	.word	.L_x_1833@srel
        /*031c*/ 	.word	.L_x_1834@srel
        /*0320*/ 	.word	.L_x_511@srel


	//   ....[16]....
        /*0324*/ 	.word	.L_x_1836@srel
        /*0328*/ 	.short	0x0
        /*032a*/ 	.short	0x0
        /*032c*/ 	.word	0x3
        /*0330*/ 	.word	.L_x_1837@srel
        /*0334*/ 	.word	.L_x_1838@srel
        /*0338*/ 	.word	.L_x_528@srel


	//   ....[17]....
        /* <DEDUP_REMOVED lines=8> */


	//   ....[18]....
        /* <DEDUP_REMOVED lines=8> */


	//   ....[19]....
        /*0374*/ 	.word	.L_x_1850@srel
        /*0378*/ 	.short	0x0
        /*037a*/ 	.short	0x0
        /*037c*/ 	.word	0x3
        /*0380*/ 	.word	.L_x_1851@srel
        /*0384*/ 	.word	.L_x_1852@srel
        /*0388*/ 	.word	.L_x_533@srel


	//   ....[20]....
        /*038c*/ 	.word	.L_x_1854@srel
        /*0390*/ 	.short	0x0
        /*0392*/ 	.short	0x0
        /*0394*/ 	.word	0x3
        /*0398*/ 	.word	.L_x_1855@srel
        /*039c*/ 	.word	.L_x_1856@srel
        /*03a0*/ 	.word	.L_x_550@srel


	//   ....[21]....
        /* <DEDUP_REMOVED lines=8> */


	//   ....[22]....
        /* <DEDUP_REMOVED lines=8> */


	//   ....[23]....
        /*03dc*/ 	.word	.L_x_1868@srel
        /*03e0*/ 	.short	0x0
        /*03e2*/ 	.short	0x0
        /*03e4*/ 	.word	0x3
        /*03e8*/ 	.word	.L_x_1869@srel
        /*03ec*/ 	.word	.L_x_1870@srel
        /*03f0*/ 	.word	.L_x_555@srel


	//   ....[24]....
        /*03f4*/ 	.word	.L_x_1872@srel
        /*03f8*/ 	.short	0x0
        /*03fa*/ 	.short	0x0
        /*03fc*/ 	.word	0x3
        /*0400*/ 	.word	.L_x_1873@srel
        /*0404*/ 	.word	.L_x_1874@srel
        /*0408*/ 	.word	.L_x_574@srel


	//   ....[25]....
        /* <DEDUP_REMOVED lines=8> */


	//   ....[26]....
        /* <DEDUP_REMOVED lines=8> */


	//   ....[27]....
        /*0444*/ 	.word	.L_x_1886@srel
        /*0448*/ 	.short	0x0
        /*044a*/ 	.short	0x0
        /*044c*/ 	.word	0x3
        /*0450*/ 	.word	.L_x_1887@srel
        /*0454*/ 	.word	.L_x_1888@srel
        /*0458*/ 	.word	.L_x_579@srel


	//   ....[28]....
        /*045c*/ 	.word	.L_x_1890@srel
        /*0460*/ 	.short	0x0
        /*0462*/ 	.short	0x0
        /*0464*/ 	.word	0x3
        /*0468*/ 	.word	.L_x_1891@srel
        /*046c*/ 	.word	.L_x_1892@srel
        /*0470*/ 	.word	.L_x_596@srel


	//   ....[29]....
        /* <DEDUP_REMOVED lines=8> */


	//   ....[30]....
        /* <DEDUP_REMOVED lines=8> */


	//   ....[31]....
        /*04ac*/ 	.word	.L_x_1904@srel
        /*04b0*/ 	.short	0x0
        /*04b2*/ 	.short	0x0
        /*04b4*/ 	.word	0x3
        /*04b8*/ 	.word	.L_x_1905@srel
        /*04bc*/ 	.word	.L_x_1906@srel
        /*04c0*/ 	.word	.L_x_601@srel


	//   ....[32]....
        /*04c4*/ 	.word	.L_x_1908@srel
        /*04c8*/ 	.short	0x0
        /*04ca*/ 	.short	0x0
        /*04cc*/ 	.word	0x3
        /*04d0*/ 	.word	.L_x_1909@srel
        /*04d4*/ 	.word	.L_x_1910@srel
        /*04d8*/ 	.word	.L_x_618@srel


	//   ....[33]....
        /* <DEDUP_REMOVED lines=8> */


	//   ....[34]....
        /* <DEDUP_REMOVED lines=8> */


	//   ....[35]....
        /*0514*/ 	.word	.L_x_1922@srel
        /*0518*/ 	.short	0x0
        /*051a*/ 	.short	0x0
        /*051c*/ 	.word	0x3
        /*0520*/ 	.word	.L_x_1923@srel
        /*0524*/ 	.word	.L_x_1924@srel
        /*0528*/ 	.word	.L_x_623@srel


	//   ....[36]....
        /*052c*/ 	.word	.L_x_1926@srel
        /*0530*/ 	.short	0x0
        /*0532*/ 	.short	0x0
        /*0534*/ 	.word	0x3
        /*0538*/ 	.word	.L_x_1927@srel
        /*053c*/ 	.word	.L_x_1928@srel
        /*0540*/ 	.word	.L_x_642@srel


	//   ....[37]....
        /* <DEDUP_REMOVED lines=8> */


	//   ....[38]....
        /* <DEDUP_REMOVED lines=8> */


	//   ....[39]....
        /*057c*/ 	.word	.L_x_1940@srel
        /*0580*/ 	.short	0x0
        /*0582*/ 	.short	0x0
        /*0584*/ 	.word	0x3
        /*0588*/ 	.word	.L_x_1941@srel
        /*058c*/ 	.word	.L_x_1942@srel
        /*0590*/ 	.word	.L_x_647@srel


	//   ....[40]....
        /*0594*/ 	.word	.L_x_1944@srel
        /*0598*/ 	.short	0x0
        /*059a*/ 	.short	0x0
        /*059c*/ 	.word	0x3
        /*05a0*/ 	.word	.L_x_1945@srel
        /*05a4*/ 	.word	.L_x_1946@srel
        /*05a8*/ 	.word	.L_x_664@srel


	//   ....[41]....
        /* <DEDUP_REMOVED lines=8> */


	//   ....[42]....
        /* <DEDUP_REMOVED lines=8> */


	//   ....[43]....
        /*05e4*/ 	.word	.L_x_1958@srel
        /*05e8*/ 	.short	0x0
        /*05ea*/ 	.short	0x0
        /*05ec*/ 	.word	0x3
        /*05f0*/ 	.word	.L_x_1959@srel
        /*05f4*/ 	.word	.L_x_1960@srel
        /*05f8*/ 	.word	.L_x_669@srel


	//   ....[44]....
        /*05fc*/ 	.word	.L_x_1962@srel
        /*0600*/ 	.short	0x0
        /*0602*/ 	.short	0x0
        /*0604*/ 	.word	0x3
        /*0608*/ 	.word	.L_x_1963@srel
        /*060c*/ 	.word	.L_x_1964@srel
        /*0610*/ 	.word	.L_x_686@srel


	//   ....[45]....
        /* <DEDUP_REMOVED lines=8> */


	//   ....[46]....
        /* <DEDUP_REMOVED lines=8> */


	//   ....[47]....
        /*064c*/ 	.word	.L_x_1976@srel
        /*0650*/ 	.short	0x0
        /*0652*/ 	.short	0x0
        /*0654*/ 	.word	0x3
        /*0658*/ 	.word	.L_x_1977@srel
        /*065c*/ 	.word	.L_x_1978@srel
        /*0660*/ 	.word	.L_x_691@srel


	//   ....[48]....
        /*0664*/ 	.word	.L_x_1980@srel
        /*0668*/ 	.short	0x0
        /*066a*/ 	.short	0x0
        /*066c*/ 	.word	0x3
        /*0670*/ 	.word	.L_x_1981@srel
        /*0674*/ 	.word	.L_x_1982@srel
        /*0678*/ 	.word	.L_x_707@srel


	//   ....[49]....
        /* <DEDUP_REMOVED lines=8> */


	//   ....[50]....
        /* <DEDUP_REMOVED lines=8> */


	//   ....[51]....
        /*06b4*/ 	.word	.L_x_1994@srel
        /*06b8*/ 	.short	0x0
        /*06ba*/ 	.short	0x0
        /*06bc*/ 	.word	0x3
        /*06c0*/ 	.word	.L_x_1995@srel
        /*06c4*/ 	.word	.L_x_1996@srel
        /*06c8*/ 	.word	.L_x_707@srel


	//   ....[52]....
        /*06cc*/ 	.word	.L_x_1998@srel
        /*06d0*/ 	.short	0x0
        /*06d2*/ 	.short	0x0
        /*06d4*/ 	.word	0x3
        /*06d8*/ 	.word	.L_x_1999@srel
        /*06dc*/ 	.word	.L_x_2000@srel
        /*06e0*/ 	.word	.L_x_724@srel


	//   ....[53]....
        /* <DEDUP_REMOVED lines=8> */


	//   ....[54]....
        /* <DEDUP_REMOVED lines=8> */


	//   ....[55]....
        /*071c*/ 	.word	.L_x_2012@srel
        /*0720*/ 	.short	0x0
        /*0722*/ 	.short	0x0
        /*0724*/ 	.word	0x3
        /*0728*/ 	.word	.L_x_2013@srel
        /*072c*/ 	.word	.L_x_2014@srel
        /*0730*/ 	.word	.L_x_724@srel


	//   ....[56]....
        /*0734*/ 	.word	.L_x_2016@srel
        /*0738*/ 	.short	0x0
        /*073a*/ 	.short	0x0
        /*073c*/ 	.word	0x3
        /*0740*/ 	.word	.L_x_2017@srel
        /*0744*/ 	.word	.L_x_2018@srel
        /*0748*/ 	.word	.L_x_741@srel


	//   ....[57]....
        /* <DEDUP_REMOVED lines=8> */


	//   ....[58]....
        /* <DEDUP_REMOVED lines=8> */


	//   ....[59]....
        /*0784*/ 	.word	.L_x_2030@srel
        /*0788*/ 	.short	0x0
        /*078a*/ 	.short	0x0
        /*078c*/ 	.word	0x3
        /*0790*/ 	.word	.L_x_2031@srel
        /*0794*/ 	.word	.L_x_2032@srel
        /*0798*/ 	.word	.L_x_741@srel


	//----- nvinfo : EIATTR_CRS_STACK_SIZE
	.align		4
.L_635:
        /*079c*/ 	.byte	0x04, 0x1e
        /*079e*/ 	.short	(.L_637 - .L_636)
.L_636:
        /*07a0*/ 	.word	0x00000000


	//----- nvinfo : EIATTR_CBANK_PARAM_SIZE
	.align		4
.L_637:
        /*07a4*/ 	.byte	0x03, 0x19
        /*07a6*/ 	.short	0x0030


	//----- nvinfo : EIATTR_PARAM_CBANK
	.align		4
        /*07a8*/ 	.byte	0x04, 0x0a
        /*07aa*/ 	.short	(.L_639 - .L_638)
	.align		4
.L_638:
        /*07ac*/ 	.word	index@(.nv.constant0._Z13marching_cubedP5pointPdPiP8triangleS2_)
        /*07b0*/ 	.short	0x0380
        /*07b2*/ 	.short	0x0030


	//----- nvinfo : EIATTR_SW_WAR
	.align		4
.L_639:
        /*07b4*/ 	.byte	0x04, 0x36
        /*07b6*/ 	.short	(.L_641 - .L_640)
.L_640:
        /*07b8*/ 	.word	0x00000008
.L_641:


//--------------------- .nv.info._Z20collect_useful_nodesP5pointPdS0_S1_PiS2_S2_id --------------------------
	.section	.nv.info._Z20collect_useful_nodesP5pointPdS0_S1_PiS2_S2_id,"",@"SHT_CUDA_INFO"
	.sectionflags	@""
	.align	4


	//----- nvinfo : EIATTR_CUDA_API_VERSION
	.align		4
        /*0000*/ 	.byte	0x04, 0x37
        /*0002*/ 	.short	(.L_643 - .L_642)
.L_642:
        /*0004*/ 	.word	0x00000082


	//----- nvinfo : EIATTR_KPARAM_INFO
	.align		4
.L_643:
        /*0008*/ 	.byte	0x04, 0x17
        /*000a*/ 	.short	(.L_645 - .L_644)
.L_644:
        /*000c*/ 	.word	0x00000000
        /*0010*/ 	.short	0x0008
        /*0012*/ 	.short	0x0040
        /*0014*/ 	.byte	0x00, 0xf0, 0x21, 0x00


	//----- nvinfo : EIATTR_KPARAM_INFO
	.align		4
.L_645:
        /*0018*/ 	.byte	0x04, 0x17
        /*001a*/ 	.short	(.L_647 - .L_646)
.L_646:
        /*001c*/ 	.word	0x00000000
        /*0020*/ 	.short	0x0007
        /*0022*/ 	.short	0x0038
        /*0024*/ 	.byte	0x00, 0xf0, 0x11, 0x00


	//----- nvinfo : EIATTR_KPARAM_INFO
	.align		4
.L_647:
        /*0028*/ 	.byte	0x04, 0x17
        /*002a*/ 	.short	(.L_649 - .L_648)
.L_648:
        /*002c*/ 	.word	0x00000000
        /*0030*/ 	.short	0x0006
        /*0032*/ 	.short	0x0030
        /*0034*/ 	.byte	0x00, 0xf5, 0x21, 0x00


	//----- nvinfo : EIATTR_KPARAM_INFO
	.align		4
.L_649:
        /*0038*/ 	.byte	0x04, 0x17
        /*003a*/ 	.short	(.L_651 - .L_650)
.L_650:
        /*003c*/ 	.word	0x00000000
        /*0040*/ 	.short	0x0005
        /*0042*/ 	.short	0x0028
        /*0044*/ 	.byte	0x00, 0xf5, 0x21, 0x00


	//----- nvinfo : EIATTR_KPARAM_INFO
	.align		4
.L_651:
        /*0048*/ 	.byte	0x04, 0x17
        /*004a*/ 	.short	(.L_653 - .L_652)
.L_652:
        /*004c*/ 	.word	0x00000000
        /*0050*/ 	.short	0x0004
        /*0052*/ 	.short	0x0020
        /*0054*/ 	.byte	0x00, 0xf5, 0x21, 0x00


	//----- nvinfo : EIATTR_KPARAM_INFO
	.align		4
.L_653:
        /*0058*/ 	.byte	0x04, 0x17
        /*005a*/ 	.short	(.L_655 - .L_654)
.L_654:
        /*005c*/ 	.word	0x00000000
        /*0060*/ 	.short	0x0003
        /*0062*/ 	.short	0x0018
        /*0064*/ 	.byte	0x00, 0xf5, 0x21, 0x00


	//----- nvinfo : EIATTR_KPARAM_INFO
	.align		4
.L_655:
        /*0068*/ 	.byte	0x04, 0x17
        /*006a*/ 	.short	(.L_657 - .L_656)
.L_656:
        /*006c*/ 	.word	0x00000000
        /*0070*/ 	.short	0x0002
        /*0072*/ 	.short	0x0010
        /*0074*/ 	.byte	0x00, 0xf5, 0x21, 0x00


	//----- nvinfo : EIATTR_KPARAM_INFO
	.align		4
.L_657:
        /*0078*/ 	.byte	0x04, 0x17
        /*007a*/ 	.short	(.L_659 - .L_658)
.L_658:
        /*007c*/ 	.word	0x00000000
        /*0080*/ 	.short	0x0001
        /*0082*/ 	.short	0x0008
        /*0084*/ 	.byte	0x00, 0xf5, 0x21, 0x00


	//----- nvinfo : EIATTR_KPARAM_INFO
	.align		4
.L_659:
        /*0088*/ 	.byte	0x04, 0x17
        /*008a*/ 	.short	(.L_661 - .L_660)
.L_660:
        /*008c*/ 	.word	0x00000000
        /*0090*/ 	.short	0x0000
        /*0092*/ 	.short	0x0000
        /*0094*/ 	.byte	0x00, 0xf5, 0x21, 0x00


	//----- nvinfo : EIATTR_SPARSE_MMA_MASK
	.align		4
.L_661:
        /*0098*/ 	.byte	0x03, 0x50
        /*009a*/ 	.short	0x0000


	//----- nvinfo : EIATTR_MAXREG_COUNT
	.align		4
        /*009c*/ 	.byte	0x03, 0x1b
        /*009e*/ 	.short	0x00ff


	//----- nvinfo : EIATTR_MERCURY_ISA_VERSION
	.align		4
        /*00a0*/ 	.byte	0x03, 0x5f
        /*00a2*/ 	.short	0x0101


	//----- nvinfo : EIATTR_INT_WARP_WIDE_INSTR_OFFSETS
	.align		4
        /*00a4*/ 	.byte	0x04, 0x31
        /*00a6*/ 	.short	(.L_663 - .L_662)


	//   ....[0]....
.L_662:
        /*00a8*/ 	.word	0x00000710


	//   ....[1]....
        /*00ac*/ 	.word	0x00000820


	//----- nvinfo : EIATTR_VRC_CTA_INIT_COUNT
	.align		4
.L_663:
        /*00b0*/ 	.byte	0x02, 0x4a
	.zero		1
	.zero		1


	//----- nvinfo : EIATTR_EXIT_INSTR_OFFSETS
	.align		4
        /*00b4*/ 	.byte	0x04, 0x1c
        /*00b6*/ 	.short	(.L_665 - .L_664)


	//   ....[0]....
.L_664:
        /*00b8*/ 	.word	0x00000090


	//   ....[1]....
        /*00bc*/ 	.word	0x000006f0


	//   ....[2]....
        /*00c0*/ 	.word	0x000009a0


	//----- nvinfo : EIATTR_CRS_STACK_SIZE
	.align		4
.L_665:
        /*00c4*/ 	.byte	0x04, 0x1e
        /*00c6*/ 	.short	(.L_667 - .L_666)
.L_666:
        /*00c8*/ 	.word	0x00000000


	//----- nvinfo : EIATTR_CBANK_PARAM_SIZE
	.align		4
.L_667:
        /*00cc*/ 	.byte	0x03, 0x19
        /*00ce*/ 	.short	0x0048


	//----- nvinfo : EIATTR_PARAM_CBANK
	.align		4
        /*00d0*/ 	.byte	0x04, 0x0a
        /*00d2*/ 	.short	(.L_669 - .L_668)
	.align		4
.L_668:
        /*00d4*/ 	.word	index@(.nv.constant0._Z20collect_useful_nodesP5pointPdS0_S1_PiS2_S2_id)
        /*00d8*/ 	.short	0x0380
        /*00da*/ 	.short	0x0048


	//----- nvinfo : EIATTR_SW_WAR
	.align		4
.L_669:
        /*00dc*/ 	.byte	0x04, 0x36
        /*00de*/ 	.short	(.L_671 - .L_670)
.L_670:
        /*00e0*/ 	.word	0x00000008
.L_671:


//--------------------- .nv.info._Z6extendiPdP5pointS1_PiS2_S2_S2_d --------------------------
	.section	.nv.info._Z6extendiPdP5pointS1_PiS2_S2_S2_d,"",@"SHT_CUDA_INFO"
	.sectionflags	@""
	.align	4


	//----- nvinfo : EIATTR_CUDA_API_VERSION
	.align		4
        /*0000*/ 	.byte	0x04, 0x37
        /*0002*/ 	.short	(.L_673 - .L_672)
.L_672:
        /*0004*/ 	.word	0x00000082


	//----- nvinfo : EIATTR_KPARAM_INFO
	.align		4
.L_673:
        /*0008*/ 	.byte	0x04, 0x17
        /*000a*/ 	.short	(.L_675 - .L_674)
.L_674:
        /*000c*/ 	.word	0x00000000
        /*0010*/ 	.short	0x0008
        /*0012*/ 	.short	0x0040
        /*0014*/ 	.byte	0x00, 0xf0, 0x21, 0x00


	//----- nvinfo : EIATTR_KPARAM_INFO
	.align		4
.L_675:
        /*0018*/ 	.byte	0x04, 0x17
        /*001a*/ 	.short	(.L_677 - .L_676)
.L_676:
        /*001c*/ 	.word	0x00000000
        /*0020*/ 	.short	0x0007
        /*0022*/ 	.short	0x0038
        /*0024*/ 	.byte	0x00, 0xf5, 0x21, 0x00


	//----- nvinfo : EIATTR_KPARAM_INFO
	.align		4
.L_677:
        /*0028*/ 	.byte	0x04, 0x17
        /*002a*/ 	.short	(.L_679 - .L_678)
.L_678:
        /*002c*/ 	.word	0x00000000
        /*0030*/ 	.short	0x0006
        /*0032*/ 	.short	0x0030
        /*0034*/ 	.byte	0x00, 0xf5, 0x21, 0x00


	//----- nvinfo : EIATTR_KPARAM_INFO
	.align		4
.L_679:
        /*0038*/ 	.byte	0x04, 0x17
        /*003a*/ 	.short	(.L_681 - .L_680)
.L_680:
        /*003c*/ 	.word	0x00000000
        /*0040*/ 	.short	0x0005
        /*0042*/ 	.short	0x0028
        /*0044*/ 	.byte	0x00, 0xf5, 0x21, 0x00


	//----- nvinfo : EIATTR_KPARAM_INFO
	.align		4
.L_681:
        /*0048*/ 	.byte	0x04, 0x17
        /*004a*/ 	.short	(.L_683 - .L_682)
.L_682:
        /*004c*/ 	.word	0x00000000
        /*0050*/ 	.short	0x0004
        /*0052*/ 	.short	0x0020
        /*0054*/ 	.byte	0x00, 0xf5, 0x21, 0x00


	//----- nvinfo : EIATTR_KPARAM_INFO
	.align		4
.L_683:
        /*0058*/ 	.byte	0x04, 0x17
        /*005a*/ 	.short	(.L_685 - .L_684)
.L_684:
        /*005c*/ 	.word	0x00000000
        /*0060*/ 	.short	0x0003
        /*0062*/ 	.short	0x0018
        /*0064*/ 	.byte	0x00, 0xf5, 0x21, 0x00


	//----- nvinfo : EIATTR_KPARAM_INFO
	.align		4
.L_685:
        /*0068*/ 	.byte	0x04, 0x17
        /*006a*/ 	.short	(.L_687 - .L_686)
.L_686:
        /*006c*/ 	.word	0x00000000
        /*0070*/ 	.short	0x0002
        /*0072*/ 	.short	0x0010
        /*0074*/ 	.byte	0x00, 0xf5, 0x21, 0x00


	//----- nvinfo : EIATTR_KPARAM_INFO
	.align		4
.L_687:
        /*0078*/ 	.byte	0x04, 0x17
        /*007a*/ 	.short	(.L_689 - .L_688)
.L_688:
        /*007c*/ 	.word	0x00000000
        /*0080*/ 	.short	0x0001
        /*0082*/ 	.short	0x0008
        /*0084*/ 	.byte	0x00, 0xf5, 0x21, 0x00


	//----- nvinfo : EIATTR_KPARAM_INFO
	.align		4
.L_689:
        /*0088*/ 	.byte	0x04, 0x17
        /*008a*/ 	.short	(.L_691 - .L_690)
.L_690:
        /*008c*/ 	.word	0x00000000
        /*0090*/ 	.short	0x0000
        /*0092*/ 	.short	0x0000
        /*0094*/ 	.byte	0x00, 0xf0, 0x11, 0x00


	//----- nvinfo : EIATTR_SPARSE_MMA_MASK
	.align		4
.L_691:
        /*0098*/ 	.byte	0x03, 0x50
        /*009a*/ 	.short	0x0000


	//----- nvinfo : EIATTR_MAXREG_COUNT
	.align		4
        /*009c*/ 	.byte	0x03, 0x1b
        /*009e*/ 	.short	0x00ff


	//----- nvinfo : EIATTR_MERCURY_ISA_VERSION
	.align		4
        /*00a0*/ 	.byte	0x03, 0x5f
        /*00a2*/ 	.short	0x0101


	//----- nvinfo : EIATTR_INT_WARP_WIDE_INSTR_OFFSETS
	.align		4
        /*00a4*/ 	.byte	0x04, 0x31
        /*00a6*/ 	.short	(.L_693 - .L_692)


	//   ....[0]....
.L_692:
        /*00a8*/ 	.word	0x00000b20


	//   ....[1]....
        /*00ac*/ 	.word	0x00000bc0


	//   ....[2]....
        /*00b0*/ 	.word	0x000012c0


	//   ....[3]....
        /*00b4*/ 	.word	0x00001360


	//   ....[4]....
        /*00b8*/ 	.word	0x00001a10


	//   ....[5]....
        /*00bc*/ 	.word	0x00001ab0


	//   ....[6]....
        /*00c0*/ 	.word	0x00002170


	//   ....[7]....
        /*00c4*/ 	.word	0x00002210


	//   ....[8]....
        /*00c8*/ 	.word	0x000028c0


	//   ....[9]....
        /*00cc*/ 	.word	0x00002960


	//   ....[10]....
        /*00d0*/ 	.word	0x00003020


	//   ....[11]....
        /*00d4*/ 	.word	0x000030c0


	//   ....[12]....
        /*00d8*/ 	.word	0x00003770


	//   ....[13]....
        /*00dc*/ 	.word	0x00003810


	//----- nvinfo : EIATTR_VRC_CTA_INIT_COUNT
	.align		4
.L_693:
        /*00e0*/ 	.byte	0x02, 0x4a
	.zero		1
	.zero		1


	//----- nvinfo : EIATTR_EXIT_INSTR_OFFSETS
	.align		4
        /*00e4*/ 	.byte	0x04, 0x1c
        /*00e6*/ 	.short	(.L_695 - .L_694)


	//   ....[0]....
.L_694:
        /*00e8*/ 	.word	0x000000a0


	//   ....[1]....
        /*00ec*/ 	.word	0x000002f0


	//   ....[2]....
        /*00f0*/ 	.word	0x00003e80


	//----- nvinfo : EIATTR_CRS_STACK_SIZE
	.align		4
.L_695:
        /*00f4*/ 	.byte	0x04, 0x1e
        /*00f6*/ 	.short	(.L_697 - .L_696)
.L_696:
        /*00f8*/ 	.word	0x00000000


	//----- nvinfo : EIATTR_CBANK_PARAM_SIZE
	.align		4
.L_697:
        /*00fc*/ 	.byte	0x03, 0x19
        /*00fe*/ 	.short	0x0048


	//----- nvinfo : EIATTR_PARAM_CBANK
	.align		4
        /*0100*/ 	.byte	0x04, 0x0a
        /*0102*/ 	.short	(.L_699 - .L_698)
	.align		4
.L_698:
        /*0104*/ 	.word	index@(.nv.constant0._Z6extendiPdP5pointS1_PiS2_S2_S2_d)
        /*0108*/ 	.short	0x0380
        /*010a*/ 	.short	0x0048


	//----- nvinfo : EIATTR_SW_WAR
	.align		4
.L_699:
        /*010c*/ 	.byte	0x04, 0x36
        /*010e*/ 	.short	(.L_701 - .L_700)
.L_700:
        /*0110*/ 	.word	0x00000008
.L_701:


//--------------------- .nv.info._Z17evaluate_verticesiP5pointPdPidP4nodePS1_PP6x_bitsPfd --------------------------
	.section	.nv.info._Z17evaluate_verticesiP5pointPdPidP4nodePS1_PP6x_bitsPfd,"",@"SHT_CUDA_INFO"
	.sectionflags	@""
	.align	4


	//----- nvinfo : EIATTR_CUDA_API_VERSION
	.align		4
        /*0000*/ 	.byte	0x04, 0x37
        /*0002*/ 	.short	(.L_703 - .L_702)
.L_702:
        /*0004*/ 	.word	0x00000082


	//----- nvinfo : EIATTR_KPARAM_INFO
	.align		4
.L_703:
        /*0008*/ 	.byte	0x04, 0x17
        /*000a*/ 	.short	(.L_705 - .L_704)
.L_704:
        /*000c*/ 	.word	0x00000000
        /*0010*/ 	.short	0x0009
        /*0012*/ 	.short	0x0048
        /*0014*/ 	.byte	0x00, 0xf0, 0x21, 0x00


	//----- nvinfo : EIATTR_KPARAM_INFO
	.align		4
.L_705:
        /*0018*/ 	.byte	0x04, 0x17
        /*001a*/ 	.short	(.L_707 - .L_706)
.L_706:
        /*001c*/ 	.word	0x00000000
        /*0020*/ 	.short	0x0008
        /*0022*/ 	.short	0x0040
        /*0024*/ 	.byte	0x00, 0xf5, 0x21, 0x00


	//----- nvinfo : EIATTR_KPARAM_INFO
	.align		4
.L_707:
        /*0028*/ 	.byte	0x04, 0x17
        /*002a*/ 	.short	(.L_709 - .L_708)
.L_708:
        /*002c*/ 	.word	0x00000000
        /*0030*/ 	.short	0x0007
        /*0032*/ 	.short	0x0038
        /*0034*/ 	.byte	0x00, 0xf5, 0x21, 0x00


	//----- nvinfo : EIATTR_KPARAM_INFO
	.align		4
.L_709:
        /*0038*/ 	.byte	0x04, 0x17
        /*003a*/ 	.short	(.L_711 - .L_710)
.L_710:
        /*003c*/ 	.word	0x00000000
        /*0040*/ 	.short	0x0006
        /*0042*/ 	.short	0x0030
        /*0044*/ 	.byte	0x00, 0xf5, 0x21, 0x00


	//----- nvinfo : EIATTR_KPARAM_INFO
	.align		4
.L_711:
        /*0048*/ 	.byte	0x04, 0x17
        /*004a*/ 	.short	(.L_713 - .L_712)
.L_712:
        /*004c*/ 	.word	0x00000000
        /*0050*/ 	.short	0x0005
        /*0052*/ 	.short	0x0028
        /*0054*/ 	.byte	0x00, 0xf5, 0x21, 0x00


	//----- nvinfo : EIATTR_KPARAM_INFO
	.align		4
.L_713:
        /*0058*/ 	.byte	0x04, 0x17
        /*005a*/ 	.short	(.L_715 - .L_714)
.L_714:
        /*005c*/ 	.word	0x00000000
        /*0060*/ 	.short	0x0004
        /*0062*/ 	.short	0x0020
        /*0064*/ 	.byte	0x00, 0xf0, 0x21, 0x00


	//----- nvinfo : EIATTR_KPARAM_INFO
	.align		4
.L_715:
        /*0068*/ 	.byte	0x04, 0x17
        /*006a*/ 	.short	(.L_717 - .L_716)
.L_716:
        /*006c*/ 	.word	0x00000000
        /*0070*/ 	.short	0x0003
        /*0072*/ 	.short	0x0018
        /*0074*/ 	.byte	0x00, 0xf5, 0x21, 0x00


	//----- nvinfo : EIATTR_KPARAM_INFO
	.align		4
.L_717:
        /*0078*/ 	.byte	0x04, 0x17
        /*007a*/ 	.short	(.L_719 - .L_718)
.L_718:
        /*007c*/ 	.word	0x00000000
        /*0080*/ 	.short	0x0002
        /*0082*/ 	.short	0x0010
        /*0084*/ 	.byte	0x00, 0xf5, 0x21, 0x00


	//----- nvinfo : EIATTR_KPARAM_INFO
	.align		4
.L_719:
        /*0088*/ 	.byte	0x04, 0x17
        /*008a*/ 	.short	(.L_721 - .L_720)
.L_720:
        /*008c*/ 	.word	0x00000000
        /*0090*/ 	.short	0x0001
        /*0092*/ 	.short	0x0008
        /*0094*/ 	.byte	0x00, 0xf5, 0x21, 0x00


	//----- nvinfo : EIATTR_KPARAM_INFO
	.align		4
.L_721:
        /*0098*/ 	.byte	0x04, 0x17
        /*009a*/ 	.short	(.L_723 - .L_722)
.L_722:
        /*009c*/ 	.word	0x00000000
        /*00a0*/ 	.short	0x0000
        /*00a2*/ 	.short	0x0000
        /*00a4*/ 	.byte	0x00, 0xf0, 0x11, 0x00


	//----- nvinfo : EIATTR_SPARSE_MMA_MASK
	.align		4
.L_723:
        /*00a8*/ 	.byte	0x03, 0x50
        /*00aa*/ 	.short	0x0000


	//----- nvinfo : EIATTR_MAXREG_COUNT
	.align		4
        /*00ac*/ 	.byte	0x03, 0x1b
        /*00ae*/ 	.short	0x00ff


	//----- nvinfo : EIATTR_MERCURY_ISA_VERSION
	.align		4
        /*00b0*/ 	.byte	0x03, 0x5f
        /*00b2*/ 	.short	0x0101


	//----- nvinfo : EIATTR_VRC_CTA_INIT_COUNT
	.align		4
        /*00b4*/ 	.byte	0x02, 0x4a
	.zero		1
	.zero		1


	//----- nvinfo : EIATTR_EXIT_INSTR_OFFSETS
	.align		4
        /*00b8*/ 	.byte	0x04, 0x1c
        /*00ba*/ 	.short	(.L_725 - .L_724)


	//   ....[0]....
.L_724:
        /*00bc*/ 	.word	0x000000b0


	//   ....[1]....
        /*00c0*/ 	.word	0x000011a0


	//----- nvinfo : EIATTR_CRS_STACK_SIZE
	.align		4
.L_725:
        /*00c4*/ 	.byte	0x04, 0x1e
        /*00c6*/ 	.short	(.L_727 - .L_726)
.L_726:
        /*00c8*/ 	.word	0x00000000


	//----- nvinfo : EIATTR_CBANK_PARAM_SIZE
	.align		4
.L_727:
        /*00cc*/ 	.byte	0x03, 0x19
        /*00ce*/ 	.short	0x0050


	//----- nvinfo : EIATTR_PARAM_CBANK
	.align		4
        /*00d0*/ 	.byte	0x04, 0x0a
        /*00d2*/ 	.short	(.L_729 - .L_728)
	.align		4
.L_728:
        /*00d4*/ 	.word	index@(.nv.constant0._Z17evaluate_verticesiP5pointPdPidP4nodePS1_PP6x_bitsPfd)
        /*00d8*/ 	.short	0x0380
        /*00da*/ 	.short	0x0050


	//----- nvinfo : EIATTR_SW_WAR
	.align		4
.L_729:
        /*00dc*/ 	.byte	0x04, 0x36
        /*00de*/ 	.short	(.L_731 - .L_730)
.L_730:
        /*00e0*/ 	.word	0x00000008
.L_731:


//--------------------- .nv.info._Z3putPP4nodeP5pointPidii --------------------------
	.section	.nv.info._Z3putPP4nodeP5pointPidii,"",@"SHT_CUDA_INFO"
	.sectionflags	@""
	.align	4


	//----- nvinfo : EIATTR_CUDA_API_VERSION
	.align		4
        /*0000*/ 	.byte	0x04, 0x37
        /*0002*/ 	.short	(.L_733 - .L_732)
.L_732:
        /*0004*/ 	.word	0x00000082


	//----- nvinfo : EIATTR_KPARAM_INFO
	.align		4
.L_733:
        /*0008*/ 	.byte	0x04, 0x17
        /*000a*/ 	.short	(.L_735 - .L_734)
.L_734:
        /*000c*/ 	.word	0x00000000
        /*0010*/ 	.short	0x0005
        /*0012*/ 	.short	0x0024
        /*0014*/ 	.byte	0x00, 0xf0, 0x11, 0x00


	//----- nvinfo : EIATTR_KPARAM_INFO
	.align		4
.L_735:
        /*0018*/ 	.byte	0x04, 0x17
        /*001a*/ 	.short	(.L_737 - .L_736)
.L_736:
        /*001c*/ 	.word	0x00000000
        /*0020*/ 	.short	0x0004
        /*0022*/ 	.short	0x0020
        /*0024*/ 	.byte	0x00, 0xf0, 0x11, 0x00


	//----- nvinfo : EIATTR_KPARAM_INFO
	.align		4
.L_737:
        /*0028*/ 	.byte	0x04, 0x17
        /*002a*/ 	.short	(.L_739 - .L_738)
.L_738:
        /*002c*/ 	.word	0x00000000
        /*0030*/ 	.short	0x0003
        /*0032*/ 	.short	0x0018
        /*0034*/ 	.byte	0x00, 0xf0, 0x21, 0x00


	//----- nvinfo : EIATTR_KPARAM_INFO
	.align		4
.L_739:
        /*0038*/ 	.byte	0x04, 0x17
        /*003a*/ 	.short	(.L_741 - .L_740)
.L_740:
        /*003c*/ 	.word	0x00000000
        /*0040*/ 	.short	0x0002
        /*0042*/ 	.short	0x0010
        /*0044*/ 	.byte	0x00, 0xf5, 0x21, 0x00


	//----- nvinfo : EIATTR_KPARAM_INFO
	.align		4
.L_741:
        /*0048*/ 	.byte	0x04, 0x17
        /*004a*/ 	.short	(.L_743 - .L_742)
.L_742:
        /*004c*/ 	.word	0x00000000
        /*0050*/ 	.short	0x0001
        /*0052*/ 	.short	0x0008
        /*0054*/ 	.byte	0x00, 0xf5, 0x21, 0x00


	//----- nvinfo : EIATTR_KPARAM_INFO
	.align		4
.L_743:
        /*0058*/ 	.byte	0x04, 0x17
        /*005a*/ 	.short	(.L_745 - .L_744)
.L_744:
        /*005c*/ 	.word	0x00000000
        /*0060*/ 	.short	0x0000
        /*0062*/ 	.short	0x0000
        /*0064*/ 	.byte	0x00, 0xf5, 0x21, 0x00


	//----- nvinfo : EIATTR_SPARSE_MMA_MASK
	.align		4
.L_745:
        /*0068*/ 	.byte	0x03, 0x50
        /*006a*/ 	.short	0x0000


	//----- nvinfo : EIATTR_MAXREG_COUNT
	.align		4
        /*006c*/ 	.byte	0x03, 0x1b
        /*006e*/ 	.short	0x00ff


	//----- nvinfo : EIATTR_MERCURY_ISA_VERSION
	.align		4
        /*0070*/ 	.byte	0x03, 0x5f
        /*0072*/ 	.short	0x0101


	//----- nvinfo : EIATTR_VRC_CTA_INIT_COUNT
	.align		4
        /*0074*/ 	.byte	0x02, 0x4a
	.zero		1
	.zero		1


	//----- nvinfo : EIATTR_EXIT_INSTR_OFFSETS
	.align		4
        /*0078*/ 	.byte	0x04, 0x1c
        /*007a*/ 	.short	(.L_747 - .L_746)


	//   ....[0]....
.L_746:
        /*007c*/ 	.word	0x00000070


	//   ....[1]....
        /*0080*/ 	.word	0x00000770


	//----- nvinfo : EIATTR_CRS_STACK_SIZE
	.align		4
.L_747:
        /*0084*/ 	.byte	0x04, 0x1e
        /*0086*/ 	.short	(.L_749 - .L_748)
.L_748:
        /*0088*/ 	.word	0x00000000


	//----- nvinfo : EIATTR_CBANK_PARAM_SIZE
	.align		4
.L_749:
        /*008c*/ 	.byte	0x03, 0x19
        /*008e*/ 	.short	0x0028


	//----- nvinfo : EIATTR_PARAM_CBANK
	.align		4
        /*0090*/ 	.byte	0x04, 0x0a
        /*0092*/ 	.short	(.L_751 - .L_750)
	.align		4
.L_750:
        /*0094*/ 	.word	index@(.nv.constant0._Z3putPP4nodeP5pointPidii)
        /*0098*/ 	.short	0x0380
        /*009a*/ 	.short	0x0028


	//----- nvinfo : EIATTR_SW_WAR
	.align		4
.L_751:
        /*009c*/ 	.byte	0x04, 0x36
        /*009e*/ 	.short	(.L_753 - .L_752)
.L_752:
        /*00a0*/ 	.word	0x00000008
.L_753:


//--------------------- .nv.info._Z17compute_iso_valuePP4nodePdS2_iS0_PS2_PP6x_bitsPfi --------------------------
	.section	.nv.info._Z17compute_iso_valuePP4nodePdS2_iS0_PS2_PP6x_bitsPfi,"",@"SHT_CUDA_INFO"
	.sectionflags	@""
	.align	4


	//----- nvinfo : EIATTR_CUDA_API_VERSION
	.align		4
        /*0000*/ 	.byte	0x04, 0x37
        /*0002*/ 	.short	(.L_755 - .L_754)
.L_754:
        /*0004*/ 	.word	0x00000082


	//----- nvinfo : EIATTR_KPARAM_INFO
	.align		4
.L_755:
        /*0008*/ 	.byte	0x04, 0x17
        /*000a*/ 	.short	(.L_757 - .L_756)
.L_756:
        /*000c*/ 	.word	0x00000000
        /*0010*/ 	.short	0x0008
        /*0012*/ 	.short	0x0040
        /*0014*/ 	.byte	0x00, 0xf0, 0x11, 0x00


	//----- nvinfo : EIATTR_KPARAM_INFO
	.align		4
.L_757:
        /*0018*/ 	.byte	0x04, 0x17
        /*001a*/ 	.short	(.L_759 - .L_758)
.L_758:
        /*001c*/ 	.word	0x00000000
        /*0020*/ 	.short	0x0007
        /*0022*/ 	.short	0x0038
        /*0024*/ 	.byte	0x00, 0xf5, 0x21, 0x00


	//----- nvinfo : EIATTR_KPARAM_INFO
	.align		4
.L_759:
        /*0028*/ 	.byte	0x04, 0x17
        /*002a*/ 	.short	(.L_761 - .L_760)
.L_760:
        /*002c*/ 	.word	0x00000000
        /*0030*/ 	.short	0x0006
        /*0032*/ 	.short	0x0030
        /*0034*/ 	.byte	0x00, 0xf5, 0x21, 0x00


	//----- nvinfo : EIATTR_KPARAM_INFO
	.align		4
.L_761:
        /*0038*/ 	.byte	0x04, 0x17
        /*003a*/ 	.short	(.L_763 - .L_762)
.L_762:
        /*003c*/ 	.word	0x00000000
        /*0040*/ 	.short	0x0005
        /*0042*/ 	.short	0x0028
        /*0044*/ 	.byte	0x00, 0xf5, 0x21, 0x00


	//----- nvinfo : EIATTR_KPARAM_INFO
	.align		4
.L_763:
        /*0048*/ 	.byte	0x04, 0x17
        /*004a*/ 	.short	(.L_765 - .L_764)
.L_764:
        /*004c*/ 	.word	0x00000000
        /*0050*/ 	.short	0x0004
        /*0052*/ 	.short	0x0020
        /*0054*/ 	.byte	0x00, 0xf5, 0x21, 0x00


	//----- nvinfo : EIATTR_KPARAM_INFO
	.align		4
.L_765:
        /*0058*/ 	.byte	0x04, 0x17
        /*005a*/ 	.short	(.L_767 - .L_766)
.L_766:
        /*005c*/ 	.word	0x00000000
        /*0060*/ 	.short	0x0003
        /*0062*/ 	.short	0x0018
        /*0064*/ 	.byte	0x00, 0xf0, 0x11, 0x00


	//----- nvinfo : EIATTR_KPARAM_INFO
	.align		4
.L_767:
        /*0068*/ 	.byte	0x04, 0x17
        /*006a*/ 	.short	(.L_769 - .L_768)
.L_768:
        /*006c*/ 	.word	0x00000000
        /*0070*/ 	.short	0x0002
        /*0072*/ 	.short	0x0010
        /*0074*/ 	.byte	0x00, 0xf5, 0x21, 0x00


	//----- nvinfo : EIATTR_KPARAM_INFO
	.align		4
.L_769:
        /*0078*/ 	.byte	0x04, 0x17
        /*007a*/ 	.short	(.L_771 - .L_770)
.L_770:
        /*007c*/ 	.word	0x00000000
        /*0080*/ 	.short	0x0001
        /*0082*/ 	.short	0x0008
        /*0084*/ 	.byte	0x00, 0xf5, 0x21, 0x00


	//----- nvinfo : EIATTR_KPARAM_INFO
	.align		4
.L_771:
        /*0088*/ 	.byte	0x04, 0x17
        /*008a*/ 	.short	(.L_773 - .L_772)
.L_772:
        /*008c*/ 	.word	0x00000000
        /*0090*/ 	.short	0x0000
        /*0092*/ 	.short	0x0000
        /*0094*/ 	.byte	0x00, 0xf5, 0x21, 0x00


	//----- nvinfo : EIATTR_SPARSE_MMA_MASK
	.align		4
.L_773:
        /*0098*/ 	.byte	0x03, 0x50
        /*009a*/ 	.short	0x0000


	//----- nvinfo : EIATTR_MAXREG_COUNT
	.align		4
        /*009c*/ 	.byte	0x03, 0x1b
        /*009e*/ 	.short	0x00ff


	//----- nvinfo : EIATTR_MERCURY_ISA_VERSION
	.align		4
        /*00a0*/ 	.byte	0x03, 0x5f
        /*00a2*/ 	.short	0x0101


	//----- nvinfo : EIATTR_VRC_CTA_INIT_COUNT
	.align		4
        /*00a4*/ 	.byte	0x02, 0x4a
	.zero		1
	.zero		1


	//----- nvinfo : EIATTR_EXIT_INSTR_OFFSETS
	.align		4
        /*00a8*/ 	.byte	0x04, 0x1c
        /*00aa*/ 	.short	(.L_775 - .L_774)


	//   ....[0]....
.L_774:
        /*00ac*/ 	.word	0x00000080


	//   ....[1]....
        /*00b0*/ 	.word	0x00001260


	//----- nvinfo : EIATTR_CRS_STACK_SIZE
	.align		4
.L_775:
        /*00b4*/ 	.byte	0x04, 0x1e
        /*00b6*/ 	.short	(.L_777 - .L_776)
.L_776:
        /*00b8*/ 	.word	0x00000000


	//----- nvinfo : EIATTR_CBANK_PARAM_SIZE
	.align		4
.L_777:
        /*00bc*/ 	.byte	0x03, 0x19
        /*00be*/ 	.short	0x0044


	//----- nvinfo : EIATTR_PARAM_CBANK
	.align		4
        /*00c0*/ 	.byte	0x04, 0x0a
        /*00c2*/ 	.short	(.L_779 - .L_778)
	.align		4
.L_778:
        /*00c4*/ 	.word	index@(.nv.constant0._Z17compute_iso_valuePP4nodePdS2_iS0_PS2_PP6x_bitsPfi)
        /*00c8*/ 	.short	0x0380
        /*00ca*/ 	.short	0x0044


	//----- nvinfo : EIATTR_SW_WAR
	.align		4
.L_779:
        /*00cc*/ 	.byte	0x04, 0x36
        /*00ce*/ 	.short	(.L_781 - .L_780)
.L_780:
        /*00d0*/ 	.word	0x00000008
.L_781:


//--------------------- .nv.info._Z15set_value_tableP8functioniPddii --------------------------
	.section	.nv.info._Z15set_value_tableP8functioniPddii,"",@"SHT_CUDA_INFO"
	.sectionflags	@""
	.align	4


	//----- nvinfo : EIATTR_CUDA_API_VERSION
	.align		4
        /*0000*/ 	.byte	0x04, 0x37
        /*0002*/ 	.short	(.L_783 - .L_782)
.L_782:
        /*0004*/ 	.word	0x00000082


	//----- nvinfo : EIATTR_KPARAM_INFO
	.align		4
.L_783:
        /*0008*/ 	.byte	0x04, 0x17
        /*000a*/ 	.short	(.L_785 - .L_784)
.L_784:
        /*000c*/ 	.word	0x00000000
        /*0010*/ 	.short	0x0005
        /*0012*/ 	.short	0x0024
        /*0014*/ 	.byte	0x00, 0xf0, 0x11, 0x00


	//----- nvinfo : EIATTR_KPARAM_INFO
	.align		4
.L_785:
        /*0018*/ 	.byte	0x04, 0x17
        /*001a*/ 	.short	(.L_787 - .L_786)
.L_786:
        /*001c*/ 	.word	0x00000000
        /*0020*/ 	.short	0x0004
        /*0022*/ 	.short	0x0020
        /*0024*/ 	.byte	0x00, 0xf0, 0x11, 0x00


	//----- nvinfo : EIATTR_KPARAM_INFO
	.align		4
.L_787:
        /*0028*/ 	.byte	0x04, 0x17
        /*002a*/ 	.short	(.L_789 - .L_788)
.L_788:
        /*002c*/ 	.word	0x00000000
        /*0030*/ 	.short	0x0003
        /*0032*/ 	.short	0x0018
        /*0034*/ 	.byte	0x00, 0xf0, 0x21, 0x00


	//----- nvinfo : EIATTR_KPARAM_INFO
	.align		4
.L_789:
        /*0038*/ 	.byte	0x04, 0x17
        /*003a*/ 	.short	(.L_791 - .L_790)
.L_790:
        /*003c*/ 	.word	0x00000000
        /*0040*/ 	.short	0x0002
        /*0042*/ 	.short	0x0010
        /*0044*/ 	.byte	0x00, 0xf5, 0x21, 0x00


	//----- nvinfo : EIATTR_KPARAM_INFO
	.align		4
.L_791:
        /*0048*/ 	.byte	0x04, 0x17
        /*004a*/ 	.short	(.L_793 - .L_792)
.L_792:
        /*004c*/ 	.word	0x00000000
        /*0050*/ 	.short	0x0001
        /*0052*/ 	.short	0x0008
        /*0054*/ 	.byte	0x00, 0xf0, 0x11, 0x00


	//----- nvinfo : EIATTR_KPARAM_INFO
	.align		4
.L_793:
        /*0058*/ 	.byte	0x04, 0x17
        /*005a*/ 	.short	(.L_795 - .L_794)
.L_794:
        /*005c*/ 	.word	0x00000000
        /*0060*/ 	.short	0x0000
        /*0062*/ 	.short	0x0000
        /*0064*/ 	.byte	0x00, 0xf5, 0x21, 0x00


	//----- nvinfo : EIATTR_SPARSE_MMA_MASK
	.align		4
.L_795:
        /*0068*/ 	.byte	0x03, 0x50
        /*006a*/ 	.short	0x0000


	//----- nvinfo : EIATTR_MAXREG_COUNT
	.align		4
        /*006c*/ 	.byte	0x03, 0x1b
        /*006e*/ 	.short	0x00ff


	//----- nvinfo : EIATTR_MERCURY_ISA_VERSION
	.align		4
        /*0070*/ 	.byte	0x03, 0x5f
        /*0072*/ 	.short	0x0101


	//----- nvinfo : EIATTR_VRC_CTA_INIT_COUNT
	.align		4
        /*0074*/ 	.byte	0x02, 0x4a
	.zero		1
	.zero		1


	//----- nvinfo : EIATTR_EXIT_INSTR_OFFSETS
	.align		4
        /*0078*/ 	.byte	0x04, 0x1c
        /*007a*/ 	.short	(.L_797 - .L_796)


	//   ....[0]....
.L_796:
        /*007c*/ 	.word	0x00000080


	//   ....[1]....
        /*0080*/ 	.word	0x00001a70


	//----- nvinfo : EIATTR_CRS_STACK_SIZE
	.align		4
.L_797:
        /*0084*/ 	.byte	0x04, 0x1e
        /*0086*/ 	.short	(.L_799 - .L_798)
.L_798:
        /*0088*/ 	.word	0x00000000


	//----- nvinfo : EIATTR_CBANK_PARAM_SIZE
	.align		4
.L_799:
        /*008c*/ 	.byte	0x03, 0x19
        /*008e*/ 	.short	0x0028


	//----- nvinfo : EIATTR_PARAM_CBANK
	.align		4
        /*0090*/ 	.byte	0x04, 0x0a
        /*0092*/ 	.short	(.L_801 - .L_800)
	.align		4
.L_800:
        /*0094*/ 	.word	index@(.nv.constant0._Z15set_value_tableP8functioniPddii)
        /*0098*/ 	.short	0x0380
        /*009a*/ 	.short	0x0028


	//----- nvinfo : EIATTR_SW_WAR
	.align		4
.L_801:
        /*009c*/ 	.byte	0x04, 0x36
        /*009e*/ 	.short	(.L_803 - .L_802)
.L_802:
        /*00a0*/ 	.word	0x00000008
.L_803:


//--------------------- .nv.info._Z26construct_laplacian_matrixPP4nodeiiiiPP6x_bitsPdS5_S5_PiS6_Pfi --------------------------
	.section	.nv.info._Z26construct_laplacian_matrixPP4nodeiiiiPP6x_bitsPdS5_S5_PiS6_Pfi,"",@"SHT_CUDA_INFO"
	.sectionflags	@""
	.align	4


	//----- nvinfo : EIATTR_CUDA_API_VERSION
	.align		4
        /*0000*/ 	.byte	0x04, 0x37
        /*0002*/ 	.short	(.L_805 - .L_804)
.L_804:
        /*0004*/ 	.word	0x00000082


	//----- nvinfo : EIATTR_KPARAM_INFO
	.align		4
.L_805:
        /*0008*/ 	.byte	0x04, 0x17
        /*000a*/ 	.short	(.L_807 - .L_806)
.L_806:
        /*000c*/ 	.word	0x00000000
        /*0010*/ 	.short	0x000c
        /*0012*/ 	.short	0x0050
        /*0014*/ 	.byte	0x00, 0xf0, 0x11, 0x00


	//----- nvinfo : EIATTR_KPARAM_INFO
	.align		4
.L_807:
        /*0018*/ 	.byte	0x04, 0x17
        /*001a*/ 	.short	(.L_809 - .L_808)
.L_808:
        /*001c*/ 	.word	0x00000000
        /*0020*/ 	.short	0x000b
        /*0022*/ 	.short	0x0048
        /*0024*/ 	.byte	0x00, 0xf5, 0x21, 0x00


	//----- nvinfo : EIATTR_KPARAM_INFO
	.align		4
.L_809:
        /*0028*/ 	.byte	0x04, 0x17
        /*002a*/ 	.short	(.L_811 - .L_810)
.L_810:
        /*002c*/ 	.word	0x00000000
        /*0030*/ 	.short	0x000a
        /*0032*/ 	.short	0x0040
        /*0034*/ 	.byte	0x00, 0xf5, 0x21, 0x00


	//----- nvinfo : EIATTR_KPARAM_INFO
	.align		4
.L_811:
        /*0038*/ 	.byte	0x04, 0x17
        /*003a*/ 	.short	(.L_813 - .L_812)
.L_812:
        /*003c*/ 	.word	0x00000000
        /*0040*/ 	.short	0x0009
        /*0042*/ 	.short	0x0038
        /*0044*/ 	.byte	0x00, 0xf5, 0x21, 0x00


	//----- nvinfo : EIATTR_KPARAM_INFO
	.align		4
.L_813:
        /*0048*/ 	.byte	0x04, 0x17
        /*004a*/ 	.short	(.L_815 - .L_814)
.L_814:
        /*004c*/ 	.word	0x00000000
        /*0050*/ 	.short	0x0008
        /*0052*/ 	.short	0x0030
        /*0054*/ 	.byte	0x00, 0xf5, 0x21, 0x00


	//----- nvinfo : EIATTR_KPARAM_INFO
	.align		4
.L_815:
        /*0058*/ 	.byte	0x04, 0x17
        /*005a*/ 	.short	(.L_817 - .L_816)
.L_816:
        /*005c*/ 	.word	0x00000000
        /*0060*/ 	.short	0x0007
        /*0062*/ 	.short	0x0028
        /*0064*/ 	.byte	0x00, 0xf5, 0x21, 0x00


	//----- nvinfo : EIATTR_KPARAM_INFO
	.align		4
.L_817:
        /*0068*/ 	.byte	0x04, 0x17
        /*006a*/ 	.short	(.L_819 - .L_818)
.L_818:
        /*006c*/ 	.word	0x00000000
        /*0070*/ 	.short	0x0006
        /*0072*/ 	.short	0x0020
        /*0074*/ 	.byte	0x00, 0xf5, 0x21, 0x00


	//----- nvinfo : EIATTR_KPARAM_INFO
	.align		4
.L_819:
        /*0078*/ 	.byte	0x04, 0x17
        /*007a*/ 	.short	(.L_821 - .L_820)
.L_820:
        /*007c*/ 	.word	0x00000000
        /*0080*/ 	.short	0x0005
        /*0082*/ 	.short	0x0018
        /*0084*/ 	.byte	0x00, 0xf5, 0x21, 0x00


	//----- nvinfo : EIATTR_KPARAM_INFO
	.align		4
.L_821:
        /*0088*/ 	.byte	0x04, 0x17
        /*008a*/ 	.short	(.L_823 - .L_822)
.L_822:
        /*008c*/ 	.word	0x00000000
        /*0090*/ 	.short	0x0004
        /*0092*/ 	.short	0x0014
        /*0094*/ 	.byte	0x00, 0xf0, 0x11, 0x00


	//----- nvinfo : EIATTR_KPARAM_INFO
	.align		4
.L_823:
        /*0098*/ 	.byte	0x04, 0x17
        /*009a*/ 	.short	(.L_825 - .L_824)
.L_824:
        /*009c*/ 	.word	0x00000000
        /*00a0*/ 	.short	0x0003
        /*00a2*/ 	.short	0x0010
        /*00a4*/ 	.byte	0x00, 0xf0, 0x11, 0x00


	//----- nvinfo : EIATTR_KPARAM_INFO
	.align		4
.L_825:
        /*00a8*/ 	.byte	0x04, 0x17
        /*00aa*/ 	.short	(.L_827 - .L_826)
.L_826:
        /*00ac*/ 	.word	0x00000000
        /*00b0*/ 	.short	0x0002
        /*00b2*/ 	.short	0x000c
        /*00b4*/ 	.byte	0x00, 0xf0, 0x11, 0x00


	//----- nvinfo : EIATTR_KPARAM_INFO
	.align		4
.L_827:
        /*00b8*/ 	.byte	0x04, 0x17
        /*00ba*/ 	.short	(.L_829 - .L_828)
.L_828:
        /*00bc*/ 	.word	0x00000000
        /*00c0*/ 	.short	0x0001
        /*00c2*/ 	.short	0x0008
        /*00c4*/ 	.byte	0x00, 0xf0, 0x11, 0x00


	//----- nvinfo : EIATTR_KPARAM_INFO
	.align		4
.L_829:
        /*00c8*/ 	.byte	0x04, 0x17
        /*00ca*/ 	.short	(.L_831 - .L_830)
.L_830:
        /*00cc*/ 	.word	0x00000000
        /*00d0*/ 	.short	0x0000
        /*00d2*/ 	.short	0x0000
        /*00d4*/ 	.byte	0x00, 0xf5, 0x21, 0x00


	//----- nvinfo : EIATTR_SPARSE_MMA_MASK
	.align		4
.L_831:
        /*00d8*/ 	.byte	0x03, 0x50
        /*00da*/ 	.short	0x0000


	//----- nvinfo : EIATTR_MAXREG_COUNT
	.align		4
        /*00dc*/ 	.byte	0x03, 0x1b
        /*00de*/ 	.short	0x00ff


	//----- nvinfo : EIATTR_MERCURY_ISA_VERSION
	.align		4
        /*00e0*/ 	.byte	0x03, 0x5f
        /*00e2*/ 	.short	0x0101


	//----- nvinfo : EIATTR_VRC_CTA_INIT_COUNT
	.align		4
        /*00e4*/ 	.byte	0x02, 0x4a
	.zero		1
	.zero		1


	//----- nvinfo : EIATTR_EXIT_INSTR_OFFSETS
	.align		4
        /*00e8*/ 	.byte	0x04, 0x1c
        /*00ea*/ 	.short	(.L_833 - .L_832)


	//   ....[0]....
.L_832:
        /*00ec*/ 	.word	0x00000070


	//   ....[1]....
        /*00f0*/ 	.word	0x000009b0


	//----- nvinfo : EIATTR_CRS_STACK_SIZE
	.align		4
.L_833:
        /*00f4*/ 	.byte	0x04, 0x1e
        /*00f6*/ 	.short	(.L_835 - .L_834)
.L_834:
        /*00f8*/ 	.word	0x00000000


	//----- nvinfo : EIATTR_CBANK_PARAM_SIZE
	.align		4
.L_835:
        /*00fc*/ 	.byte	0x03, 0x19
        /*00fe*/ 	.short	0x0054


	//----- nvinfo : EIATTR_PARAM_CBANK
	.align		4
        /*0100*/ 	.byte	0x04, 0x0a
        /*0102*/ 	.short	(.L_837 - .L_836)
	.align		4
.L_836:
        /*0104*/ 	.word	index@(.nv.constant0._Z26construct_laplacian_matrixPP4nodeiiiiPP6x_bitsPdS5_S5_PiS6_Pfi)
        /*0108*/ 	.short	0x0380
        /*010a*/ 	.short	0x0054


	//----- nvinfo : EIATTR_SW_WAR
	.align		4
.L_837:
        /*010c*/ 	.byte	0x04, 0x36
        /*010e*/ 	.short	(.L_839 - .L_838)
.L_838:
        /*0110*/ 	.word	0x00000008
.L_839:


//--------------------- .nv.info._Z5set_bPP4nodePfi --------------------------
	.section	.nv.info._Z5set_bPP4nodePfi,"",@"SHT_CUDA_INFO"
	.sectionflags	@""
	.align	4


	//----- nvinfo : EIATTR_CUDA_API_VERSION
	.align		4
        /*0000*/ 	.byte	0x04, 0x37
        /*0002*/ 	.short	(.L_841 - .L_840)
.L_840:
        /*0004*/ 	.word	0x00000082


	//----- nvinfo : EIATTR_KPARAM_INFO
	.align		4
.L_841:
        /*0008*/ 	.byte	0x04, 0x17
        /*000a*/ 	.short	(.L_843 - .L_842)
.L_842:
        /*000c*/ 	.word	0x00000000
        /*0010*/ 	.short	0x0002
        /*0012*/ 	.short	0x0010
        /*0014*/ 	.byte	0x00, 0xf0, 0x11, 0x00


	//----- nvinfo : EIATTR_KPARAM_INFO
	.align		4
.L_843:
        /*0018*/ 	.byte	0x04, 0x17
        /*001a*/ 	.short	(.L_845 - .L_844)
.L_844:
        /*001c*/ 	.word	0x00000000
        /*0020*/ 	.short	0x0001
        /*0022*/ 	.short	0x0008
        /*0024*/ 	.byte	0x00, 0xf5, 0x21, 0x00


	//----- nvinfo : EIATTR_KPARAM_INFO
	.align		4
.L_845:
        /*0028*/ 	.byte	0x04, 0x17
        /*002a*/ 	.short	(.L_847 - .L_846)
.L_846:
        /*002c*/ 	.word	0x00000000
        /*0030*/ 	.short	0x0000
        /*0032*/ 	.short	0x0000
        /*0034*/ 	.byte	0x00, 0xf5, 0x21, 0x00


	//----- nvinfo : EIATTR_SPARSE_MMA_MASK
	.align		4
.L_847:
        /*0038*/ 	.byte	0x03, 0x50
        /*003a*/ 	.short	0x0000


	//----- nvinfo : EIATTR_MAXREG_COUNT
	.align		4
        /*003c*/ 	.byte	0x03, 0x1b
        /*003e*/ 	.short	0x00ff


	//----- nvinfo : EIATTR_MERCURY_ISA_VERSION
	.align		4
        /*0040*/ 	.byte	0x03, 0x5f
        /*0042*/ 	.short	0x0101


	//----- nvinfo : EIATTR_VRC_CTA_INIT_COUNT
	.align		4
        /*0044*/ 	.byte	0x02, 0x4a
	.zero		1
	.zero		1


	//----- nvinfo : EIATTR_EXIT_INSTR_OFFSETS
	.align		4
        /*0048*/ 	.byte	0x04, 0x1c
        /*004a*/ 	.short	(.L_849 - .L_848)


	//   ....[0]....
.L_848:
        /*004c*/ 	.word	0x00000070


	//   ....[1]....
        /*0050*/ 	.word	0x00000110


	//----- nvinfo : EIATTR_CBANK_PARAM_SIZE
	.align		4
.L_849:
        /*0054*/ 	.byte	0x03, 0x19
        /*0056*/ 	.short	0x0014


	//----- nvinfo : EIATTR_PARAM_CBANK
	.align		4
        /*0058*/ 	.byte	0x04, 0x0a
        /*005a*/ 	.short	(.L_851 - .L_850)
	.align		4
.L_850:
        /*005c*/ 	.word	index@(.nv.constant0._Z5set_bPP4nodePfi)
        /*0060*/ 	.short	0x0380
        /*0062*/ 	.short	0x0014


	//----- nvinfo : EIATTR_SW_WAR
	.align		4
.L_851:
        /*0064*/ 	.byte	0x04, 0x36
        /*0066*/ 	.short	(.L_853 - .L_852)
.L_852:
        /*0068*/ 	.word	0x00000008
.L_853:


//--------------------- .nv.info._Z11prepare_CSRPP4nodeiiPii --------------------------
	.section	.nv.info._Z11prepare_CSRPP4nodeiiPii,"",@"SHT_CUDA_INFO"
	.sectionflags	@""
	.align	4


	//----- nvinfo : EIATTR_CUDA_API_VERSION
	.align		4
        /*0000*/ 	.byte	0x04, 0x37
        /*0002*/ 	.short	(.L_855 - .L_854)
.L_854:
        /*0004*/ 	.word	0x00000082


	//----- nvinfo : EIATTR_KPARAM_INFO
	.align		4
.L_855:
        /*0008*/ 	.byte	0x04, 0x17
        /*000a*/ 	.short	(.L_857 - .L_856)
.L_856:
        /*000c*/ 	.word	0x00000000
        /*0010*/ 	.short	0x0004
        /*0012*/ 	.short	0x0018
        /*0014*/ 	.byte	0x00, 0xf0, 0x11, 0x00


	//----- nvinfo : EIATTR_KPARAM_INFO
	.align		4
.L_857:
        /*0018*/ 	.byte	0x04, 0x17
        /*001a*/ 	.short	(.L_859 - .L_858)
.L_858:
        /*001c*/ 	.word	0x00000000
        /*0020*/ 	.short	0x0003
        /*0022*/ 	.short	0x0010
        /*0024*/ 	.byte	0x00, 0xf5, 0x21, 0x00


	//----- nvinfo : EIATTR_KPARAM_INFO
	.align		4
.L_859:
        /*0028*/ 	.byte	0x04, 0x17
        /*002a*/ 	.short	(.L_861 - .L_860)
.L_860:
        /*002c*/ 	.word	0x00000000
        /*0030*/ 	.short	0x0002
        /*0032*/ 	.short	0x000c
        /*0034*/ 	.byte	0x00, 0xf0, 0x11, 0x00


	//----- nvinfo : EIATTR_KPARAM_INFO
	.align		4
.L_861:
        /*0038*/ 	.byte	0x04, 0x17
        /*003a*/ 	.short	(.L_863 - .L_862)
.L_862:
        /*003c*/ 	.word	0x00000000
        /*0040*/ 	.short	0x0001
        /*0042*/ 	.short	0x0008
        /*0044*/ 	.byte	0x00, 0xf0, 0x11, 0x00


	//----- nvinfo : EIATTR_KPARAM_INFO
	.align		4
.L_863:
        /*0048*/ 	.byte	0x04, 0x17
        /*004a*/ 	.short	(.L_865 - .L_864)
.L_864:
        /*004c*/ 	.word	0x00000000
        /*0050*/ 	.short	0x0000
        /*0052*/ 	.short	0x0000
        /*0054*/ 	.byte	0x00, 0xf5, 0x21, 0x00


	//----- nvinfo : EIATTR_SPARSE_MMA_MASK
	.align		4
.L_865:
        /*0058*/ 	.byte	0x03, 0x50
        /*005a*/ 	.short	0x0000


	//----- nvinfo : EIATTR_MAXREG_COUNT
	.align		4
        /*005c*/ 	.byte	0x03, 0x1b
        /*005e*/ 	.short	0x00ff


	//----- nvinfo : EIATTR_MERCURY_ISA_VERSION
	.align		4
        /*0060*/ 	.byte	0x03, 0x5f
        /*0062*/ 	.short	0x0101


	//----- nvinfo : EIATTR_VRC_CTA_INIT_COUNT
	.align		4
        /*0064*/ 	.byte	0x02, 0x4a
	.zero		1
	.zero		1


	//----- nvinfo : EIATTR_EXIT_INSTR_OFFSETS
	.align		4
        /*0068*/ 	.byte	0x04, 0x1c
        /*006a*/ 	.short	(.L_867 - .L_866)


	//   ....[0]....
.L_866:
        /*006c*/ 	.word	0x00000070


	//   ....[1]....
        /*0070*/ 	.word	0x00000d00


	//----- nvinfo : EIATTR_CBANK_PARAM_SIZE
	.align		4
.L_867:
        /*0074*/ 	.byte	0x03, 0x19
        /*0076*/ 	.short	0x001c


	//----- nvinfo : EIATTR_PARAM_CBANK
	.align		4
        /*0078*/ 	.byte	0x04, 0x0a
        /*007a*/ 	.short	(.L_869 - .L_868)
	.align		4
.L_868:
        /*007c*/ 	.word	index@(.nv.constant0._Z11prepare_CSRPP4nodeiiPii)
        /*0080*/ 	.short	0x0380
        /*0082*/ 	.short	0x001c


	//----- nvinfo : EIATTR_SW_WAR
	.align		4
.L_869:
        /*0084*/ 	.byte	0x04, 0x36
        /*0086*/ 	.short	(.L_871 - .L_870)
.L_870:
        /*0088*/ 	.word	0x00000008
.L_871:


//--------------------- .nv.info._Z18compute_divergenceiPP4nodePP6x_bitsPPdS6_S6_i --------------------------
	.section	.nv.info._Z18compute_divergenceiPP4nodePP6x_bitsPPdS6_S6_i,"",@"SHT_CUDA_INFO"
	.sectionflags	@""
	.align	4


	//----- nvinfo : EIATTR_CUDA_API_VERSION
	.align		4
        /*0000*/ 	.byte	0x04, 0x37
        /*0002*/ 	.short	(.L_873 - .L_872)
.L_872:
        /*0004*/ 	.word	0x00000082


	//----- nvinfo : EIATTR_KPARAM_INFO
	.align		4
.L_873:
        /*0008*/ 	.byte	0x04, 0x17
        /*000a*/ 	.short	(.L_875 - .L_874)
.L_874:
        /*000c*/ 	.word	0x00000000
        /*0010*/ 	.short	0x0006
        /*0012*/ 	.short	0x0030
        /*0014*/ 	.byte	0x00, 0xf0, 0x11, 0x00


	//----- nvinfo : EIATTR_KPARAM_INFO
	.align		4
.L_875:
        /*0018*/ 	.byte	0x04, 0x17
        /*001a*/ 	.short	(.L_877 - .L_876)
.L_876:
        /*001c*/ 	.word	0x00000000
        /*0020*/ 	.short	0x0005
        /*0022*/ 	.short	0x0028
        /*0024*/ 	.byte	0x00, 0xf5, 0x21, 0x00


	//----- nvinfo : EIATTR_KPARAM_INFO
	.align		4
.L_877:
        /*0028*/ 	.byte	0x04, 0x17
        /*002a*/ 	.short	(.L_879 - .L_878)
.L_878:
        /*002c*/ 	.word	0x00000000
        /*0030*/ 	.short	0x0004
        /*0032*/ 	.short	0x0020
        /*0034*/ 	.byte	0x00, 0xf5, 0x21, 0x00


	//----- nvinfo : EIATTR_KPARAM_INFO
	.align		4
.L_879:
        /*0038*/ 	.byte	0x04, 0x17
        /*003a*/ 	.short	(.L_881 - .L_880)
.L_880:
        /*003c*/ 	.word	0x00000000
        /*0040*/ 	.short	0x0003
        /*0042*/ 	.short	0x0018
        /*0044*/ 	.byte	0x00, 0xf5, 0x21, 0x00


	//----- nvinfo : EIATTR_KPARAM_INFO
	.align		4
.L_881:
        /*0048*/ 	.byte	0x04, 0x17
        /*004a*/ 	.short	(.L_883 - .L_882)
.L_882:
        /*004c*/ 	.word	0x00000000
        /*0050*/ 	.short	0x0002
        /*0052*/ 	.short	0x0010
        /*0054*/ 	.byte	0x00, 0xf5, 0x21, 0x00


	//----- nvinfo : EIATTR_KPARAM_INFO
	.align		4
.L_883:
        /*0058*/ 	.byte	0x04, 0x17
        /*005a*/ 	.short	(.L_885 - .L_884)
.L_884:
        /*005c*/ 	.word	0x00000000
        /*0060*/ 	.short	0x0001
        /*0062*/ 	.short	0x0008
        /*0064*/ 	.byte	0x00, 0xf5, 0x21, 0x00


	//----- nvinfo : EIATTR_KPARAM_INFO
	.align		4
.L_885:
        /*0068*/ 	.byte	0x04, 0x17
        /*006a*/ 	.short	(.L_887 - .L_886)
.L_886:
        /*006c*/ 	.word	0x00000000
        /*0070*/ 	.short	0x0000
        /*0072*/ 	.short	0x0000
        /*0074*/ 	.byte	0x00, 0xf0, 0x11, 0x00


	//----- nvinfo : EIATTR_SPARSE_MMA_MASK
	.align		4
.L_887:
        /*0078*/ 	.byte	0x03, 0x50
        /*007a*/ 	.short	0x0000


	//----- nvinfo : EIATTR_MAXREG_COUNT
	.align		4
        /*007c*/ 	.byte	0x03, 0x1b
        /*007e*/ 	.short	0x00ff


	//----- nvinfo : EIATTR_MERCURY_ISA_VERSION
	.align		4
        /*0080*/ 	.byte	0x03, 0x5f
        /*0082*/ 	.short	0x0101


	//----- nvinfo : EIATTR_VRC_CTA_INIT_COUNT
	.align		4
        /*0084*/ 	.byte	0x02, 0x4a
	.zero		1
	.zero		1


	//----- nvinfo : EIATTR_EXIT_INSTR_OFFSETS
	.align		4
        /*0088*/ 	.byte	0x04, 0x1c
        /*008a*/ 	.short	(.L_889 - .L_888)


	//   ....[0]....
.L_888:
        /*008c*/ 	.word	0x00000090


	//   ....[1]....
        /*0090*/ 	.word	0x000000d0


	//   ....[2]....
        /*0094*/ 	.word	0x00000750


	//----- nvinfo : EIATTR_CRS_STACK_SIZE
	.align		4
.L_889:
        /*0098*/ 	.byte	0x04, 0x1e
        /*009a*/ 	.short	(.L_891 - .L_890)
.L_890:
        /*009c*/ 	.word	0x00000000


	//----- nvinfo : EIATTR_CBANK_PARAM_SIZE
	.align		4
.L_891:
        /*00a0*/ 	.byte	0x03, 0x19
        /*00a2*/ 	.short	0x0034


	//----- nvinfo : EIATTR_PARAM_CBANK
	.align		4
        /*00a4*/ 	.byte	0x04, 0x0a
        /*00a6*/ 	.short	(.L_893 - .L_892)
	.align		4
.L_892:
        /*00a8*/ 	.word	index@(.nv.constant0._Z18compute_divergenceiPP4nodePP6x_bitsPPdS6_S6_i)
        /*00ac*/ 	.short	0x0380
        /*00ae*/ 	.short	0x0034


	//----- nvinfo : EIATTR_SW_WAR
	.align		4
.L_893:
        /*00b0*/ 	.byte	0x04, 0x36
        /*00b2*/ 	.short	(.L_895 - .L_894)
.L_894:
        /*00b4*/ 	.word	0x00000008
.L_895:


//--------------------- .nv.info._Z23set_inner_product_tableP8functionS0_PdS1_S1_ii --------------------------
	.section	.nv.info._Z23set_inner_product_tableP8functionS0_PdS1_S1_ii,"",@"SHT_CUDA_INFO"
	.sectionflags	@""
	.align	4


	//----- nvinfo : EIATTR_CUDA_API_VERSION
	.align		4
        /*0000*/ 	.byte	0x04, 0x37
        /*0002*/ 	.short	(.L_897 - .L_896)
.L_896:
        /*0004*/ 	.word	0x00000082


	//----- nvinfo : EIATTR_KPARAM_INFO
	.align		4
.L_897:
        /*0008*/ 	.byte	0x04, 0x17
        /*000a*/ 	.short	(.L_899 - .L_898)
.L_898:
        /*000c*/ 	.word	0x00000000
        /*0010*/ 	.short	0x0006
        /*0012*/ 	.short	0x002c
        /*0014*/ 	.byte	0x00, 0xf0, 0x11, 0x00


	//----- nvinfo : EIATTR_KPARAM_INFO
	.align		4
.L_899:
        /*0018*/ 	.byte	0x04, 0x17
        /*001a*/ 	.short	(.L_901 - .L_900)
.L_900:
        /*001c*/ 	.word	0x00000000
        /*0020*/ 	.short	0x0005
        /*0022*/ 	.short	0x0028
        /*0024*/ 	.byte	0x00, 0xf0, 0x11, 0x00


	//----- nvinfo : EIATTR_KPARAM_INFO
	.align		4
.L_901:
        /*0028*/ 	.byte	0x04, 0x17
        /*002a*/ 	.short	(.L_903 - .L_902)
.L_902:
        /*002c*/ 	.word	0x00000000
        /*0030*/ 	.short	0x0004
        /*0032*/ 	.short	0x0020
        /*0034*/ 	.byte	0x00, 0xf5, 0x21, 0x00


	//----- nvinfo : EIATTR_KPARAM_INFO
	.align		4
.L_903:
        /*0038*/ 	.byte	0x04, 0x17
        /*003a*/ 	.short	(.L_905 - .L_904)
.L_904:
        /*003c*/ 	.word	0x00000000
        /*0040*/ 	.short	0x0003
        /*0042*/ 	.short	0x0018
        /*0044*/ 	.byte	0x00, 0xf5, 0x21, 0x00


	//----- nvinfo : EIATTR_KPARAM_INFO
	.align		4
.L_905:
        /*0048*/ 	.byte	0x04, 0x17
        /*004a*/ 	.short	(.L_907 - .L_906)
.L_906:
        /*004c*/ 	.word	0x00000000
        /*0050*/ 	.short	0x0002
        /*0052*/ 	.short	0x0010
        /*0054*/ 	.byte	0x00, 0xf5, 0x21, 0x00


	//----- nvinfo : EIATTR_KPARAM_INFO
	.align		4
.L_907:
        /*0058*/ 	.byte	0x04, 0x17
        /*005a*/ 	.short	(.L_909 - .L_908)
.L_908:
        /*005c*/ 	.word	0x00000000
        /*0060*/ 	.short	0x0001
        /*0062*/ 	.short	0x0008
        /*0064*/ 	.byte	0x00, 0xf5, 0x21, 0x00


	//----- nvinfo : EIATTR_KPARAM_INFO
	.align		4
.L_909:
        /*0068*/ 	.byte	0x04, 0x17
        /*006a*/ 	.short	(.L_911 - .L_910)
.L_910:
        /*006c*/ 	.word	0x00000000
        /*0070*/ 	.short	0x0000
        /*0072*/ 	.short	0x0000
        /*0074*/ 	.byte	0x00, 0xf5, 0x21, 0x00


	//----- nvinfo : EIATTR_SPARSE_MMA_MASK
	.align		4
.L_911:
        /*0078*/ 	.byte	0x03, 0x50
        /*007a*/ 	.short	0x0000


	//----- nvinfo : EIATTR_MAXREG_COUNT
	.align		4
        /*007c*/ 	.byte	0x03, 0x1b
        /*007e*/ 	.short	0x00ff


	//----- nvinfo : EIATTR_MERCURY_ISA_VERSION
	.align		4
        /*0080*/ 	.byte	0x03, 0x5f
        /*0082*/ 	.short	0x0101


	//----- nvinfo : EIATTR_VRC_CTA_INIT_COUNT
	.align		4
        /*0084*/ 	.byte	0x02, 0x4a
	.zero		1
	.zero		1


	//----- nvinfo : EIATTR_EXIT_INSTR_OFFSETS
	.align		4
        /*0088*/ 	.byte	0x04, 0x1c
        /*008a*/ 	.short	(.L_913 - .L_912)


	//   ....[0]....
.L_912:
        /*008c*/ 	.word	0x00000080


	//   ....[1]....
        /*0090*/ 	.word	0x00005790


	//----- nvinfo : EIATTR_CRS_STACK_SIZE
	.align		4
.L_913:
        /*0094*/ 	.byte	0x04, 0x1e
        /*0096*/ 	.short	(.L_915 - .L_914)
.L_914:
        /*0098*/ 	.word	0x00000000


	//----- nvinfo : EIATTR_CBANK_PARAM_SIZE
	.align		4
.L_915:
        /*009c*/ 	.byte	0x03, 0x19
        /*009e*/ 	.short	0x0030


	//----- nvinfo : EIATTR_PARAM_CBANK
	.align		4
        /*00a0*/ 	.byte	0x04, 0x0a
        /*00a2*/ 	.short	(.L_917 - .L_916)
	.align		4
.L_916:
        /*00a4*/ 	.word	index@(.nv.constant0._Z23set_inner_product_tableP8functionS0_PdS1_S1_ii)
        /*00a8*/ 	.short	0x0380
        /*00aa*/ 	.short	0x0030


	//----- nvinfo : EIATTR_SW_WAR
	.align		4
.L_917:
        /*00ac*/ 	.byte	0x04, 0x36
        /*00ae*/ 	.short	(.L_919 - .L_918)
.L_918:
        /*00b0*/ 	.word	0x00000008
.L_919:


//--------------------- .nv.info._Z13set_functionsP8functionS0_ii --------------------------
	.section	.nv.info._Z13set_functionsP8functionS0_ii,"",@"SHT_CUDA_INFO"
	.sectionflags	@""
	.align	4


	//----- nvinfo : EIATTR_CUDA_API_VERSION
	.align		4
        /*0000*/ 	.byte	0x04, 0x37
        /*0002*/ 	.short	(.L_921 - .L_920)
.L_920:
        /*0004*/ 	.word	0x00000082


	//----- nvinfo : EIATTR_KPARAM_INFO
	.align		4
.L_921:
        /*0008*/ 	.byte	0x04, 0x17
        /*000a*/ 	.short	(.L_923 - .L_922)
.L_922:
        /*000c*/ 	.word	0x00000000
        /*0010*/ 	.short	0x0003
        /*0012*/ 	.short	0x0014
        /*0014*/ 	.byte	0x00, 0xf0, 0x11, 0x00


	//----- nvinfo : EIATTR_KPARAM_INFO
	.align		4
.L_923:
        /*0018*/ 	.byte	0x04, 0x17
        /*001a*/ 	.short	(.L_925 - .L_924)
.L_924:
        /*001c*/ 	.word	0x00000000
        /*0020*/ 	.short	0x0002
        /*0022*/ 	.short	0x0010
        /*0024*/ 	.byte	0x00, 0xf0, 0x11, 0x00


	//----- nvinfo : EIATTR_KPARAM_INFO
	.align		4
.L_925:
        /*0028*/ 	.byte	0x04, 0x17
        /*002a*/ 	.short	(.L_927 - .L_926)
.L_926:
        /*002c*/ 	.word	0x00000000
        /*0030*/ 	.short	0x0001
        /*0032*/ 	.short	0x0008
        /*0034*/ 	.byte	0x00, 0xf5, 0x21, 0x00


	//----- nvinfo : EIATTR_KPARAM_INFO
	.align		4
.L_927:
        /*0038*/ 	.byte	0x04, 0x17
        /*003a*/ 	.short	(.L_929 - .L_928)
.L_928:
        /*003c*/ 	.word	0x00000000
        /*0040*/ 	.short	0x0000
        /*0042*/ 	.short	0x0000
        /*0044*/ 	.byte	0x00, 0xf5, 0x21, 0x00


	//----- nvinfo : EIATTR_SPARSE_MMA_MASK
	.align		4
.L_929:
        /*0048*/ 	.byte	0x03, 0x50
        /*004a*/ 	.short	0x0000


	//----- nvinfo : EIATTR_MAXREG_COUNT
	.align		4
        /*004c*/ 	.byte	0x03, 0x1b
        /*004e*/ 	.short	0x00ff


	//----- nvinfo : EIATTR_MERCURY_ISA_VERSION
	.align		4
        /*0050*/ 	.byte	0x03, 0x5f
        /*0052*/ 	.short	0x0101


	//----- nvinfo : EIATTR_VRC_CTA_INIT_COUNT
	.align		4
        /*0054*/ 	.byte	0x02, 0x4a
	.zero		1
	.zero		1


	//----- nvinfo : EIATTR_EXIT_INSTR_OFFSETS
	.align		4
        /*0058*/ 	.byte	0x04, 0x1c
        /*005a*/ 	.short	(.L_931 - .L_930)


	//   ....[0]....
.L_930:
        /*005c*/ 	.word	0x00000070


	//   ....[1]....
        /*0060*/ 	.word	0x00001e30


	//----- nvinfo : EIATTR_CRS_STACK_SIZE
	.align		4
.L_931:
        /*0064*/ 	.byte	0x04, 0x1e
        /*0066*/ 	.short	(.L_933 - .L_932)
.L_932:
        /*0068*/ 	.word	0x00000000


	//----- nvinfo : EIATTR_CBANK_PARAM_SIZE
	.align		4
.L_933:
        /*006c*/ 	.byte	0x03, 0x19
        /*006e*/ 	.short	0x0018


	//----- nvinfo : EIATTR_PARAM_CBANK
	.align		4
        /*0070*/ 	.byte	0x04, 0x0a
        /*0072*/ 	.short	(.L_935 - .L_934)
	.align		4
.L_934:
        /*0074*/ 	.word	index@(.nv.constant0._Z13set_functionsP8functionS0_ii)
        /*0078*/ 	.short	0x0380
        /*007a*/ 	.short	0x0018


	//----- nvinfo : EIATTR_SW_WAR
	.align		4
.L_935:
        /*007c*/ 	.byte	0x04, 0x36
        /*007e*/ 	.short	(.L_937 - .L_936)
.L_936:
        /*0080*/ 	.word	0x00000008
.L_937:


//--------------------- .nv.info._Z12compute_maskPiP4codei --------------------------
	.section	.nv.info._Z12compute_maskPiP4codei,"",@"SHT_CUDA_INFO"
	.sectionflags	@""
	.align	4


	//----- nvinfo : EIATTR_CUDA_API_VERSION
	.align		4
        /*0000*/ 	.byte	0x04, 0x37
        /*0002*/ 	.short	(.L_939 - .L_938)
.L_938:
        /*0004*/ 	.word	0x00000082


	//----- nvinfo : EIATTR_KPARAM_INFO
	.align		4
.L_939:
        /*0008*/ 	.byte	0x04, 0x17
        /*000a*/ 	.short	(.L_941 - .L_940)
.L_940:
        /*000c*/ 	.word	0x00000000
        /*0010*/ 	.short	0x0002
        /*0012*/ 	.short	0x0010
        /*0014*/ 	.byte	0x00, 0xf0, 0x11, 0x00


	//----- nvinfo : EIATTR_KPARAM_INFO
	.align		4
.L_941:
        /*0018*/ 	.byte	0x04, 0x17
        /*001a*/ 	.short	(.L_943 - .L_942)
.L_942:
        /*001c*/ 	.word	0x00000000
        /*0020*/ 	.short	0x0001
        /*0022*/ 	.short	0x0008
        /*0024*/ 	.byte	0x00, 0xf5, 0x21, 0x00


	//----- nvinfo : EIATTR_KPARAM_INFO
	.align		4
.L_943:
        /*0028*/ 	.byte	0x04, 0x17
        /*002a*/ 	.short	(.L_945 - .L_944)
.L_944:
        /*002c*/ 	.word	0x00000000
        /*0030*/ 	.short	0x0000
        /*0032*/ 	.short	0x0000
        /*0034*/ 	.byte	0x00, 0xf5, 0x21, 0x00


	//----- nvinfo : EIATTR_SPARSE_MMA_MASK
	.align		4
.L_945:
        /*0038*/ 	.byte	0x03, 0x50
        /*003a*/ 	.short	0x0000


	//----- nvinfo : EIATTR_MAXREG_COUNT
	.align		4
        /*003c*/ 	.byte	0x03, 0x1b
        /*003e*/ 	.short	0x00ff


	//----- nvinfo : EIATTR_MERCURY_ISA_VERSION
	.align		4
        /*0040*/ 	.byte	0x03, 0x5f
        /*0042*/ 	.short	0x0101


	//----- nvinfo : EIATTR_VRC_CTA_INIT_COUNT
	.align		4
        /*0044*/ 	.byte	0x02, 0x4a
	.zero		1
	.zero		1


	//----- nvinfo : EIATTR_EXIT_INSTR_OFFSETS
	.align		4
        /*0048*/ 	.byte	0x04, 0x1c
        /*004a*/ 	.short	(.L_947 - .L_946)


	//   ....[0]....
.L_946:
        /*004c*/ 	.word	0x00000070


	//   ....[1]....
        /*0050*/ 	.word	0x000001b0


	//   ....[2]....
        /*0054*/ 	.word	0x000001f0


	//----- nvinfo : EIATTR_CRS_STACK_SIZE
	.align		4
.L_947:
        /*0058*/ 	.byte	0x04, 0x1e
        /*005a*/ 	.short	(.L_949 - .L_948)
.L_948:
        /*005c*/ 	.word	0x00000000


	//----- nvinfo : EIATTR_CBANK_PARAM_SIZE
	.align		4
.L_949:
        /*0060*/ 	.byte	0x03, 0x19
        /*0062*/ 	.short	0x0014


	//----- nvinfo : EIATTR_PARAM_CBANK
	.align		4
        /*0064*/ 	.byte	0x04, 0x0a
        /*0066*/ 	.short	(.L_951 - .L_950)
	.align		4
.L_950:
        /*0068*/ 	.word	index@(.nv.constant0._Z12compute_maskPiP4codei)
        /*006c*/ 	.short	0x0380
        /*006e*/ 	.short	0x0014


	//----- nvinfo : EIATTR_SW_WAR
	.align		4
.L_951:
        /*0070*/ 	.byte	0x04, 0x36
        /*0072*/ 	.short	(.L_953 - .L_952)
.L_952:
        /*0074*/ 	.word	0x00000008
.L_953:


//--------------------- .nv.info._Z10set_offsetPP4nodePP6x_bitsi --------------------------
	.section	.nv.info._Z10set_offsetPP4nodePP6x_bitsi,"",@"SHT_CUDA_INFO"
	.sectionflags	@""
	.align	4


	//----- nvinfo : EIATTR_CUDA_API_VERSION
	.align		4
        /*0000*/ 	.byte	0x04, 0x37
        /*0002*/ 	.short	(.L_955 - .L_954)
.L_954:
        /*0004*/ 	.word	0x00000082


	//----- nvinfo : EIATTR_KPARAM_INFO
	.align		4
.L_955:
        /*0008*/ 	.byte	0x04, 0x17
        /*000a*/ 	.short	(.L_957 - .L_956)
.L_956:
        /*000c*/ 	.word	0x00000000
        /*0010*/ 	.short	0x0002
        /*0012*/ 	.short	0x0010
        /*0014*/ 	.byte	0x00, 0xf0, 0x11, 0x00


	//----- nvinfo : EIATTR_KPARAM_INFO
	.align		4
.L_957:
        /*0018*/ 	.byte	0x04, 0x17
        /*001a*/ 	.short	(.L_959 - .L_958)
.L_958:
        /*001c*/ 	.word	0x00000000
        /*0020*/ 	.short	0x0001
        /*0022*/ 	.short	0x0008
        /*0024*/ 	.byte	0x00, 0xf5, 0x21, 0x00


	//----- nvinfo : EIATTR_KPARAM_INFO
	.align		4
.L_959:
        /*0028*/ 	.byte	0x04, 0x17
        /*002a*/ 	.short	(.L_961 - .L_960)
.L_960:
        /*002c*/ 	.word	0x00000000
        /*0030*/ 	.short	0x0000
        /*0032*/ 	.short	0x0000
        /*0034*/ 	.byte	0x00, 0xf5, 0x21, 0x00


	//----- nvinfo : EIATTR_SPARSE_MMA_MASK
	.align		4
.L_961:
        /*0038*/ 	.byte	0x03, 0x50
        /*003a*/ 	.short	0x0000


	//----- nvinfo : EIATTR_MAXREG_COUNT
	.align		4
        /*003c*/ 	.byte	0x03, 0x1b
        /*003e*/ 	.short	0x00ff


	//----- nvinfo : EIATTR_MERCURY_ISA_VERSION
	.align		4
        /*0040*/ 	.byte	0x03, 0x5f
        /*0042*/ 	.short	0x0101


	//----- nvinfo : EIATTR_VRC_CTA_INIT_COUNT
	.align		4
        /*0044*/ 	.byte	0x02, 0x4a
	.zero		1
	.zero		1


	//----- nvinfo : EIATTR_EXIT_INSTR_OFFSETS
	.align		4
        /*0048*/ 	.byte	0x04, 0x1c
        /*004a*/ 	.short	(.L_963 - .L_962)


	//   ....[0]....
.L_962:
        /*004c*/ 	.word	0x00000070


	//   ....[1]....
        /*0050*/ 	.word	0x00000e40


	//----- nvinfo : EIATTR_CRS_STACK_SIZE
	.align		4
.L_963:
        /*0054*/ 	.byte	0x04, 0x1e
        /*0056*/ 	.short	(.L_965 - .L_964)
.L_964:
        /*0058*/ 	.word	0x00000000


	//----- nvinfo : EIATTR_CBANK_PARAM_SIZE
	.align		4
.L_965:
        /*005c*/ 	.byte	0x03, 0x19
        /*005e*/ 	.short	0x0014


	//----- nvinfo : EIATTR_PARAM_CBANK
	.align		4
        /*0060*/ 	.byte	0x04, 0x0a
        /*0062*/ 	.short	(.L_967 - .L_966)
	.align		4
.L_966:
        /*0064*/ 	.word	index@(.nv.constant0._Z10set_offsetPP4nodePP6x_bitsi)
        /*0068*/ 	.short	0x0380
        /*006a*/ 	.short	0x0014


	//----- nvinfo : EIATTR_SW_WAR
	.align		4
.L_967:
        /*006c*/ 	.byte	0x04, 0x36
        /*006e*/ 	.short	(.L_969 - .L_968)
.L_968:
        /*0070*/ 	.word	0x00000008
.L_969:


//--------------------- .nv.info._Z3seePP4nodei   --------------------------
	.section	.nv.info._Z3seePP4nodei,"",@"SHT_CUDA_INFO"
	.sectionflags	@""
	.align	4


	//----- nvinfo : EIATTR_CUDA_API_VERSION
	.align		4
        /*0000*/ 	.byte	0x04, 0x37
        /*0002*/ 	.short	(.L_971 - .L_970)
.L_970:
        /*0004*/ 	.word	0x00000082


	//----- nvinfo : EIATTR_KPARAM_INFO
	.align		4
.L_971:
        /*0008*/ 	.byte	0x04, 0x17
        /*000a*/ 	.short	(.L_973 - .L_972)
.L_972:
        /*000c*/ 	.word	0x00000000
        /*0010*/ 	.short	0x0001
        /*0012*/ 	.short	0x0008
        /*0014*/ 	.byte	0x00, 0xf0, 0x11, 0x00


	//----- nvinfo : EIATTR_KPARAM_INFO
	.align		4
.L_973:
        /*0018*/ 	.byte	0x04, 0x17
        /*001a*/ 	.short	(.L_975 - .L_974)
.L_974:
        /*001c*/ 	.word	0x00000000
        /*0020*/ 	.short	0x0000
        /*0022*/ 	.short	0x0000
        /*0024*/ 	.byte	0x00, 0xf5, 0x21, 0x00


	//----- nvinfo : EIATTR_SPARSE_MMA_MASK
	.align		4
.L_975:
        /*0028*/ 	.byte	0x03, 0x50
        /*002a*/ 	.short	0x0000


	//----- nvinfo : EIATTR_MAXREG_COUNT
	.align		4
        /*002c*/ 	.byte	0x03, 0x1b
        /*002e*/ 	.short	0x00ff


	//----- nvinfo : EIATTR_EXTERNS
	.align		4
        /*0030*/ 	.byte	0x04, 0x0f
        /*0032*/ 	.short	(.L_977 - .L_976)


	//   ....[0]....
	.align		4
.L_976:
        /*0034*/ 	.word	index@(vprintf)


	//----- nvinfo : EIATTR_MERCURY_ISA_VERSION
	.align		4
.L_977:
        /*0038*/ 	.byte	0x03, 0x5f
        /*003a*/ 	.short	0x0101


	//----- nvinfo : EIATTR_VRC_CTA_INIT_COUNT
	.align		4
        /*003c*/ 	.byte	0x02, 0x4a
	.zero		1
	.zero		1


	//----- nvinfo : EIATTR_SYSCALL_OFFSETS
	.align		4
        /*0040*/ 	.byte	0x04, 0x46
        /*0042*/ 	.short	(.L_979 - .L_978)


	//   ....[0]....
.L_978:
        /*0044*/ 	.word	0x000001a0


	//----- nvinfo : EIATTR_EXIT_INSTR_OFFSETS
	.align		4
.L_979:
        /*0048*/ 	.byte	0x04, 0x1c
        /*004a*/ 	.short	(.L_981 - .L_980)


	//   ....[0]....
.L_980:
        /*004c*/ 	.word	0x000000c0


	//   ....[1]....
        /*0050*/ 	.word	0x000001b0


	//----- nvinfo : EIATTR_CRS_STACK_SIZE
	.align		4
.L_981:
        /*0054*/ 	.byte	0x04, 0x1e
        /*0056*/ 	.short	(.L_983 - .L_982)
.L_982:
        /*0058*/ 	.word	0x00000000


	//----- nvinfo : EIATTR_CBANK_PARAM_SIZE
	.align		4
.L_983:
        /*005c*/ 	.byte	0x03, 0x19
        /*005e*/ 	.short	0x000c


	//----- nvinfo : EIATTR_PARAM_CBANK
	.align		4
        /*0060*/ 	.byte	0x04, 0x0a
        /*0062*/ 	.short	(.L_985 - .L_984)
	.align		4
.L_984:
        /*0064*/ 	.word	index@(.nv.constant0._Z3seePP4nodei)
        /*0068*/ 	.short	0x0380
        /*006a*/ 	.short	0x000c


	//----- nvinfo : EIATTR_SW_WAR
	.align		4
.L_985:
        /*006c*/ 	.byte	0x04, 0x36
        /*006e*/ 	.short	(.L_987 - .L_986)
.L_986:
        /*0070*/ 	.word	0x00000008
.L_987:


//--------------------- .nv.info._Z16vector_splattingPP4nodeP5pointP6normalP8functioni --------------------------
	.section	.nv.info._Z16vector_splattingPP4nodeP5pointP6normalP8functioni,"",@"SHT_CUDA_INFO"
	.sectionflags	@""
	.align	4


	//----- nvinfo : EIATTR_CUDA_API_VERSION
	.align		4
        /*0000*/ 	.byte	0x04, 0x37
        /*0002*/ 	.short	(.L_989 - .L_988)
.L_988:
        /*0004*/ 	.word	0x00000082


	//----- nvinfo : EIATTR_KPARAM_INFO
	.align		4
.L_989:
        /*0008*/ 	.byte	0x04, 0x17
        /*000a*/ 	.short	(.L_991 - .L_990)
.L_990:
        /*000c*/ 	.word	0x00000000
        /*0010*/ 	.short	0x0004
        /*0012*/ 	.short	0x0020
        /*0014*/ 	.byte	0x00, 0xf0, 0x11, 0x00


	//----- nvinfo : EIATTR_KPARAM_INFO
	.align		4
.L_991:
        /*0018*/ 	.byte	0x04, 0x17
        /*001a*/ 	.short	(.L_993 - .L_992)
.L_992:
        /*001c*/ 	.word	0x00000000
        /*0020*/ 	.short	0x0003
        /*0022*/ 	.short	0x0018
        /*0024*/ 	.byte	0x00, 0xf5, 0x21, 0x00


	//----- nvinfo : EIATTR_KPARAM_INFO
	.align		4
.L_993:
        /*0028*/ 	.byte	0x04, 0x17
        /*002a*/ 	.short	(.L_995 - .L_994)
.L_994:
        /*002c*/ 	.word	0x00000000
        /*0030*/ 	.short	0x0002
        /*0032*/ 	.short	0x0010
        /*0034*/ 	.byte	0x00, 0xf5, 0x21, 0x00


	//----- nvinfo : EIATTR_KPARAM_INFO
	.align		4
.L_995:
        /*0038*/ 	.byte	0x04, 0x17
        /*003a*/ 	.short	(.L_997 - .L_996)
.L_996:
        /*003c*/ 	.word	0x00000000
        /*0040*/ 	.short	0x0001
        /*0042*/ 	.short	0x0008
        /*0044*/ 	.byte	0x00, 0xf5, 0x21, 0x00


	//----- nvinfo : EIATTR_KPARAM_INFO
	.align		4
.L_997:
        /*0048*/ 	.byte	0x04, 0x17
        /*004a*/ 	.short	(.L_999 - .L_998)
.L_998:
        /*004c*/ 	.word	0x00000000
        /*0050*/ 	.short	0x0000
        /*0052*/ 	.short	0x0000
        /*0054*/ 	.byte	0x00, 0xf5, 0x21, 0x00


	//----- nvinfo : EIATTR_SPARSE_MMA_MASK
	.align		4
.L_999:
        /*0058*/ 	.byte	0x03, 0x50
        /*005a*/ 	.short	0x0000


	//----- nvinfo : EIATTR_MAXREG_COUNT
	.align		4
        /*005c*/ 	.byte	0x03, 0x1b
        /*005e*/ 	.short	0x00ff


	//----- nvinfo : EIATTR_MERCURY_ISA_VERSION
	.align		4
        /*0060*/ 	.byte	0x03, 0x5f
        /*0062*/ 	.short	0x0101


	//----- nvinfo : EIATTR_VRC_CTA_INIT_COUNT
	.align		4
        /*0064*/ 	.byte	0x02, 0x4a
	.zero		1
	.zero		1


	//----- nvinfo : EIATTR_EXIT_INSTR_OFFSETS
	.align		4
        /*0068*/ 	.byte	0x04, 0x1c
        /*006a*/ 	.short	(.L_1001 - .L_1000)


	//   ....[0]....
.L_1000:
        /*006c*/ 	.word	0x00000070


	//   ....[1]....
        /*0070*/ 	.word	0x0000bfe0


	//----- nvinfo : EIATTR_CRS_STACK_SIZE
	.align		4
.L_1001:
        /*0074*/ 	.byte	0x04, 0x1e
        /*0076*/ 	.short	(.L_1003 - .L_1002)
.L_1002:
        /*0078*/ 	.word	0x00000000


	//----- nvinfo : EIATTR_CBANK_PARAM_SIZE
	.align		4
.L_1003:
        /*007c*/ 	.byte	0x03, 0x19
        /*007e*/ 	.short	0x0024


	//----- nvinfo : EIATTR_PARAM_CBANK
	.align		4
        /*0080*/ 	.byte	0x04, 0x0a
        /*0082*/ 	.short	(.L_1005 - .L_1004)
	.align		4
.L_1004:
        /*0084*/ 	.word	index@(.nv.constant0._Z16vector_splattingPP4nodeP5pointP6normalP8functioni)
        /*0088*/ 	.short	0x0380
        /*008a*/ 	.short	0x0024


	//----- nvinfo : EIATTR_SW_WAR
	.align		4
.L_1005:
        /*008c*/ 	.byte	0x04, 0x36
        /*008e*/ 	.short	(.L_1007 - .L_1006)
.L_1006:
        /*0090*/ 	.word	0x00000008
.L_1007:


//--------------------- .nv.info._Z20set_sampling_densityPP4nodeP5pointP8functionii --------------------------
	.section	.nv.info._Z20set_sampling_densityPP4nodeP5pointP8functionii,"",@"SHT_CUDA_INFO"
	.sectionflags	@""
	.align	4


	//----- nvinfo : EIATTR_CUDA_API_VERSION
	.align		4
        /*0000*/ 	.byte	0x04, 0x37
        /*0002*/ 	.short	(.L_1009 - .L_1008)
.L_1008:
        /*0004*/ 	.word	0x00000082


	//----- nvinfo : EIATTR_KPARAM_INFO
	.align		4
.L_1009:
        /*0008*/ 	.byte	0x04, 0x17
        /*000a*/ 	.short	(.L_1011 - .L_1010)
.L_1010:
        /*000c*/ 	.word	0x00000000
        /*0010*/ 	.short	0x0004
        /*0012*/ 	.short	0x001c
        /*0014*/ 	.byte	0x00, 0xf0, 0x11, 0x00


	//----- nvinfo : EIATTR_KPARAM_INFO
	.align		4
.L_1011:
        /*0018*/ 	.byte	0x04, 0x17
        /*001a*/ 	.short	(.L_1013 - .L_1012)
.L_1012:
        /*001c*/ 	.word	0x00000000
        /*0020*/ 	.short	0x0003
        /*0022*/ 	.short	0x0018
        /*0024*/ 	.byte	0x00, 0xf0, 0x11, 0x00


	//----- nvinfo : EIATTR_KPARAM_INFO
	.align		4
.L_1013:
        /*0028*/ 	.byte	0x04, 0x17
        /*002a*/ 	.short	(.L_1015 - .L_1014)
.L_1014:
        /*002c*/ 	.word	0x00000000
        /*0030*/ 	.short	0x0002
        /*0032*/ 	.short	0x0010
        /*0034*/ 	.byte	0x00, 0xf5, 0x21, 0x00


	//----- nvinfo : EIATTR_KPARAM_INFO
	.align		4
.L_1015:
        /*0038*/ 	.byte	0x04, 0x17
        /*003a*/ 	.short	(.L_1017 - .L_1016)
.L_1016:
        /*003c*/ 	.word	0x00000000
        /*0040*/ 	.short	0x0001
        /*0042*/ 	.short	0x0008
        /*0044*/ 	.byte	0x00, 0xf5, 0x21, 0x00


	//----- nvinfo : EIATTR_KPARAM_INFO
	.align		4
.L_1017:
        /*0048*/ 	.byte	0x04, 0x17
        /*004a*/ 	.short	(.L_1019 - .L_1018)
.L_1018:
        /*004c*/ 	.word	0x00000000
        /*0050*/ 	.short	0x0000
        /*0052*/ 	.short	0x0000
        /*0054*/ 	.byte	0x00, 0xf5, 0x21, 0x00


	//----- nvinfo : EIATTR_SPARSE_MMA_MASK
	.align		4
.L_1019:
        /*0058*/ 	.byte	0x03, 0x50
        /*005a*/ 	.short	0x0000


	//----- nvinfo : EIATTR_MAXREG_COUNT
	.align		4
        /*005c*/ 	.byte	0x03, 0x1b
        /*005e*/ 	.short	0x00ff


	//----- nvinfo : EIATTR_MERCURY_ISA_VERSION
	.align		4
        /*0060*/ 	.byte	0x03, 0x5f
        /*0062*/ 	.short	0x0101


	//----- nvinfo : EIATTR_VRC_CTA_INIT_COUNT
	.align		4
        /*0064*/ 	.byte	0x02, 0x4a
	.zero		1
	.zero		1


	//----- nvinfo : EIATTR_EXIT_INSTR_OFFSETS
	.align		4
        /*0068*/ 	.byte	0x04, 0x1c
        /*006a*/ 	.short	(.L_1021 - .L_1020)


	//   ....[0]....
.L_1020:
        /*006c*/ 	.word	0x00000080


	//   ....[1]....
        /*0070*/ 	.word	0x000000c0


	//   ....[2]....
        /*0074*/ 	.word	0x000035d0


	//----- nvinfo : EIATTR_CRS_STACK_SIZE
	.align		4
.L_1021:
        /*0078*/ 	.byte	0x04, 0x1e
        /*007a*/ 	.short	(.L_1023 - .L_1022)
.L_1022:
        /*007c*/ 	.word	0x00000000


	//----- nvinfo : EIATTR_CBANK_PARAM_SIZE
	.align		4
.L_1023:
        /*0080*/ 	.byte	0x03, 0x19
        /*0082*/ 	.short	0x0020


	//----- nvinfo : EIATTR_PARAM_CBANK
	.align		4
        /*0084*/ 	.byte	0x04, 0x0a
        /*0086*/ 	.short	(.L_1025 - .L_1024)
	.align		4
.L_1024:
        /*0088*/ 	.word	index@(.nv.constant0._Z20set_sampling_densityPP4nodeP5pointP8functionii)
        /*008c*/ 	.short	0x0380
        /*008e*/ 	.short	0x0020


	//----- nvinfo : EIATTR_SW_WAR
	.align		4
.L_1025:
        /*0090*/ 	.byte	0x04, 0x36
        /*0092*/ 	.short	(.L_1027 - .L_1026)
.L_1026:
        /*0094*/ 	.word	0x00000008
.L_1027:


//--------------------- .nv.info._Z15set_descendantsPP4nodeiii --------------------------
	.section	.nv.info._Z15set_descendantsPP4nodeiii,"",@"SHT_CUDA_INFO"
	.sectionflags	@""
	.align	4


	//----- nvinfo : EIATTR_CUDA_API_VERSION
	.align		4
        /*0000*/ 	.byte	0x04, 0x37
        /*0002*/ 	.short	(.L_1029 - .L_1028)
.L_1028:
        /*0004*/ 	.word	0x00000082


	//----- nvinfo : EIATTR_KPARAM_INFO
	.align		4
.L_1029:
        /*0008*/ 	.byte	0x04, 0x17
        /*000a*/ 	.short	(.L_1031 - .L_1030)
.L_1030:
        /*000c*/ 	.word	0x00000000
        /*0010*/ 	.short	0x0003
        /*0012*/ 	.short	0x0010
        /*0014*/ 	.byte	0x00, 0xf0, 0x11, 0x00


	//----- nvinfo : EIATTR_KPARAM_INFO
	.align		4
.L_1031:
        /*0018*/ 	.byte	0x04, 0x17
        /*001a*/ 	.short	(.L_1033 - .L_1032)
.L_1032:
        /*001c*/ 	.word	0x00000000
        /*0020*/ 	.short	0x0002
        /*0022*/ 	.short	0x000c
        /*0024*/ 	.byte	0x00, 0xf0, 0x11, 0x00


	//----- nvinfo : EIATTR_KPARAM_INFO
	.align		4
.L_1033:
        /*0028*/ 	.byte	0x04, 0x17
        /*002a*/ 	.short	(.L_1035 - .L_1034)
.L_1034:
        /*002c*/ 	.word	0x00000000
        /*0030*/ 	.short	0x0001
        /*0032*/ 	.short	0x0008
        /*0034*/ 	.byte	0x00, 0xf0, 0x11, 0x00


	//----- nvinfo : EIATTR_KPARAM_INFO
	.align		4
.L_1035:
        /*0038*/ 	.byte	0x04, 0x17
        /*003a*/ 	.short	(.L_1037 - .L_1036)
.L_1036:
        /*003c*/ 	.word	0x00000000
        /*0040*/ 	.short	0x0000
        /*0042*/ 	.short	0x0000
        /*0044*/ 	.byte	0x00, 0xf5, 0x21, 0x00


	//----- nvinfo : EIATTR_SPARSE_MMA_MASK
	.align		4
.L_1037:
        /*0048*/ 	.byte	0x03, 0x50
        /*004a*/ 	.short	0x0000


	//----- nvinfo : EIATTR_MAXREG_COUNT
	.align		4
        /*004c*/ 	.byte	0x03, 0x1b
        /*004e*/ 	.short	0x00ff


	//----- nvinfo : EIATTR_MERCURY_ISA_VERSION
	.align		4
        /*0050*/ 	.byte	0x03, 0x5f
        /*0052*/ 	.short	0x0101


	//----- nvinfo : EIATTR_VRC_CTA_INIT_COUNT
	.align		4
        /*0054*/ 	.byte	0x02, 0x4a
	.zero		1
	.zero		1


	//----- nvinfo : EIATTR_EXIT_INSTR_OFFSETS
	.align		4
        /*0058*/ 	.byte	0x04, 0x1c
        /*005a*/ 	.short	(.L_1039 - .L_1038)


	//   ....[0]....
.L_1038:
        /*005c*/ 	.word	0x00000070


	//   ....[1]....
        /*0060*/ 	.word	0x00000100


	//   ....[2]....
        /*0064*/ 	.word	0x00000130


	//   ....[3]....
        /*0068*/ 	.word	0x000004d0


	//----- nvinfo : EIATTR_CBANK_PARAM_SIZE
	.align		4
.L_1039:
        /*006c*/ 	.byte	0x03, 0x19
        /*006e*/ 	.short	0x0014


	//----- nvinfo : EIATTR_PARAM_CBANK
	.align		4
        /*0070*/ 	.byte	0x04, 0x0a
        /*0072*/ 	.short	(.L_1041 - .L_1040)
	.align		4
.L_1040:
        /*0074*/ 	.word	index@(.nv.constant0._Z15set_descendantsPP4nodeiii)
        /*0078*/ 	.short	0x0380
        /*007a*/ 	.short	0x0014


	//----- nvinfo : EIATTR_SW_WAR
	.align		4
.L_1041:
        /*007c*/ 	.byte	0x04, 0x36
        /*007e*/ 	.short	(.L_1043 - .L_1042)
.L_1042:
        /*0080*/ 	.word	0x00000008
.L_1043:


//--------------------- .nv.info._Z22set_idxs_and_neighborsPP4nodeii --------------------------
	.section	.nv.info._Z22set_idxs_and_neighborsPP4nodeii,"",@"SHT_CUDA_INFO"
	.sectionflags	@""
	.align	4


	//----- nvinfo : EIATTR_CUDA_API_VERSION
	.align		4
        /*0000*/ 	.byte	0x04, 0x37
        /*0002*/ 	.short	(.L_1045 - .L_1044)
.L_1044:
        /*0004*/ 	.word	0x00000082


	//----- nvinfo : EIATTR_KPARAM_INFO
	.align		4
.L_1045:
        /*0008*/ 	.byte	0x04, 0x17
        /*000a*/ 	.short	(.L_1047 - .L_1046)
.L_1046:
        /*000c*/ 	.word	0x00000000
        /*0010*/ 	.short	0x0002
        /*0012*/ 	.short	0x000c
        /*0014*/ 	.byte	0x00, 0xf0, 0x11, 0x00


	//----- nvinfo : EIATTR_KPARAM_INFO
	.align		4
.L_1047:
        /*0018*/ 	.byte	0x04, 0x17
        /*001a*/ 	.short	(.L_1049 - .L_1048)
.L_1048:
        /*001c*/ 	.word	0x00000000
        /*0020*/ 	.short	0x0001
        /*0022*/ 	.short	0x0008
        /*0024*/ 	.byte	0x00, 0xf0, 0x11, 0x00


	//----- nvinfo : EIATTR_KPARAM_INFO
	.align		4
.L_1049:
        /*0028*/ 	.byte	0x04, 0x17
        /*002a*/ 	.short	(.L_1051 - .L_1050)
.L_1050:
        /*002c*/ 	.word	0x00000000
        /*0030*/ 	.short	0x0000
        /*0032*/ 	.short	0x0000
        /*0034*/ 	.byte	0x00, 0xf5, 0x21, 0x00


	//----- nvinfo : EIATTR_SPARSE_MMA_MASK
	.align		4
.L_1051:
        /*0038*/ 	.byte	0x03, 0x50
        /*003a*/ 	.short	0x0000


	//----- nvinfo : EIATTR_MAXREG_COUNT
	.align		4
        /*003c*/ 	.byte	0x03, 0x1b
        /*003e*/ 	.short	0x00ff


	//----- nvinfo : EIATTR_MERCURY_ISA_VERSION
	.align		4
        /*0040*/ 	.byte	0x03, 0x5f
        /*0042*/ 	.short	0x0101


	//----- nvinfo : EIATTR_VRC_CTA_INIT_COUNT
	.align		4
        /*0044*/ 	.byte	0x02, 0x4a
	.zero		1
	.zero		1


	//----- nvinfo : EIATTR_EXIT_INSTR_OFFSETS
	.align		4
        /*0048*/ 	.byte	0x04, 0x1c
        /*004a*/ 	.short	(.L_1053 - .L_1052)


	//   ....[0]....
.L_1052:
        /*004c*/ 	.word	0x00000070


	//   ....[1]....
        /*0050*/ 	.word	0x00000140


	//   ....[2]....
        /*0054*/ 	.word	0x000010b0


	//   ....[3]....
        /*0058*/ 	.word	0x00001100


	//----- nvinfo : EIATTR_CBANK_PARAM_SIZE
	.align		4
.L_1053:
        /*005c*/ 	.byte	0x03, 0x19
        /*005e*/ 	.short	0x0010


	//----- nvinfo : EIATTR_PARAM_CBANK
	.align		4
        /*0060*/ 	.byte	0x04, 0x0a
        /*0062*/ 	.short	(.L_1055 - .L_1054)
	.align		4
.L_1054:
        /*0064*/ 	.word	index@(.nv.constant0._Z22set_idxs_and_neighborsPP4nodeii)
        /*0068*/ 	.short	0x0380
        /*006a*/ 	.short	0x0010


	//----- nvinfo : EIATTR_SW_WAR
	.align		4
.L_1055:
        /*006c*/ 	.byte	0x04, 0x36
        /*006e*/ 	.short	(.L_1057 - .L_1056)
.L_1056:
        /*0070*/ 	.word	0x00000008
.L_1057:


//--------------------- .nv.info._Z14init_nodes_numPiP4nodei --------------------------
	.section	.nv.info._Z14init_nodes_numPiP4nodei,"",@"SHT_CUDA_INFO"
	.sectionflags	@""
	.align	4


	//----- nvinfo : EIATTR_CUDA_API_VERSION
	.align		4
        /*0000*/ 	.byte	0x04, 0x37
        /*0002*/ 	.short	(.L_1059 - .L_1058)
.L_1058:
        /*0004*/ 	.word	0x00000082


	//----- nvinfo : EIATTR_KPARAM_INFO
	.align		4
.L_1059:
        /*0008*/ 	.byte	0x04, 0x17
        /*000a*/ 	.short	(.L_1061 - .L_1060)
.L_1060:
        /*000c*/ 	.word	0x00000000
        /*0010*/ 	.short	0x0002
        /*0012*/ 	.short	0x0010
        /*0014*/ 	.byte	0x00, 0xf0, 0x11, 0x00


	//----- nvinfo : EIATTR_KPARAM_INFO
	.align		4
.L_1061:
        /*0018*/ 	.byte	0x04, 0x17
        /*001a*/ 	.short	(.L_1063 - .L_1062)
.L_1062:
        /*001c*/ 	.word	0x00000000
        /*0020*/ 	.short	0x0001
        /*0022*/ 	.short	0x0008
        /*0024*/ 	.byte	0x00, 0xf5, 0x21, 0x00


	//----- nvinfo : EIATTR_KPARAM_INFO
	.align		4
.L_1063:
        /*0028*/ 	.byte	0x04, 0x17
        /*002a*/ 	.short	(.L_1065 - .L_1064)
.L_1064:
        /*002c*/ 	.word	0x00000000
        /*0030*/ 	.short	0x0000
        /*0032*/ 	.short	0x0000
        /*0034*/ 	.byte	0x00, 0xf5, 0x21, 0x00


	//----- nvinfo : EIATTR_SPARSE_MMA_MASK
	.align		4
.L_1065:
        /*0038*/ 	.byte	0x03, 0x50
        /*003a*/ 	.short	0x0000


	//----- nvinfo : EIATTR_MAXREG_COUNT
	.align		4
        /*003c*/ 	.byte	0x03, 0x1b
        /*003e*/ 	.short	0x00ff


	//----- nvinfo : EIATTR_MERCURY_ISA_VERSION
	.align		4
        /*0040*/ 	.byte	0x03, 0x5f
        /*0042*/ 	.short	0x0101


	//----- nvinfo : EIATTR_VRC_CTA_INIT_COUNT
	.align		4
        /*0044*/ 	.byte	0x02, 0x4a
	.zero		1
	.zero		1


	//----- nvinfo : EIATTR_EXIT_INSTR_OFFSETS
	.align		4
        /*0048*/ 	.byte	0x04, 0x1c
        /*004a*/ 	.short	(.L_1067 - .L_1066)


	//   ....[0]....
.L_1066:
        /*004c*/ 	.word	0x00000070


	//   ....[1]....
        /*0050*/ 	.word	0x000001b0


	//   ....[2]....
        /*0054*/ 	.word	0x000001f0


	//----- nvinfo : EIATTR_CRS_STACK_SIZE
	.align		4
.L_1067:
        /*0058*/ 	.byte	0x04, 0x1e
        /*005a*/ 	.short	(.L_1069 - .L_1068)
.L_1068:
        /*005c*/ 	.word	0x00000000


	//----- nvinfo : EIATTR_CBANK_PARAM_SIZE
	.align		4
.L_1069:
        /*0060*/ 	.byte	0x03, 0x19
        /*0062*/ 	.short	0x0014


	//----- nvinfo : EIATTR_PARAM_CBANK
	.align		4
        /*0064*/ 	.byte	0x04, 0x0a
        /*0066*/ 	.short	(.L_1071 - .L_1070)
	.align		4
.L_1070:
        /*0068*/ 	.word	index@(.nv.constant0._Z14init_nodes_numPiP4nodei)
        /*006c*/ 	.short	0x0380
        /*006e*/ 	.short	0x0014


	//----- nvinfo : EIATTR_SW_WAR
	.align		4
.L_1071:
        /*0070*/ 	.byte	0x04, 0x36
        /*0072*/ 	.short	(.L_1073 - .L_1072)
.L_1072:
        /*0074*/ 	.word	0x00000008
.L_1073:


//--------------------- .nv.info._Z19update_sample_nodesP4nodePS0_ii --------------------------
	.section	.nv.info._Z19update_sample_nodesP4nodePS0_ii,"",@"SHT_CUDA_INFO"
	.sectionflags	@""
	.align	4


	//----- nvinfo : EIATTR_CUDA_API_VERSION
	.align		4
        /*0000*/ 	.byte	0x04, 0x37
        /*0002*/ 	.short	(.L_1075 - .L_1074)
.L_1074:
        /*0004*/ 	.word	0x00000082


	//----- nvinfo : EIATTR_KPARAM_INFO
	.align		4
.L_1075:
        /*0008*/ 	.byte	0x04, 0x17
        /*000a*/ 	.short	(.L_1077 - .L_1076)
.L_1076:
        /*000c*/ 	.word	0x00000000
        /*0010*/ 	.short	0x0003
        /*0012*/ 	.short	0x0014
        /*0014*/ 	.byte	0x00, 0xf0, 0x11, 0x00


	//----- nvinfo : EIATTR_KPARAM_INFO
	.align		4
.L_1077:
        /*0018*/ 	.byte	0x04, 0x17
        /*001a*/ 	.short	(.L_1079 - .L_1078)
.L_1078:
        /*001c*/ 	.word	0x00000000
        /*0020*/ 	.short	0x0002
        /*0022*/ 	.short	0x0010
        /*0024*/ 	.byte	0x00, 0xf0, 0x11, 0x00


	//----- nvinfo : EIATTR_KPARAM_INFO
	.align		4
.L_1079:
        /*0028*/ 	.byte	0x04, 0x17
        /*002a*/ 	.short	(.L_1081 - .L_1080)
.L_1080:
        /*002c*/ 	.word	0x00000000
        /*0030*/ 	.short	0x0001
        /*0032*/ 	.short	0x0008
        /*0034*/ 	.byte	0x00, 0xf5, 0x21, 0x00


	//----- nvinfo : EIATTR_KPARAM_INFO
	.align		4
.L_1081:
        /*0038*/ 	.byte	0x04, 0x17
        /*003a*/ 	.short	(.L_1083 - .L_1082)
.L_1082:
        /*003c*/ 	.word	0x00000000
        /*0040*/ 	.short	0x0000
        /*0042*/ 	.short	0x0000
        /*0044*/ 	.byte	0x00, 0xf5, 0x21, 0x00


	//----- nvinfo : EIATTR_SPARSE_MMA_MASK
	.align		4
.L_1083:
        /*0048*/ 	.byte	0x03, 0x50
        /*004a*/ 	.short	0x0000


	//----- nvinfo : EIATTR_MAXREG_COUNT
	.align		4
        /*004c*/ 	.byte	0x03, 0x1b
        /*004e*/ 	.short	0x00ff


	//----- nvinfo : EIATTR_MERCURY_ISA_VERSION
	.align		4
        /*0050*/ 	.byte	0x03, 0x5f
        /*0052*/ 	.short	0x0101


	//----- nvinfo : EIATTR_VRC_CTA_INIT_COUNT
	.align		4
        /*0054*/ 	.byte	0x02, 0x4a
	.zero		1
	.zero		1


	//----- nvinfo : EIATTR_EXIT_INSTR_OFFSETS
	.align		4
        /*0058*/ 	.byte	0x04, 0x1c
        /*005a*/ 	.short	(.L_1085 - .L_1084)


	//   ....[0]....
.L_1084:
        /*005c*/ 	.word	0x00000070


	//   ....[1]....
        /*0060*/ 	.word	0x00002230


	//   ....[2]....
        /*0064*/ 	.word	0x000022e0


	//----- nvinfo : EIATTR_CRS_STACK_SIZE
	.align		4
.L_1085:
        /*0068*/ 	.byte	0x04, 0x1e
        /*006a*/ 	.short	(.L_1087 - .L_1086)
.L_1086:
        /*006c*/ 	.word	0x00000000


	//----- nvinfo : EIATTR_CBANK_PARAM_SIZE
	.align		4
.L_1087:
        /*0070*/ 	.byte	0x03, 0x19
        /*0072*/ 	.short	0x0018


	//----- nvinfo : EIATTR_PARAM_CBANK
	.align		4
        /*0074*/ 	.byte	0x04, 0x0a
        /*0076*/ 	.short	(.L_1089 - .L_1088)
	.align		4
.L_1088:
        /*0078*/ 	.word	index@(.nv.constant0._Z19update_sample_nodesP4nodePS0_ii)
        /*007c*/ 	.short	0x0380
        /*007e*/ 	.short	0x0018


	//----- nvinfo : EIATTR_SW_WAR
	.align		4
.L_1089:
        /*0080*/ 	.byte	0x04, 0x36
        /*0082*/ 	.short	(.L_1091 - .L_1090)
.L_1090:
        /*0084*/ 	.word	0x00000008
.L_1091:


//--------------------- .nv.info._Z17init_sample_nodesP4nodeP4codePS0_PiS4_ii --------------------------
	.section	.nv.info._Z17init_sample_nodesP4nodeP4codePS0_PiS4_ii,"",@"SHT_CUDA_INFO"
	.sectionflags	@""
	.align	4


	//----- nvinfo : EIATTR_CUDA_API_VERSION
	.align		4
        /*0000*/ 	.byte	0x04, 0x37
        /*0002*/ 	.short	(.L_1093 - .L_1092)
.L_1092:
        /*0004*/ 	.word	0x00000082


	//----- nvinfo : EIATTR_KPARAM_INFO
	.align		4
.L_1093:
        /*0008*/ 	.byte	0x04, 0x17
        /*000a*/ 	.short	(.L_1095 - .L_1094)
.L_1094:
        /*000c*/ 	.word	0x00000000
        /*0010*/ 	.short	0x0006
        /*0012*/ 	.short	0x002c
        /*0014*/ 	.byte	0x00, 0xf0, 0x11, 0x00


	//----- nvinfo : EIATTR_KPARAM_INFO
	.align		4
.L_1095:
        /*0018*/ 	.byte	0x04, 0x17
        /*001a*/ 	.short	(.L_1097 - .L_1096)
.L_1096:
        /*001c*/ 	.word	0x00000000
        /*0020*/ 	.short	0x0005
        /*0022*/ 	.short	0x0028
        /*0024*/ 	.byte	0x00, 0xf0, 0x11, 0x00


	//----- nvinfo : EIATTR_KPARAM_INFO
	.align		4
.L_1097:
        /*0028*/ 	.byte	0x04, 0x17
        /*002a*/ 	.short	(.L_1099 - .L_1098)
.L_1098:
        /*002c*/ 	.word	0x00000000
        /*0030*/ 	.short	0x0004
        /*0032*/ 	.short	0x0020
        /*0034*/ 	.byte	0x00, 0xf5, 0x21, 0x00


	//----- nvinfo : EIATTR_KPARAM_INFO
	.align		4
.L_1099:
        /*0038*/ 	.byte	0x04, 0x17
        /*003a*/ 	.short	(.L_1101 - .L_1100)
.L_1100:
        /*003c*/ 	.word	0x00000000
        /*0040*/ 	.short	0x0003
        /*0042*/ 	.short	0x0018
        /*0044*/ 	.byte	0x00, 0xf5, 0x21, 0x00


	//----- nvinfo : EIATTR_KPARAM_INFO
	.align		4
.L_1101:
        /*0048*/ 	.byte	0x04, 0x17
        /*004a*/ 	.short	(.L_1103 - .L_1102)
.L_1102:
        /*004c*/ 	.word	0x00000000
        /*0050*/ 	.short	0x0002
        /*0052*/ 	.short	0x0010
        /*0054*/ 	.byte	0x00, 0xf5, 0x21, 0x00


	//----- nvinfo : EIATTR_KPARAM_INFO
	.align		4
.L_1103:
        /*0058*/ 	.byte	0x04, 0x17
        /*005a*/ 	.short	(.L_1105 - .L_1104)
.L_1104:
        /*005c*/ 	.word	0x00000000
        /*0060*/ 	.short	0x0001
        /*0062*/ 	.short	0x0008
        /*0064*/ 	.byte	0x00, 0xf5, 0x21, 0x00


	//----- nvinfo : EIATTR_KPARAM_INFO
	.align		4
.L_1105:
        /*0068*/ 	.byte	0x04, 0x17
        /*006a*/ 	.short	(.L_1107 - .L_1106)
.L_1106:
        /*006c*/ 	.word	0x00000000
        /*0070*/ 	.short	0x0000
        /*0072*/ 	.short	0x0000
        /*0074*/ 	.byte	0x00, 0xf5, 0x21, 0x00


	//----- nvinfo : EIATTR_SPARSE_MMA_MASK
	.align		4
.L_1107:
        /*0078*/ 	.byte	0x03, 0x50
        /*007a*/ 	.short	0x0000


	//----- nvinfo : EIATTR_MAXREG_COUNT
	.align		4
        /*007c*/ 	.byte	0x03, 0x1b
        /*007e*/ 	.short	0x00ff


	//----- nvinfo : EIATTR_MERCURY_ISA_VERSION
	.align		4
        /*0080*/ 	.byte	0x03, 0x5f
        /*0082*/ 	.short	0x0101


	//----- nvinfo : EIATTR_VRC_CTA_INIT_COUNT
	.align		4
        /*0084*/ 	.byte	0x02, 0x4a
	.zero		1
	.zero		1


	//----- nvinfo : EIATTR_EXIT_INSTR_OFFSETS
	.align		4
        /*0088*/ 	.byte	0x04, 0x1c
        /*008a*/ 	.short	(.L_1109 - .L_1108)


	//   ....[0]....
.L_1108:
        /*008c*/ 	.word	0x00000070


	//   ....[1]....
        /*0090*/ 	.word	0x00001b20


	//   ....[2]....
        /*0094*/ 	.word	0x00001c10


	//----- nvinfo : EIATTR_CRS_STACK_SIZE
	.align		4
.L_1109:
        /*0098*/ 	.byte	0x04, 0x1e
        /*009a*/ 	.short	(.L_1111 - .L_1110)
.L_1110:
        /*009c*/ 	.word	0x00000000


	//----- nvinfo : EIATTR_CBANK_PARAM_SIZE
	.align		4
.L_1111:
        /*00a0*/ 	.byte	0x03, 0x19
        /*00a2*/ 	.short	0x0030


	//----- nvinfo : EIATTR_PARAM_CBANK
	.align		4
        /*00a4*/ 	.byte	0x04, 0x0a
        /*00a6*/ 	.short	(.L_1113 - .L_1112)
	.align		4
.L_1112:
        /*00a8*/ 	.word	index@(.nv.constant0._Z17init_sample_nodesP4nodeP4codePS0_PiS4_ii)
        /*00ac*/ 	.short	0x0380
        /*00ae*/ 	.short	0x0030


	//----- nvinfo : EIATTR_SW_WAR
	.align		4
.L_1113:
        /*00b0*/ 	.byte	0x04, 0x36
        /*00b2*/ 	.short	(.L_1115 - .L_1114)
.L_1114:
        /*00b4*/ 	.word	0x00000008
.L_1115:


//--------------------- .nv.info._Z28update_nodes_without_samplesPP4nodeS0_Piii --------------------------
	.section	.nv.info._Z28update_nodes_without_samplesPP4nodeS0_Piii,"",@"SHT_CUDA_INFO"
	.sectionflags	@""
	.align	4


	//----- nvinfo : EIATTR_CUDA_API_VERSION
	.align		4
        /*0000*/ 	.byte	0x04, 0x37
        /*0002*/ 	.short	(.L_1117 - .L_1116)
.L_1116:
        /*0004*/ 	.word	0x00000082


	//----- nvinfo : EIATTR_KPARAM_INFO
	.align		4
.L_1117:
        /*0008*/ 	.byte	0x04, 0x17
        /*000a*/ 	.short	(.L_1119 - .L_1118)
.L_1118:
        /*000c*/ 	.word	0x00000000
        /*0010*/ 	.short	0x0004
        /*0012*/ 	.short	0x001c
        /*0014*/ 	.byte	0x00, 0xf0, 0x11, 0x00


	//----- nvinfo : EIATTR_KPARAM_INFO
	.align		4
.L_1119:
        /*0018*/ 	.byte	0x04, 0x17
        /*001a*/ 	.short	(.L_1121 - .L_1120)
.L_1120:
        /*001c*/ 	.word	0x00000000
        /*0020*/ 	.short	0x0003
        /*0022*/ 	.short	0x0018
        /*0024*/ 	.byte	0x00, 0xf0, 0x11, 0x00


	//----- nvinfo : EIATTR_KPARAM_INFO
	.align		4
.L_1121:
        /*0028*/ 	.byte	0x04, 0x17
        /*002a*/ 	.short	(.L_1123 - .L_1122)
.L_1122:
        /*002c*/ 	.word	0x00000000
        /*0030*/ 	.short	0x0002
        /*0032*/ 	.short	0x0010
        /*0034*/ 	.byte	0x00, 0xf5, 0x21, 0x00


	//----- nvinfo : EIATTR_KPARAM_INFO
	.align		4
.L_1123:
        /*0038*/ 	.byte	0x04, 0x17
        /*003a*/ 	.short	(.L_1125 - .L_1124)
.L_1124:
        /*003c*/ 	.word	0x00000000
        /*0040*/ 	.short	0x0001
        /*0042*/ 	.short	0x0008
        /*0044*/ 	.byte	0x00, 0xf5, 0x21, 0x00


	//----- nvinfo : EIATTR_KPARAM_INFO
	.align		4
.L_1125:
        /*0048*/ 	.byte	0x04, 0x17
        /*004a*/ 	.short	(.L_1127 - .L_1126)
.L_1126:
        /*004c*/ 	.word	0x00000000
        /*0050*/ 	.short	0x0000
        /*0052*/ 	.short	0x0000
        /*0054*/ 	.byte	0x00, 0xf5, 0x21, 0x00


	//----- nvinfo : EIATTR_SPARSE_MMA_MASK
	.align		4
.L_1127:
        /*0058*/ 	.byte	0x03, 0x50
        /*005a*/ 	.short	0x0000


	//----- nvinfo : EIATTR_MAXREG_COUNT
	.align		4
        /*005c*/ 	.byte	0x03, 0x1b
        /*005e*/ 	.short	0x00ff


	//----- nvinfo : EIATTR_MERCURY_ISA_VERSION
	.align		4
        /*0060*/ 	.byte	0x03, 0x5f
        /*0062*/ 	.short	0x0101


	//----- nvinfo : EIATTR_VRC_CTA_INIT_COUNT
	.align		4
        /*0064*/ 	.byte	0x02, 0x4a
	.zero		1
	.zero		1


	//----- nvinfo : EIATTR_EXIT_INSTR_OFFSETS
	.align		4
        /*0068*/ 	.byte	0x04, 0x1c
        /*006a*/ 	.short	(.L_1129 - .L_1128)


	//   ....[0]....
.L_1128:
        /*006c*/ 	.word	0x00000070


	//   ....[1]....
        /*0070*/ 	.word	0x00000130


	//   ....[2]....
        /*0074*/ 	.word	0x00000980


	//   ....[3]....
        /*0078*/ 	.word	0x00000a10


	//   ....[4]....
        /*007c*/ 	.word	0x00002480


	//----- nvinfo : EIATTR_CRS_STACK_SIZE
	.align		4
.L_1129:
        /*0080*/ 	.byte	0x04, 0x1e
        /*0082*/ 	.short	(.L_1131 - .L_1130)
.L_1130:
        /*0084*/ 	.word	0x00000000


	//----- nvinfo : EIATTR_CBANK_PARAM_SIZE
	.align		4
.L_1131:
        /*0088*/ 	.byte	0x03, 0x19
        /*008a*/ 	.short	0x0020


	//----- nvinfo : EIATTR_PARAM_CBANK
	.align		4
        /*008c*/ 	.byte	0x04, 0x0a
        /*008e*/ 	.short	(.L_1133 - .L_1132)
	.align		4
.L_1132:
        /*0090*/ 	.word	index@(.nv.constant0._Z28update_nodes_without_samplesPP4nodeS0_Piii)
        /*0094*/ 	.short	0x0380
        /*0096*/ 	.short	0x0020


	//----- nvinfo : EIATTR_SW_WAR
	.align		4
.L_1133:
        /*0098*/ 	.byte	0x04, 0x36
        /*009a*/ 	.short	(.L_1135 - .L_1134)
.L_1134:
        /*009c*/ 	.word	0x00000008
.L_1135:


//--------------------- .nv.info._Z25update_nodes_with_samplesPP4nodeS0_Pii --------------------------
	.section	.nv.info._Z25update_nodes_with_samplesPP4nodeS0_Pii,"",@"SHT_CUDA_INFO"
	.sectionflags	@""
	.align	4


	//----- nvinfo : EIATTR_CUDA_API_VERSION
	.align		4
        /*0000*/ 	.byte	0x04, 0x37
        /*0002*/ 	.short	(.L_1137 - .L_1136)
.L_1136:
        /*0004*/ 	.word	0x00000082


	//----- nvinfo : EIATTR_KPARAM_INFO
	.align		4
.L_1137:
        /*0008*/ 	.byte	0x04, 0x17
        /*000a*/ 	.short	(.L_1139 - .L_1138)
.L_1138:
        /*000c*/ 	.word	0x00000000
        /*0010*/ 	.short	0x0003
        /*0012*/ 	.short	0x0018
        /*0014*/ 	.byte	0x00, 0xf0, 0x11, 0x00


	//----- nvinfo : EIATTR_KPARAM_INFO
	.align		4
.L_1139:
        /*0018*/ 	.byte	0x04, 0x17
        /*001a*/ 	.short	(.L_1141 - .L_1140)
.L_1140:
        /*001c*/ 	.word	0x00000000
        /*0020*/ 	.short	0x0002
        /*0022*/ 	.short	0x0010
        /*0024*/ 	.byte	0x00, 0xf5, 0x21, 0x00


	//----- nvinfo : EIATTR_KPARAM_INFO
	.align		4
.L_1141:
        /*0028*/ 	.byte	0x04, 0x17
        /*002a*/ 	.short	(.L_1143 - .L_1142)
.L_1142:
        /*002c*/ 	.word	0x00000000
        /*0030*/ 	.short	0x0001
        /*0032*/ 	.short	0x0008
        /*0034*/ 	.byte	0x00, 0xf5, 0x21, 0x00


	//----- nvinfo : EIATTR_KPARAM_INFO
	.align		4
.L_1143:
        /*0038*/ 	.byte	0x04, 0x17
        /*003a*/ 	.short	(.L_1145 - .L_1144)
.L_1144:
        /*003c*/ 	.word	0x00000000
        /*0040*/ 	.short	0x0000
        /*0042*/ 	.short	0x0000
        /*0044*/ 	.byte	0x00, 0xf5, 0x21, 0x00


	//----- nvinfo : EIATTR_SPARSE_MMA_MASK
	.align		4
.L_1145:
        /*0048*/ 	.byte	0x03, 0x50
        /*004a*/ 	.short	0x0000


	//----- nvinfo : EIATTR_MAXREG_COUNT
	.align		4
        /*004c*/ 	.byte	0x03, 0x1b
        /*004e*/ 	.short	0x00ff


	//----- nvinfo : EIATTR_MERCURY_ISA_VERSION
	.align		4
        /*0050*/ 	.byte	0x03, 0x5f
        /*0052*/ 	.short	0x0101


	//----- nvinfo : EIATTR_VRC_CTA_INIT_COUNT
	.align		4
        /*0054*/ 	.byte	0x02, 0x4a
	.zero		1
	.zero		1


	//----- nvinfo : EIATTR_EXIT_INSTR_OFFSETS
	.align		4
        /*0058*/ 	.byte	0x04, 0x1c
        /*005a*/ 	.short	(.L_1147 - .L_1146)


	//   ....[0]....
.L_1146:
        /*005c*/ 	.word	0x00000070


	//   ....[1]....
        /*0060*/ 	.word	0x00000180


	//----- nvinfo : EIATTR_CBANK_PARAM_SIZE
	.align		4
.L_1147:
        /*0064*/ 	.byte	0x03, 0x19
        /*0066*/ 	.short	0x001c


	//----- nvinfo : EIATTR_PARAM_CBANK
	.align		4
        /*0068*/ 	.byte	0x04, 0x0a
        /*006a*/ 	.short	(.L_1149 - .L_1148)
	.align		4
.L_1148:
        /*006c*/ 	.word	index@(.nv.constant0._Z25update_nodes_with_samplesPP4nodeS0_Pii)
        /*0070*/ 	.short	0x0380
        /*0072*/ 	.short	0x001c


	//----- nvinfo : EIATTR_SW_WAR
	.align		4
.L_1149:
        /*0074*/ 	.byte	0x04, 0x36
        /*0076*/ 	.short	(.L_1151 - .L_1150)
.L_1150:
        /*0078*/ 	.word	0x00000008
.L_1151:


//--------------------- .nv.info._Z10init_nodesP4nodePS0_i --------------------------
	.section	.nv.info._Z10init_nodesP4nodePS0_i,"",@"SHT_CUDA_INFO"
	.sectionflags	@""
	.align	4


	//----- nvinfo : EIATTR_CUDA_API_VERSION
	.align		4
        /*0000*/ 	.byte	0x04, 0x37
        /*0002*/ 	.short	(.L_1153 - .L_1152)
.L_1152:
        /*0004*/ 	.word	0x00000082


	//----- nvinfo : EIATTR_KPARAM_INFO
	.align		4
.L_1153:
        /*0008*/ 	.byte	0x04, 0x17
        /*000a*/ 	.short	(.L_1155 - .L_1154)
.L_1154:
        /*000c*/ 	.word	0x00000000
        /*0010*/ 	.short	0x0002
        /*0012*/ 	.short	0x0010
        /*0014*/ 	.byte	0x00, 0xf0, 0x11, 0x00


	//----- nvinfo : EIATTR_KPARAM_INFO
	.align		4
.L_1155:
        /*0018*/ 	.byte	0x04, 0x17
        /*001a*/ 	.short	(.L_1157 - .L_1156)
.L_1156:
        /*001c*/ 	.word	0x00000000
        /*0020*/ 	.short	0x0001
        /*0022*/ 	.short	0x0008
        /*0024*/ 	.byte	0x00, 0xf5, 0x21, 0x00


	//----- nvinfo : EIATTR_KPARAM_INFO
	.align		4
.L_1157:
        /*0028*/ 	.byte	0x04, 0x17
        /*002a*/ 	.short	(.L_1159 - .L_1158)
.L_1158:
        /*002c*/ 	.word	0x00000000
        /*0030*/ 	.short	0x0000
        /*0032*/ 	.short	0x0000
        /*0034*/ 	.byte	0x00, 0xf5, 0x21, 0x00


	//----- nvinfo : EIATTR_SPARSE_MMA_MASK
	.align		4
.L_1159:
        /*0038*/ 	.byte	0x03, 0x50
        /*003a*/ 	.short	0x0000


	//----- nvinfo : EIATTR_MAXREG_COUNT
	.align		4
        /*003c*/ 	.byte	0x03, 0x1b
        /*003e*/ 	.short	0x00ff


	//----- nvinfo : EIATTR_MERCURY_ISA_VERSION
	.align		4
        /*0040*/ 	.byte	0x03, 0x5f
        /*0042*/ 	.short	0x0101


	//----- nvinfo : EIATTR_VRC_CTA_INIT_COUNT
	.align		4
        /*0044*/ 	.byte	0x02, 0x4a
	.zero		1
	.zero		1


	//----- nvinfo : EIATTR_EXIT_INSTR_OFFSETS
	.align		4
        /*0048*/ 	.byte	0x04, 0x1c
        /*004a*/ 	.short	(.L_1161 - .L_1160)


	//   ....[0]....
.L_1160:
        /*004c*/ 	.word	0x00000070


	//   ....[1]....
        /*0050*/ 	.word	0x00001b00


	//----- nvinfo : EIATTR_CBANK_PARAM_SIZE
	.align		4
.L_1161:
        /*0054*/ 	.byte	0x03, 0x19
        /*0056*/ 	.short	0x0014


	//----- nvinfo : EIATTR_PARAM_CBANK
	.align		4
        /*0058*/ 	.byte	0x04, 0x0a
        /*005a*/ 	.short	(.L_1163 - .L_1162)
	.align		4
.L_1162:
        /*005c*/ 	.word	index@(.nv.constant0._Z10init_nodesP4nodePS0_i)
        /*0060*/ 	.short	0x0380
        /*0062*/ 	.short	0x0014


	//----- nvinfo : EIATTR_SW_WAR
	.align		4
.L_1163:
        /*0064*/ 	.byte	0x04, 0x36
        /*0066*/ 	.short	(.L_1165 - .L_1164)
.L_1164:
        /*0068*/ 	.word	0x00000008
.L_1165:


//--------------------- .nv.info._Z10init_codesP4codeiP5pointid --------------------------
	.section	.nv.info._Z10init_codesP4codeiP5pointid,"",@"SHT_CUDA_INFO"
	.sectionflags	@""
	.align	4


	//----- nvinfo : EIATTR_CUDA_API_VERSION
	.align		4
        /*0000*/ 	.byte	0x04, 0x37
        /*0002*/ 	.short	(.L_1167 - .L_1166)
.L_1166:
        /*0004*/ 	.word	0x00000082


	//----- nvinfo : EIATTR_KPARAM_INFO
	.align		4
.L_1167:
        /*0008*/ 	.byte	0x04, 0x17
        /*000a*/ 	.short	(.L_1169 - .L_1168)
.L_1168:
        /*000c*/ 	.word	0x00000000
        /*0010*/ 	.short	0x0004
        /*0012*/ 	.short	0x0020
        /*0014*/ 	.byte	0x00, 0xf0, 0x21, 0x00


	//----- nvinfo : EIATTR_KPARAM_INFO
	.align		4
.L_1169:
        /*0018*/ 	.byte	0x04, 0x17
        /*001a*/ 	.short	(.L_1171 - .L_1170)
.L_1170:
        /*001c*/ 	.word	0x00000000
        /*0020*/ 	.short	0x0003
        /*0022*/ 	.short	0x0018
        /*0024*/ 	.byte	0x00, 0xf0, 0x11, 0x00


	//----- nvinfo : EIATTR_KPARAM_INFO
	.align		4
.L_1171:
        /*0028*/ 	.byte	0x04, 0x17
        /*002a*/ 	.short	(.L_1173 - .L_1172)
.L_1172:
        /*002c*/ 	.word	0x00000000
        /*0030*/ 	.short	0x0002
        /*0032*/ 	.short	0x0010
        /*0034*/ 	.byte	0x00, 0xf5, 0x21, 0x00


	//----- nvinfo : EIATTR_KPARAM_INFO
	.align		4
.L_1173:
        /*0038*/ 	.byte	0x04, 0x17
        /*003a*/ 	.short	(.L_1175 - .L_1174)
.L_1174:
        /*003c*/ 	.word	0x00000000
        /*0040*/ 	.short	0x0001
        /*0042*/ 	.short	0x0008
        /*0044*/ 	.byte	0x00, 0xf0, 0x11, 0x00


	//----- nvinfo : EIATTR_KPARAM_INFO
	.align		4
.L_1175:
        /*0048*/ 	.byte	0x04, 0x17
        /*004a*/ 	.short	(.L_1177 - .L_1176)
.L_1176:
        /*004c*/ 	.word	0x00000000
        /*0050*/ 	.short	0x0000
        /*0052*/ 	.short	0x0000
        /*0054*/ 	.byte	0x00, 0xf5, 0x21, 0x00


	//----- nvinfo : EIATTR_SPARSE_MMA_MASK
	.align		4
.L_1177:
        /*0058*/ 	.byte	0x03, 0x50
        /*005a*/ 	.short	0x0000


	//----- nvinfo : EIATTR_MAXREG_COUNT
	.align		4
        /*005c*/ 	.byte	0x03, 0x1b
        /*005e*/ 	.short	0x00ff


	//----- nvinfo : EIATTR_MERCURY_ISA_VERSION
	.align		4
        /*0060*/ 	.byte	0x03, 0x5f
        /*0062*/ 	.short	0x0101


	//----- nvinfo : EIATTR_VRC_CTA_INIT_COUNT
	.align		4
        /*0064*/ 	.byte	0x02, 0x4a
	.zero		1
	.zero		1


	//----- nvinfo : EIATTR_EXIT_INSTR_OFFSETS
	.align		4
        /*0068*/ 	.byte	0x04, 0x1c
        /*006a*/ 	.short	(.L_1179 - .L_1178)


	//   ....[0]....
.L_1178:
        /*006c*/ 	.word	0x000000a0


	//   ....[1]....
        /*0070*/ 	.word	0x00000180


	//   ....[2]....
        /*0074*/ 	.word	0x000009a0


	//   ....[3]....
        /*0078*/ 	.word	0x00000ed0


	//   ....[4]....
        /*007c*/ 	.word	0x00001020


	//   ....[5]....
        /*0080*/ 	.word	0x000010a0


	//----- nvinfo : EIATTR_CRS_STACK_SIZE
	.align		4
.L_1179:
        /*0084*/ 	.byte	0x04, 0x1e
        /*0086*/ 	.short	(.L_1181 - .L_1180)
.L_1180:
        /*0088*/ 	.word	0x00000000


	//----- nvinfo : EIATTR_CBANK_PARAM_SIZE
	.align		4
.L_1181:
        /*008c*/ 	.byte	0x03, 0x19
        /*008e*/ 	.short	0x0028


	//----- nvinfo : EIATTR_PARAM_CBANK
	.align		4
        /*0090*/ 	.byte	0x04, 0x0a
        /*0092*/ 	.short	(.L_1183 - .L_1182)
	.align		4
.L_1182:
        /*0094*/ 	.word	index@(.nv.constant0._Z10init_codesP4codeiP5pointid)
        /*0098*/ 	.short	0x0380
        /*009a*/ 	.short	0x0028


	//----- nvinfo : EIATTR_SW_WAR
	.align		4
.L_1183:
        /*009c*/ 	.byte	0x04, 0x36
        /*009e*/ 	.short	(.L_1185 - .L_1184)
.L_1184:
        /*00a0*/ 	.word	0x00000008
.L_1185:


//--------------------- .nv.callgraph             --------------------------
	.section	.nv.callgraph,"",@"SHT_CUDA_CALLGRAPH"
	.align	4
	.sectionentsize	8
	.align		4
        /*0000*/ 	.word	0x00000000
	.align		4
        /*0004*/ 	.word	0xffffffff
	.align		4
        /*0008*/ 	.word	index@(_Z13marching_cubedP5pointPdPiP8triangleS2_)
	.align		4
        /*000c*/ 	.word	index@(__assertfail)
	.align		4
        /*0010*/ 	.word	index@(_Z3seePP4nodei)
	.align		4
        /*0014*/ 	.word	index@(vprintf)
	.align		4
        /*0018*/ 	.word	0x00000000
	.align		4
        /*001c*/ 	.word	0xfffffffe
	.align		4
        /*0020*/ 	.word	0x00000000
	.align		4
        /*0024*/ 	.word	0xfffffffd
	.align		4
        /*0028*/ 	.word	0x00000000
	.align		4
        /*002c*/ 	.word	0xfffffffc


//--------------------- .nv.constant4             --------------------------
	.section	.nv.constant4,"a",@progbits
	.align	8
	.align		8
.nv.constant4:
        /*0000*/ 	.dword	eps
	.align		8
        /*0008*/ 	.dword	_ZZN4node24compute_neighbors_by_LUTEvE9LUTparent
	.align		8
        /*0010*/ 	.dword	_ZZN4node24compute_neighbors_by_LUTEvE8LUTchild
	.align		8
        /*0018*/ 	.dword	_ZZ17evaluate_verticesiP5pointPdPidP4nodePS1_PP6x_bitsPfdE2pp
	.align		8
        /*0020*/ 	.dword	_ZZ6extendiPdP5pointS1_PiS2_S2_S2_dE5edges
	.align		8
        /*0028*/ 	.dword	_ZZ6extendiPdP5pointS1_PiS2_S2_S2_dE2pp
	.align		8
        /*0030*/ 	.dword	__unnamed_1
	.align		8
        /*0038*/ 	.dword	_ZZ13marching_cubedP5pointPdPiP8triangleS2_E19marching_cube_table
	.align		8
        /*0040*/ 	.dword	_ZN27_INTERNAL_e1dd1b14_4_k_cu_D4cuda3std3__45__cpo5beginE
	.align		8
        /*0048*/ 	.dword	_ZN27_INTERNAL_e1dd1b14_4_k_cu_D4cuda3std3__45__cpo3endE
	.align		8
        /*0050*/ 	.dword	_ZN27_INTERNAL_e1dd1b14_4_k_cu_D4cuda3std3__45__cpo6cbeginE
	.align		8
        /*0058*/ 	.dword	_ZN27_INTERNAL_e1dd1b14_4_k_cu_D4cuda3std3__45__cpo4cendE
	.align		8
        /*0060*/ 	.dword	_ZN27_INTERNAL_e1dd1b14_4_k_cu_D4cuda3std3__45__cpo6rbeginE
	.align		8
        /*0068*/ 	.dword	_ZN27_INTERNAL_e1dd1b14_4_k_cu_D4cuda3std3__45__cpo4rendE
	.align		8
        /*0070*/ 	.dword	_ZN27_INTERNAL_e1dd1b14_4_k_cu_D4cuda3std3__45__cpo7crbeginE
	.align		8
        /*0078*/ 	.dword	_ZN27_INTERNAL_e1dd1b14_4_k_cu_D4cuda3std3__45__cpo5crendE
	.align		8
        /*0080*/ 	.dword	_ZN27_INTERNAL_e1dd1b14_4_k_cu_D4cuda3std3__429_GLOBAL__N__e1dd1b14_4_k_cu_D6ignoreE
	.align		8
        /*0088*/ 	.dword	_ZN27_INTERNAL_e1dd1b14_4_k_cu_D4cuda3std3__419piecewise_constructE
	.align		8
        /*0090*/ 	.dword	_ZN27_INTERNAL_e1dd1b14_4_k_cu_D4cuda3std3__48in_placeE
	.align		8
        /*0098*/ 	.dword	_ZN27_INTERNAL_e1dd1b14_4_k_cu_D4cuda3std3__420unreachable_sentinelE
	.align		8
        /*00a0*/ 	.dword	_ZN27_INTERNAL_e1dd1b14_4_k_cu_D4cuda3std3__47nulloptE
	.align		8
        /*00a8*/ 	.dword	_ZN27_INTERNAL_e1dd1b14_4_k_cu_D4cuda3std3__48unexpectE
	.align		8
        /*00b0*/ 	.dword	_ZN27_INTERNAL_e1dd1b14_4_k_cu_D4cuda3std6ranges3__45__cpo4swapE
	.align		8
        /*00b8*/ 	.dword	_ZN27_INTERNAL_e1dd1b14_4_k_cu_D4cuda3std6ranges3__45__cpo9iter_moveE
	.align		8
        /*00c0*/ 	.dword	_ZN27_INTERNAL_e1dd1b14_4_k_cu_D4cuda3std6ranges3__45__cpo5beginE
	.align		8
        /*00c8*/ 	.dword	_ZN27_INTERNAL_e1dd1b14_4_k_cu_D4cuda3std6ranges3__45__cpo3endE
	.align		8
        /*00d0*/ 	.dword	_ZN27_INTERNAL_e1dd1b14_4_k_cu_D4cuda3std6ranges3__45__cpo6cbeginE
	.align		8
        /*00d8*/ 	.dword	_ZN27_INTERNAL_e1dd1b14_4_k_cu_D4cuda3std6ranges3__45__cpo4cendE
	.align		8
        /*00e0*/ 	.dword	_ZN27_INTERNAL_e1dd1b14_4_k_cu_D4cuda3std6ranges3__45__cpo7advanceE
	.align		8
        /*00e8*/ 	.dword	_ZN27_INTERNAL_e1dd1b14_4_k_cu_D4cuda3std6ranges3__45__cpo9iter_swapE
	.align		8
        /*00f0*/ 	.dword	_ZN27_INTERNAL_e1dd1b14_4_k_cu_D4cuda3std6ranges3__45__cpo4nextE
	.align		8
        /*00f8*/ 	.dword	_ZN27_INTERNAL_e1dd1b14_4_k_cu_D4cuda3std6ranges3__45__cpo4prevE
	.align		8
        /*0100*/ 	.dword	_ZN27_INTERNAL_e1dd1b14_4_k_cu_D4cuda3std6ranges3__45__cpo4dataE
	.align		8
        /*0108*/ 	.dword	_ZN27_INTERNAL_e1dd1b14_4_k_cu_D4cuda3std6ranges3__45__cpo5cdataE
	.align		8
        /*0110*/ 	.dword	_ZN27_INTERNAL_e1dd1b14_4_k_cu_D4cuda3std6ranges3__45__cpo4sizeE
	.align		8
        /*0118*/ 	.dword	_ZN27_INTERNAL_e1dd1b14_4_k_cu_D4cuda3std6ranges3__45__cpo5ssizeE
	.align		8
        /*0120*/ 	.dword	_ZN27_INTERNAL_e1dd1b14_4_k_cu_D4cuda3std6ranges3__45__cpo8distanceE
	.align		8
        /*0128*/ 	.dword	_ZN27_INTERNAL_e1dd1b14_4_k_cu_D6thrust24THRUST_300001_SM_1000_NS8cuda_cub3parE
	.align		8
        /*0130*/ 	.dword	_ZN27_INTERNAL_e1dd1b14_4_k_cu_D6thrust24THRUST_300001_SM_1000_NS8cuda_cub10par_nosyncE
	.align		8
        /*0138*/ 	.dword	_ZN27_INTERNAL_e1dd1b14_4_k_cu_D6thrust24THRUST_300001_SM_1000_NS6system6detail10sequential3seqE
	.align		8
        /*0140*/ 	.dword	_ZN27_INTERNAL_e1dd1b14_4_k_cu_D6thrust24THRUST_300001_SM_1000_NS6system3cpp3parE
	.align		8
        /*0148*/ 	.dword	_ZN27_INTERNAL_e1dd1b14_4_k_cu_D6thrust24THRUST_300001_SM_1000_NS12placeholders2_1E
	.align		8
        /*0150*/ 	.dword	_ZN27_INTERNAL_e1dd1b14_4_k_cu_D6thrust24THRUST_300001_SM_1000_NS12placeholders2_2E
	.align		8
        /*0158*/ 	.dword	_ZN27_INTERNAL_e1dd1b14_4_k_cu_D6thrust24THRUST_300001_SM_1000_NS12placeholders2_3E
	.align		8
        /*0160*/ 	.dword	_ZN27_INTERNAL_e1dd1b14_4_k_cu_D6thrust24THRUST_300001_SM_1000_NS12placeholders2_4E
	.align		8
        /*0168*/ 	.dword	_ZN27_INTERNAL_e1dd1b14_4_k_cu_D6thrust24THRUST_300001_SM_1000_NS12placeholders2_5E
	.align		8
        /*0170*/ 	.dword	_ZN27_INTERNAL_e1dd1b14_4_k_cu_D6thrust24THRUST_300001_SM_1000_NS12placeholders2_6E
	.align		8
        /*0178*/ 	.dword	_ZN27_INTERNAL_e1dd1b14_4_k_cu_D6thrust24THRUST_300001_SM_1000_NS12placeholders2_7E
	.align		8
        /*0180*/ 	.dword	_ZN27_INTERNAL_e1dd1b14_4_k_cu_D6thrust24THRUST_300001_SM_1000_NS12placeholders2_8E
	.align		8
        /*0188*/ 	.dword	_ZN27_INTERNAL_e1dd1b14_4_k_cu_D6thrust24THRUST_300001_SM_1000_NS12placeholders2_9E
	.align		8
        /*0190*/ 	.dword	_ZN27_INTERNAL_e1dd1b14_4_k_cu_D6thrust24THRUST_300001_SM_1000_NS12placeholders3_10E
	.align		8
        /*0198*/ 	.dword	_ZN27_INTERNAL_e1dd1b14_4_k_cu_D6thrust24THRUST_300001_SM_1000_NS3seqE
	.align		8
        /*01a0*/ 	.dword	_ZN27_INTERNAL_e1dd1b14_4_k_cu_D6thrust24THRUST_300001_SM_1000_NS6deviceE
	.align		8
        /*01a8*/ 	.dword	$str
	.align		8
        /*01b0*/ 	.dword	$str$1
	.align		8
        /*01b8*/ 	.dword	$str$2
	.align		8
        /*01c0*/ 	.dword	$str$3
	.align		8
        /*01c8*/ 	.dword	$str$4
	.align		8
        /*01d0*/ 	.dword	__assertfail
	.align		8
        /*01d8*/ 	.dword	vprintf


//--------------------- .nv.constant2._Z13marching_cubedP5pointPdPiP8triangleS2_ --------------------------
	.section	.nv.constant2._Z13marching_cubedP5pointPdPiP8triangleS2_,"a",@progbits
	.sectionflags	@""
	.align	4
.nv.constant2._Z13marching_cubedP5pointPdPiP8triangleS2_:
        /*0000*/ 	.byte	0x70, 0x08, 0x00, 0x00, 0x40, 0x08, 0x00, 0x00, 0x90, 0x08, 0x00, 0x00, 0x50, 0x09, 0x00, 0x00
        /* <DEDUP_REMOVED lines=51> */
        /*0340*/ 	.byte	0x20, 0xcc, 0x00, 0x00, 0xf0, 0xcb, 0x00, 0x00, 0xe0, 0xcc, 0x00, 0x00


//--------------------- .text._ZN3cub18CUB_300001_SM_10006detail10merge_sort26DeviceMergeSortMergeKernelINS2_10policy_hubIN6thrust24THRUST_300001_SM_1000_NS10device_ptrI4codeEEE9Policy600ES9_PNS0_8NullTypeES9_SD_mN4cuda3std3__44lessIS8_EES8_SC_EEvbT2_T3_T4_PT6_PT7_T5_PSL_SL_NS1_7vsmem_tE --------------------------
	.section	.text._ZN3cub18CUB_300001_SM_10006detail10merge_sort26DeviceMergeSortMergeKernelINS2_10policy_hubIN6thrust24THRUST_300001_SM_1000_NS10device_ptrI4codeEEE9Policy600ES9_PNS0_8NullTypeES9_SD_mN4cuda3std3__44lessIS8_EES8_SC_EEvbT2_T3_T4_PT6_PT7_T5_PSL_SL_NS1_7vsmem_tE,"ax",@progbits
	.align	128
        .global         _ZN3cub18CUB_300001_SM_10006detail10merge_sort26DeviceMergeSortMergeKernelINS2_10policy_hubIN6thrust24THRUST_300001_SM_1000_NS10device_ptrI4codeEEE9Policy600ES9_PNS0_8NullTypeES9_SD_mN4cuda3std3__44lessIS8_EES8_SC_EEvbT2_T3_T4_PT6_PT7_T5_PSL_SL_NS1_7vsmem_tE
        .type           _ZN3cub18CUB_300001_SM_10006detail10merge_sort26DeviceMergeSortMergeKernelINS2_10policy_hubIN6thrust24THRUST_300001_SM_1000_NS10device_ptrI4codeEEE9Policy600ES9_PNS0_8NullTypeES9_SD_mN4cuda3std3__44lessIS8_EES8_SC_EEvbT2_T3_T4_PT6_PT7_T5_PSL_SL_NS1_7vsmem_tE,@function
        .size           _ZN3cub18CUB_300001_SM_10006detail10merge_sort26DeviceMergeSortMergeKernelINS2_10policy_hubIN6thrust24THRUST_300001_SM_1000_NS10device_ptrI4codeEEE9Policy600ES9_PNS0_8NullTypeES9_SD_mN4cuda3std3__44lessIS8_EES8_SC_EEvbT2_T3_T4_PT6_PT7_T5_PSL_SL_NS1_7vsmem_tE,(.L_x_2050 - _ZN3cub18CUB_300001_SM_10006detail10merge_sort26DeviceMergeSortMergeKernelINS2_10policy_hubIN6thrust24THRUST_300001_SM_1000_NS10device_ptrI4codeEEE9Policy600ES9_PNS0_8NullTypeES9_SD_mN4cuda3std3__44lessIS8_EES8_SC_EEvbT2_T3_T4_PT6_PT7_T5_PSL_SL_NS1_7vsmem_tE)
        .other          _ZN3cub18CUB_300001_SM_10006detail10merge_sort26DeviceMergeSortMergeKernelINS2_10policy_hubIN6thrust24THRUST_300001_SM_1000_NS10device_ptrI4codeEEE9Policy600ES9_PNS0_8NullTypeES9_SD_mN4cuda3std3__44lessIS8_EES8_SC_EEvbT2_T3_T4_PT6_PT7_T5_PSL_SL_NS1_7vsmem_tE,@"STO_CUDA_ENTRY STV_DEFAULT"
_ZN3cub18CUB_300001_SM_10006detail10merge_sort26DeviceMergeSortMergeKernelINS2_10policy_hubIN6thrust24THRUST_300001_SM_1000_NS10device_ptrI4codeEEE9Policy600ES9_PNS0_8NullTypeES9_SD_mN4cuda3std3__44lessIS8_EES8_SC_EEvbT2_T3_T4_PT6_PT7_T5_PSL_SL_NS1_7vsmem_tE:
.text._ZN3cub18CUB_300001_SM_10006detail10merge_sort26DeviceMergeSortMergeKernelINS2_10policy_hubIN6thrust24THRUST_300001_SM_1000_NS10device_ptrI4codeEEE9Policy600ES9_PNS0_8NullTypeES9_SD_mN4cuda3std3__44lessIS8_EES8_SC_EEvbT2_T3_T4_PT6_PT7_T5_PSL_SL_NS1_7vsmem_tE:
[----:B------:R-:W-:Y:S01]  /*0000*/  LDC R1, c[0x0][0x37c] ;  /* 0x0000df00ff017b82 */ /* 0x000fe20000000800 */
[----:B------:R-:W0:Y:S01]  /*0010*/  S2R R2, SR_CTAID.X ;  /* 0x0000000000027919 */ /* 0x000e220000002500 */
[----:B------:R-:W1:Y:S01]  /*0020*/  LDCU UR4, c[0x0][0x370] ;  /* 0x00006e00ff0477ac */ /* 0x000e620008000800 */
[----:B------:R-:W2:Y:S01]  /*0030*/  S2R R0, SR_TID.X ;  /* 0x0000000000007919 */ /* 0x000ea20000002100 */
[----:B------:R-:W3:Y:S01]  /*0040*/  LDCU.64 UR6, c[0x0][0x358] ;  /* 0x00006b00ff0677ac */ /* 0x000ee20008000a00 */
[----:B-1----:R-:W-:-:S06]  /*0050*/  UIADD3 UR4, UPT, UPT, UR4, -0x1, URZ ;  /* 0xffffffff04047890 */ /* 0x002fcc000fffe0ff */
[----:B0-----:R-:W-:-:S13]  /*0060*/  ISETP.GE.U32.AND P0, PT, R2, UR4, PT ;  /* 0x0000000402007c0c */ /* 0x001fda000bf06070 */
[----:B--23--:R-:W-:Y:S05]  /*0070*/  @P0 BRA `(.L_x_0) ;  /* 0x0000001c001c0947 */ /* 0x00cfea0003800000 */
[----:B------:R-:W0:Y:S01]  /*0080*/  LDC.64 R6, c[0x0][0x3b8] ;  /* 0x0000ee00ff067b82 */ /* 0x000e220000000a00 */
[----:B------:R-:W1:Y:S07]  /*0090*/  LDCU.U8 UR4, c[0x0][0x380] ;  /* 0x00007000ff0477ac */ /* 0x000e6e0008000000 */
[----:B------:R-:W2:Y:S08]  /*00a0*/  LDC.64 R4, c[0x0][0x3c0] ;  /* 0x0000f000ff047b82 */ /* 0x000eb00000000a00 */
[----:B------:R-:W3:Y:S01]  /*00b0*/  LDC.64 R12, c[0x0][0x398] ;  /* 0x0000e600ff0c7b82 */ /* 0x000ee20000000a00 */
[----:B0-----:R-:W-:-:S04]  /*00c0*/  LEA R6, P0, R2, R6, 0x3 ;  /* 0x0000000602067211 */ /* 0x001fc800078018ff */
[----:B------:R-:W-:-:S05]  /*00d0*/  LEA.HI.X R7, R2, R7, RZ, 0x3, P0 ;  /* 0x0000000702077211 */ /* 0x000fca00000f1cff */
[----:B------:R-:W4:Y:S04]  /*00e0*/  LDG.E.64 R8, desc[UR6][R6.64] ;  /* 0x0000000606087981 */ /* 0x000f28000c1e1b00 */
[----:B------:R0:W5:Y:S01]  /*00f0*/  LDG.E.64 R16, desc[UR6][R6.64+0x8] ;  /* 0x0000080606107981 */ /* 0x000162000c1e1b00 */
[----:B--2---:R-:W-:Y:S01]  /*0100*/  IADD3 R3, P1, PT, RZ, -R4, RZ ;  /* 0x80000004ff037210 */ /* 0x004fe20007f3e0ff */
[----:B-1----:R-:W-:Y:S01]  /*0110*/  UPRMT UR4, UR4, 0x8880, URZ ;  /* 0x0000888004047896 */ /* 0x002fe200080000ff */
[----:B------:R-:W-:Y:S02]  /*0120*/  ACQBULK ;  /* 0x000000000000782e */ /* 0x000fe40000000000 */
[CC--:B------:R-:W-:Y:S01]  /*0130*/  LOP3.LUT R15, R3.reuse, R2.reuse, RZ, 0xc0, !PT ;  /* 0x00000002030f7212 */ /* 0x0c0fe200078ec0ff */
[----:B------:R-:W-:Y:S01]  /*0140*/  UISETP.NE.AND UP0, UPT, UR4, URZ, UPT ;  /* 0x000000ff0400728c */ /* 0x000fe2000bf05270 */
[----:B------:R-:W-:-:S02]  /*0150*/  LOP3.LUT R3, R3, R2, RZ, 0xfc, !PT ;  /* 0x0000000203037212 */ /* 0x000fc400078efcff */
[----:B------:R-:W-:Y:S01]  /*0160*/  IADD3 R10, P0, PT, R2, -R15, RZ ;  /* 0x8000000f020a7210 */ /* 0x000fe20007f1e0ff */
[----:B---3--:R-:W-:Y:S01]  /*0170*/  IMAD.WIDE.U32 R12, R15, -0x300, R12 ;  /* 0xfffffd000f0c7825 */ /* 0x008fe200078e000c */
[----:B0-----:R-:W-:-:S03]  /*0180*/  SHF.R.U64 R6, R4, 0x1, R5 ;  /* 0x0000000104067819 */ /* 0x001fc60000001205 */
[----:B------:R-:W-:Y:S01]  /*0190*/  IMAD.X R14, RZ, RZ, -0x1, P0 ;  /* 0xffffffffff0e7424 */ /* 0x000fe200000e06ff */
[----:B------:R-:W-:Y:S01]  /*01a0*/  ISETP.NE.U32.AND P0, PT, R3, -0x1, PT ;  /* 0xffffffff0300780c */ /* 0x000fe20003f05070 */
[----:B------:R-:W-:Y:S01]  /*01b0*/  IMAD.WIDE.U32 R10, R10, 0x300, RZ ;  /* 0x000003000a0a7825 */ /* 0x000fe200078e00ff */
[----:B------:R-:W-:-:S03]  /*01c0*/  SHF.R.U32.HI R3, RZ, 0x1, R5 ;  /* 0x00000001ff037819 */ /* 0x000fc60000011605 */
[----:B------:R-:W-:Y:S01]  /*01d0*/  IMAD R7, R14, 0x300, RZ ;  /* 0x000003000e077824 */ /* 0x000fe200078e02ff */
[----:B------:R-:W-:Y:S01]  /*01e0*/  ISETP.GT.U32.AND P2, PT, R10, -0x301, PT ;  /* 0xfffffcff0a00780c */ /* 0x000fe20003f44070 */
[----:B------:R-:W-:Y:S02]  /*01f0*/  IMAD R19, R3, 0x300, RZ ;  /* 0x0000030003137824 */ /* 0x000fe400078e02ff */
[----:B------:R-:W-:Y:S02]  /*0200*/  IMAD.IADD R3, R11, 0x1, R7 ;  /* 0x000000010b037824 */ /* 0x000fe400078e0207 */
[----:B------:R-:W-:-:S03]  /*0210*/  IMAD.WIDE.U32 R6, R6, 0x300, RZ ;  /* 0x0000030006067825 */ /* 0x000fc600078e00ff */
[----:B------:R-:W-:Y:S01]  /*0220*/  ISETP.GT.U32.AND.EX P2, PT, R3, -0x1, PT, P2 ;  /* 0xffffffff0300780c */ /* 0x000fe20003f44120 */
[----:B------:R-:W-:Y:S01]  /*0230*/  IMAD.X R5, RZ, RZ, ~R5, P1 ;  /* 0x000000ffff057224 */ /* 0x000fe200008e0e05 */
[----:B------:R-:W-:Y:S01]  /*0240*/  ISETP.GT.U32.AND P1, PT, R12, R6, PT ;  /* 0x000000060c00720c */ /* 0x000fe20003f24070 */
[----:B------:R-:W-:Y:S01]  /*0250*/  IMAD.IADD R11, R7, 0x1, R19 ;  /* 0x00000001070b7824 */ /* 0x000fe200078e0213 */
[----:B------:R-:W-:Y:S01]  /*0260*/  SEL R19, R10, 0xfffffcff, P2 ;  /* 0xfffffcff0a137807 */ /* 0x000fe20001000000 */
[----:B------:R-:W-:Y:S01]  /*0270*/  IMAD.IADD R13, R13, 0x1, -R15 ;  /* 0x000000010d0d7824 */ /* 0x000fe200078e0a0f */
[----:B------:R-:W-:Y:S02]  /*0280*/  ISETP.NE.AND.EX P0, PT, R5, -0x1, PT, P0 ;  /* 0xffffffff0500780c */ /* 0x000fe40003f05300 */
[----:B------:R-:W-:Y:S02]  /*0290*/  LOP3.LUT R19, RZ, R19, RZ, 0x33, !PT ;  /* 0x00000013ff137212 */ /* 0x000fe400078e33ff */
[----:B------:R-:W-:-:S02]  /*02a0*/  ISETP.GT.U32.AND.EX P1, PT, R13, R11, PT, P1 ;  /* 0x0000000b0d00720c */ /* 0x000fc40003f24110 */
[----:B------:R-:W-:Y:S02]  /*02b0*/  SEL R18, R3, 0xffffffff, P2 ;  /* 0xffffffff03127807 */ /* 0x000fe40001000000 */
[----:B------:R-:W-:Y:S02]  /*02c0*/  ISETP.LT.U32.AND P3, PT, R6, R12, PT ;  /* 0x0000000c0600720c */ /* 0x000fe40003f61070 */
[----:B------:R-:W-:Y:S02]  /*02d0*/  SEL R21, R12, R6, P1 ;  /* 0x000000060c157207 */ /* 0x000fe40000800000 */
[----:B------:R-:W-:Y:S02]  /*02e0*/  LOP3.LUT R18, RZ, R18, RZ, 0x33, !PT ;  /* 0x00000012ff127212 */ /* 0x000fe400078e33ff */
[----:B------:R-:W-:Y:S01]  /*02f0*/  ISETP.LT.U32.AND.EX P3, PT, R11, R13, PT, P3 ;  /* 0x0000000d0b00720c */ /* 0x000fe20003f61130 */
[----:B----4-:R-:W-:-:S04]  /*0300*/  IMAD.WIDE.U32 R4, R15, -0x300, R8 ;  /* 0xfffffd000f047825 */ /* 0x010fc800078e0008 */
[----:B-----5:R-:W-:Y:S01]  /*0310*/  IMAD.WIDE.U32 R16, R15, -0x300, R16 ;  /* 0xfffffd000f107825 */ /* 0x020fe200078e0010 */
[----:B------:R-:W-:-:S03]  /*0320*/  IADD3 R14, P4, PT, R10, -R4, RZ ;  /* 0x800000040a0e7210 */ /* 0x000fc60007f9e0ff */
[----:B------:R-:W-:Y:S01]  /*0330*/  IMAD.IADD R22, R5, 0x1, -R15 ;  /* 0x0000000105167824 */ /* 0x000fe200078e0a0f */
[----:B------:R-:W-:Y:S01]  /*0340*/  IADD3 R19, P5, P6, -R16, R10, R19 ;  /* 0x0000000a10137210 */ /* 0x000fe20007ebe113 */
[----:B------:R-:W-:Y:S01]  /*0350*/  IMAD.IADD R20, R17, 0x1, -R15 ;  /* 0x0000000111147824 */ /* 0x000fe200078e0a0f */
[----:B------:R-:W-:Y:S01]  /*0360*/  SEL R17, R13, R11, P1 ;  /* 0x0000000b0d117207 */ /* 0x000fe20000800000 */
[----:B------:R-:W-:Y:S01]  /*0370*/  IMAD.X R5, R3, 0x1, ~R22, P4 ;  /* 0x0000000103057824 */ /* 0x000fe200020e0e16 */
[----:B------:R-:W-:Y:S02]  /*0380*/  IADD3 R13, P1, PT, R21, -R6, RZ ;  /* 0x80000006150d7210 */ /* 0x000fe40007f3e0ff */
[----:B------:R-:W-:Y:S02]  /*0390*/  IADD3.X R3, PT, PT, ~R20, R3, R18, P5, P6 ;  /* 0x0000000314037210 */ /* 0x000fe40002fec512 */
[----:B------:R-:W-:Y:S01]  /*03a0*/  SEL R18, R6, R19, !P0 ;  /* 0x0000001306127207 */ /* 0x000fe20004000000 */
[----:B------:R-:W-:Y:S01]  /*03b0*/  IMAD.X R20, R17, 0x1, ~R11, P1 ;  /* 0x0000000111147824 */ /* 0x000fe200008e0e0b */
[----:B------:R-:W-:-:S02]  /*03c0*/  ISETP.LT.U32.AND P1, PT, R14, R13, PT ;  /* 0x0000000d0e00720c */ /* 0x000fc40003f21070 */
[----:B------:R-:W-:Y:S02]  /*03d0*/  SEL R3, R11, R3, !P0 ;  /* 0x000000030b037207 */ /* 0x000fe40004000000 */
[----:B------:R-:W-:Y:S02]  /*03e0*/  ISETP.LT.U32.AND P2, PT, R18, R13, PT ;  /* 0x0000000d1200720c */ /* 0x000fe40003f41070 */
[----:B------:R-:W-:Y:S02]  /*03f0*/  SEL R17, R6, R12, P3 ;  /* 0x0000000c06117207 */ /* 0x000fe40001800000 */
[-C--:B------:R-:W-:Y:S02]  /*0400*/  ISETP.LT.U32.AND.EX P1, PT, R5, R20.reuse, PT, P1 ;  /* 0x000000140500720c */ /* 0x080fe40003f21110 */
[----:B------:R-:W-:Y:S02]  /*0410*/  ISETP.LT.U32.AND.EX P2, PT, R3, R20, PT, P2 ;  /* 0x000000140300720c */ /* 0x000fe40003f41120 */
[----:B------:R-:W-:-:S02]  /*0420*/  SEL R3, R17, R16, !P0 ;  /* 0x0000001011037207 */ /* 0x000fc40004000000 */
[-C--:B------:R-:W-:Y:S02]  /*0430*/  SEL R14, R14, R13.reuse, P1 ;  /* 0x0000000d0e0e7207 */ /* 0x080fe40000800000 */
[----:B------:R-:W-:Y:S01]  /*0440*/  SEL R13, R18, R13, P2 ;  /* 0x0000000d120d7207 */ /* 0x000fe20001000000 */
[----:B------:R-:W-:Y:S01]  /*0450*/  IMAD.IADD R3, R3, 0x1, -R4 ;  /* 0x0000000103037824 */ /* 0x000fe200078e0a04 */
[----:B------:R-:W-:-:S03]  /*0460*/  SEL R5, R5, R20, P1 ;  /* 0x0000001405057207 */ /* 0x000fc60000800000 */
[----:B------:R-:W-:Y:S01]  /*0470*/  IMAD.IADD R4, R13, 0x1, -R14 ;  /* 0x000000010d047824 */ /* 0x000fe200078e0a0e */
[----:B------:R-:W-:Y:S06]  /*0480*/  BRA.U !UP0, `(.L_x_1) ;  /* 0x0000000108d47547 */ /* 0x000fec000b800000 */
[----:B------:R-:W-:Y:S01]  /*0490*/  IMAD.MOV.U32 R10, RZ, RZ, R6 ;  /* 0x000000ffff0a7224 */ /* 0x000fe200078e0006 */
[----:B------:R-:W0:Y:S01]  /*04a0*/  LDC.64 R12, c[0x0][0x388] ;  /* 0x0000e200ff0c7b82 */ /* 0x000e220000000a00 */
[----:B------:R-:W-:Y:S01]  /*04b0*/  IMAD.IADD R7, R0, 0x1, -R3 ;  /* 0x0000000100077824 */ /* 0x000fe200078e0a03 */
[----:B------:R-:W-:Y:S01]  /*04c0*/  UMOV UR4, URZ ;  /* 0x000000ff00047c82 */ /* 0x000fe20008000000 */
[----:B------:R-:W-:Y:S01]  /*04d0*/  IMAD.WIDE.U32 R10, R15, 0x300, R10 ;  /* 0x000003000f0a7825 */ /* 0x000fe200078e000a */
[----:B------:R-:W-:Y:S02]  /*04e0*/  IADD3 R17, P0, PT, R8, R0, RZ ;  /* 0x0000000008117210 */ /* 0x000fe40007f1e0ff */
[----:B------:R-:W-:Y:S02]  /*04f0*/  SHF.R.S32.HI R8, RZ, 0x1f, R7 ;  /* 0x0000001fff087819 */ /* 0x000fe40000011407 */
[----:B------:R-:W-:Y:S01]  /*0500*/  IADD3 R15, P1, P2, R7, R10, R14 ;  /* 0x0000000a070f7210 */ /* 0x000fe20007a3e00e */
[----:B------:R-:W-:-:S02]  /*0510*/  VIADD R10, R11, UR4 ;  /* 0x000000040b0a7c36 */ /* 0x000fc40008000000 */
[----:B------:R-:W-:Y:S01]  /*0520*/  IMAD.X R11, RZ, RZ, R9, P0 ;  /* 0x000000ffff0b7224 */ /* 0x000fe200000e0609 */
[-C--:B------:R-:W-:Y:S02]  /*0530*/  ISETP.GE.AND P0, PT, R0, R3.reuse, PT ;  /* 0x000000030000720c */ /* 0x080fe40003f06270 */
[----:B------:R-:W-:Y:S01]  /*0540*/  IADD3.X R5, PT, PT, R8, R10, R5, P1, P2 ;  /* 0x0000000a08057210 */ /* 0x000fe20000fe4405 */
[----:B------:R-:W-:Y:S02]  /*0550*/  VIADD R10, R0, 0x100 ;  /* 0x00000100000a7836 */ /* 0x000fe40000000000 */
[----:B------:R-:W-:Y:S02]  /*0560*/  IMAD R11, R11, 0x14, RZ ;  /* 0x000000140b0b7824 */ /* 0x000fe400078e02ff */
[----:B------:R-:W-:Y:S01]  /*0570*/  IMAD R5, R5, 0x14, RZ ;  /* 0x0000001405057824 */ /* 0x000fe200078e02ff */
[----:B------:R-:W-:Y:S01]  /*0580*/  ISETP.GE.AND P1, PT, R10, R3, PT ;  /* 0x000000030a00720c */ /* 0x000fe20003f26270 */
[----:B------:R-:W-:-:S02]  /*0590*/  VIADD R10, R0, 0x200 ;  /* 0x00000200000a7836 */ /* 0x000fc40000000000 */
[----:B0-----:R-:W-:-:S03]  /*05a0*/  IMAD.WIDE.U32 R6, R17, 0x14, R12 ;  /* 0x0000001411067825 */ /* 0x001fc600078e000c */
[----:B------:R-:W-:Y:S01]  /*05b0*/  ISETP.GE.AND P2, PT, R10, R3, PT ;  /* 0x000000030a00720c */ /* 0x000fe20003f46270 */
[----:B------:R-:W-:-:S04]  /*05c0*/  IMAD.WIDE.U32 R8, R15, 0x14, R12 ;  /* 0x000000140f087825 */ /* 0x000fc800078e000c */
[----:B------:R-:W-:Y:S02]  /*05d0*/  IMAD.IADD R7, R7, 0x1, R11 ;  /* 0x0000000107077824 */ /* 0x000fe400078e020b */
[----:B------:R-:W-:-:S03]  /*05e0*/  IMAD.IADD R9, R9, 0x1, R5 ;  /* 0x0000000109097824 */ /* 0x000fc600078e0205 */
[----:B------:R0:W5:Y:S04]  /*05f0*/  @!P0 LDG.E R23, desc[UR6][R6.64] ;  /* 0x0000000606178981 */ /* 0x000168000c1e1900 */
[----:B------:R0:W5:Y:S04]  /*0600*/  @!P0 LDG.E R22, desc[UR6][R6.64+0x4] ;  /* 0x0000040606168981 */ /* 0x000168000c1e1900 */
[----:B------:R0:W5:Y:S04]  /*0610*/  @!P0 LDG.E R21, desc[UR6][R6.64+0x8] ;  /* 0x0000080606158981 */ /* 0x000168000c1e1900 */
[----:B------:R0:W5:Y:S04]  /*0620*/  @!P0 LDG.E R20, desc[UR6][R6.64+0xc] ;  /* 0x00000c0606148981 */ /* 0x000168000c1e1900 */
[----:B------:R0:W5:Y:S04]  /*0630*/  @!P0 LDG.E R19, desc[UR6][R6.64+0x10] ;  /* 0x0000100606138981 */ /* 0x000168000c1e1900 */
[----:B------:R0:W5:Y:S04]  /*0640*/  @P1 LDG.E R18, desc[UR6][R8.64+0x1400] ;  /* 0x0014000608121981 */ /* 0x000168000c1e1900 */
        /* <DEDUP_REMOVED lines=14> */
[----:B------:R0:W5:Y:S04]  /*0730*/  @!P1 LDG.E R18, desc[UR6][R6.64+0x1400] ;  /* 0x0014000606129981 */ /* 0x000168000c1e1900 */
        /* <DEDUP_REMOVED lines=8> */
[----:B------:R0:W5:Y:S01]  /*07c0*/  @!P2 LDG.E R5, desc[UR6][R6.64+0x2810] ;  /* 0x002810060605a981 */ /* 0x000162000c1e1900 */
[----:B------:R-:W-:Y:S05]  /*07d0*/  BRA `(.L_x_2) ;  /* 0x0000000000d07947 */ /* 0x000fea0003800000 */
.L_x_1:
[----:B------:R-:W0:Y:S01]  /*07e0*/  LDC.64 R12, c[0x0][0x3a0] ;  /* 0x0000e800ff0c7b82 */ /* 0x000e220000000a00 */
[----:B------:R-:W-:Y:S01]  /*07f0*/  IMAD.MOV.U32 R7, RZ, RZ, R11 ;  /* 0x000000ffff077224 */ /* 0x000fe200078e000b */
[----:B------:R-:W-:Y:S01]  /*0800*/  IADD3 R11, P0, PT, R8, R0, RZ ;  /* 0x00000000080b7210 */ /* 0x000fe20007f1e0ff */
[----:B------:R-:W-:Y:S01]  /*0810*/  UMOV UR4, URZ ;  /* 0x000000ff00047c82 */ /* 0x000fe20008000000 */
[----:B------:R-:W-:-:S04]  /*0820*/  IMAD.WIDE.U32 R6, R15, 0x300, R6 ;  /* 0x000003000f067825 */ /* 0x000fc800078e0006 */
[C---:B------:R-:W-:Y:S02]  /*0830*/  IMAD.IADD R15, R0.reuse, 0x1, -R3 ;  /* 0x00000001000f7824 */ /* 0x040fe400078e0a03 */
[----:B------:R-:W-:Y:S02]  /*0840*/  VIADD R8, R7, UR4 ;  /* 0x0000000407087c36 */ /* 0x000fe40008000000 */
[----:B------:R-:W-:Y:S01]  /*0850*/  IMAD.X R10, RZ, RZ, R9, P0 ;  /* 0x000000ffff0a7224 */ /* 0x000fe200000e0609 */
[----:B------:R-:W-:Y:S02]  /*0860*/  IADD3 R17, P1, P2, R15, R6, R14 ;  /* 0x000000060f117210 */ /* 0x000fe40007a3e00e */
[----:B------:R-:W-:Y:S02]  /*0870*/  SHF.R.S32.HI R15, RZ, 0x1f, R15 ;  /* 0x0000001fff0f7819 */ /* 0x000fe4000001140f */
[----:B------:R-:W-:Y:S02]  /*0880*/  ISETP.GE.AND P0, PT, R0, R3, PT ;  /* 0x000000030000720c */ /* 0x000fe40003f06270 */
[----:B------:R-:W-:Y:S01]  /*0890*/  IADD3.X R15, PT, PT, R15, R8, R5, P1, P2 ;  /* 0x000000080f0f7210 */ /* 0x000fe20000fe4405 */
[----:B------:R-:W-:-:S02]  /*08a0*/  IMAD R5, R10, 0x14, RZ ;  /* 0x000000140a057824 */ /* 0x000fc400078e02ff */
[----:B------:R-:W-:Y:S02]  /*08b0*/  VIADD R10, R0, 0x200 ;  /* 0x00000200000a7836 */ /* 0x000fe40000000000 */
[----:B0-----:R-:W-:-:S03]  /*08c0*/  IMAD.WIDE.U32 R6, R11, 0x14, R12 ;  /* 0x000000140b067825 */ /* 0x001fc600078e000c */
[----:B------:R-:W-:Y:S01]  /*08d0*/  ISETP.GE.AND P2, PT, R10, R3, PT ;  /* 0x000000030a00720c */ /* 0x000fe20003f46270 */
[----:B------:R-:W-:-:S04]  /*08e0*/  IMAD.WIDE.U32 R8, R17, 0x14, R12 ;  /* 0x0000001411087825 */ /* 0x000fc800078e000c */
[----:B------:R-:W-:Y:S02]  /*08f0*/  VIADD R12, R0, 0x100 ;  /* 0x00000100000c7836 */ /* 0x000fe40000000000 */
[----:B------:R-:W-:Y:S02]  /*0900*/  IMAD R15, R15, 0x14, RZ ;  /* 0x000000140f0f7824 */ /* 0x000fe400078e02ff */
[----:B------:R-:W-:Y:S01]  /*0910*/  IMAD.IADD R7, R5, 0x1, R7 ;  /* 0x0000000105077824 */ /* 0x000fe200078e0207 */
[----:B------:R-:W-:Y:S01]  /*0920*/  ISETP.GE.AND P1, PT, R12, R3, PT ;  /* 0x000000030c00720c */ /* 0x000fe20003f26270 */
        /* <DEDUP_REMOVED lines=30> */
[----:B------:R1:W5:Y:S02]  /*0b10*/  @!P2 LDG.E R5, desc[UR6][R6.64+0x2810] ;  /* 0x002810060605a981 */ /* 0x000364000c1e1900 */
.L_x_2:
[----:B01----:R-:W0:Y:S01]  /*0b20*/  S2R R6, SR_CgaCtaId ;  /* 0x0000000000067919 */ /* 0x003e220000008800 */
[----:B------:R-:W-:-:S04]  /*0b30*/  MOV R7, 0x400 ;  /* 0x0000040000077802 */ /* 0x000fc80000000f00 */
[----:B0-----:R-:W-:-:S05]  /*0b40*/  LEA R7, R6, R7, 0x18 ;  /* 0x0000000706077211 */ /* 0x001fca00078ec0ff */
[----:B------:R-:W-:-:S05]  /*0b50*/  IMAD R6, R0, 0x14, R7 ;  /* 0x0000001400067824 */ /* 0x000fca00078e0207 */
[----:B-----5:R-:W-:Y:S04]  /*0b60*/  STS [R6], R23 ;  /* 0x0000001706007388 */ /* 0x020fe80000000800 */
[----:B------:R-:W-:Y:S04]  /*0b70*/  STS [R6+0x4], R22 ;  /* 0x0000041606007388 */ /* 0x000fe80000000800 */
        /* <DEDUP_REMOVED lines=12> */
[----:B------:R0:W-:Y:S01]  /*0c40*/  STS [R6+0x2810], R5 ;  /* 0x0028100506007388 */ /* 0x0001e20000000800 */
[----:B------:R-:W-:Y:S01]  /*0c50*/  BAR.SYNC.DEFER_BLOCKING 0x0 ;  /* 0x0000000000007b1d */ /* 0x000fe20000010000 */
[----:B0-----:R-:W-:-:S07]  /*0c60*/  IMAD R6, R0, 0x3, RZ ;  /* 0x0000000300067824 */ /* 0x001fce00078e02ff */
[----:B------:R-:W-:Y:S01]  /*0c70*/  PREEXIT ;  /* 0x000000000000782d */ /* 0x000fe20000000000 */
[----:B------:R-:W-:Y:S01]  /*0c80*/  IMAD.IADD R21, R3, 0x1, R4 ;  /* 0x0000000103157824 */ /* 0x000fe200078e0204 */
[----:B------:R-:W-:Y:S04]  /*0c90*/  BSSY.RECONVERGENT B0, `(.L_x_3) ;  /* 0x0000022000007945 */ /* 0x000fe80003800200 */
[----:B------:R-:W-:-:S04]  /*0ca0*/  VIMNMX R6, PT, PT, R21, R6, PT ;  /* 0x0000000615067248 */ /* 0x000fc80003fe0100 */
[C---:B------:R-:W-:Y:S01]  /*0cb0*/  ISETP.GE.AND P0, PT, R6.reuse, R4, PT ;  /* 0x000000040600720c */ /* 0x040fe20003f06270 */
[----:B------:R-:W-:Y:S01]  /*0cc0*/  IMAD.IADD R4, R6, 0x1, -R4 ;  /* 0x0000000106047824 */ /* 0x000fe200078e0a04 */
[----:B------:R-:W-:-:S04]  /*0cd0*/  VIMNMX R5, PT, PT, R3, R6, PT ;  /* 0x0000000603057248 */ /* 0x000fc80003fe0100 */
[----:B------:R-:W-:-:S04]  /*0ce0*/  SEL R12, R4, RZ, P0 ;  /* 0x000000ff040c7207 */ /* 0x000fc80000000000 */
[----:B------:R-:W-:-:S13]  /*0cf0*/  ISETP.GE.AND P0, PT, R12, R5, PT ;  /* 0x000000050c00720c */ /* 0x000fda0003f06270 */
[----:B------:R-:W-:Y:S05]  /*0d00*/  @P0 BRA `(.L_x_4) ;  /* 0x0000000000680947 */ /* 0x000fea0003800000 */
[----:B------:R-:W-:-:S07]  /*0d10*/  IMAD.IADD R4, R3, 0x1, R6 ;  /* 0x0000000103047824 */ /* 0x000fce00078e0206 */
.L_x_8:
[----:B------:R-:W-:Y:S01]  /*0d20*/  IMAD.IADD R8, R5, 0x1, -R12 ;  /* 0x0000000105087824 */ /* 0x000fe200078e0a0c */
[----:B------:R-:W-:Y:S04]  /*0d30*/  BSSY.RECONVERGENT B1, `(.L_x_5) ;  /* 0x0000013000017945 */ /* 0x000fe80003800200 */
[----:B------:R-:W-:-:S04]  /*0d40*/  LEA.HI R8, R8, R8, RZ, 0x1 ;  /* 0x0000000808087211 */ /* 0x000fc800078f08ff */
[----:B------:R-:W-:-:S04]  /*0d50*/  LEA.HI.SX32 R10, R8, R12, 0x1f ;  /* 0x0000000c080a7211 */ /* 0x000fc800078ffaff */
[----:B------:R-:W-:Y:S01]  /*0d60*/  LOP3.LUT R9, RZ, R10, RZ, 0x33, !PT ;  /* 0x0000000aff097212 */ /* 0x000fe200078e33ff */
[----:B------:R-:W-:-:S04]  /*0d70*/  IMAD R11, R10, 0x14, R7 ;  /* 0x000000140a0b7824 */ /* 0x000fc800078e0207 */
[----:B------:R-:W-:Y:S01]  /*0d80*/  IMAD.IADD R8, R4, 0x1, R9 ;  /* 0x0000000104087824 */ /* 0x000fe200078e0209 */
[----:B------:R-:W-:Y:S03]  /*0d90*/  LDS R13, [R11+0x8] ;  /* 0x000008000b0d7984 */ /* 0x000fe60000000800 */
[----:B------:R-:W-:-:S05]  /*0da0*/  IMAD R14, R8, 0x14, R7 ;  /* 0x00000014080e7824 */ /* 0x000fca00078e0207 */
[----:B------:R-:W0:Y:S02]  /*0db0*/  LDS R16, [R14+0x8] ;  /* 0x000008000e107984 */ /* 0x000e240000000800 */
[----:B0-----:R-:W-:-:S13]  /*0dc0*/  ISETP.NE.AND P0, PT, R16, R13, PT ;  /* 0x0000000d1000720c */ /* 0x001fda0003f05270 */
[----:B------:R-:W-:Y:S05]  /*0dd0*/  @P0 BRA `(.L_x_6) ;  /* 0x00000000001c0947 */ /* 0x000fea0003800000 */
[----:B------:R-:W-:Y:S04]  /*0de0*/  LDS R8, [R14+0xc] ;  /* 0x00000c000e087984 */ /* 0x000fe80000000800 */
[----:B------:R-:W0:Y:S02]  /*0df0*/  LDS R9, [R11+0xc] ;  /* 0x00000c000b097984 */ /* 0x000e240000000800 */
[----:B0-----:R-:W-:-:S13]  /*0e00*/  ISETP.NE.AND P1, PT, R8, R9, PT ;  /* 0x000000090800720c */ /* 0x001fda0003f25270 */
[----:B------:R-:W-:Y:S04]  /*0e10*/  @!P1 LDS R8, [R11+0x10] ;  /* 0x000010000b089984 */ /* 0x000fe80000000800 */
[----:B------:R-:W0:Y:S02]  /*0e20*/  @!P1 LDS R9, [R14+0x10] ;  /* 0x000010000e099984 */ /* 0x000e240000000800 */
[----:B0-----:R-:W-:Y:S01]  /*0e30*/  @!P1 ISETP.LT.AND P0, PT, R9, R8, PT ;  /* 0x000000080900920c */ /* 0x001fe20003f01270 */
[----:B------:R-:W-:-:S12]  /*0e40*/  @!P1 BRA `(.L_x_7) ;  /* 0x0000000000049947 */ /* 0x000fd80003800000 */
.L_x_6:
[----:B------:R-:W-:-:S13]  /*0e50*/  ISETP.LT.U32.AND P0, PT, R16, R13, PT ;  /* 0x0000000d1000720c */ /* 0x000fda0003f01070 */
.L_x_7:
[----:B------:R-:W-:Y:S05]  /*0e60*/  BSYNC.RECONVERGENT B1 ;  /* 0x0000000000017941 */ /* 0x000fea0003800200 */
.L_x_5:
[C---:B------:R-:W-:Y:S01]  /*0e70*/  @!P0 VIADD R12, R10.reuse, 0x1 ;  /* 0x000000010a0c8836 */ /* 0x040fe20000000000 */
[----:B------:R-:W-:-:S04]  /*0e80*/  SEL R5, R10, R5, P0 ;  /* 0x000000050a057207 */ /* 0x000fc80000000000 */
[----:B------:R-:W-:-:S13]  /*0e90*/  ISETP.GE.AND P0, PT, R12, R5, PT ;  /* 0x000000050c00720c */ /* 0x000fda0003f06270 */
[----:B------:R-:W-:Y:S05]  /*0ea0*/  @!P0 BRA `(.L_x_8) ;  /* 0xfffffffc009c8947 */ /* 0x000fea000383ffff */
.L_x_4:
[----:B------:R-:W-:Y:S05]  /*0eb0*/  BSYNC.RECONVERGENT B0 ;  /* 0x0000000000007941 */ /* 0x000fea0003800200 */
.L_x_3:
[----:B------:R-:W-:Y:S01]  /*0ec0*/  IADD3 R16, PT, PT, R3, R6, -R12 ;  /* 0x0000000603107210 */ /* 0x000fe20007ffe80c */
[--C-:B------:R-:W-:Y:S01]  /*0ed0*/  IMAD R15, R12, 0x14, R7.reuse ;  /* 0x000000140c0f7824 */ /* 0x100fe200078e0207 */
[----:B------:R-:W-:Y:S01]  /*0ee0*/  BSSY.RECONVERGENT B0, `(.L_x_9) ;  /* 0x0000016000007945 */ /* 0x000fe20003800200 */
[----:B------:R-:W-:Y:S02]  /*0ef0*/  PLOP3.LUT P0, PT, PT, PT, PT, 0x8, 0x80 ;  /* 0x000000000080781c */ /* 0x000fe40003f0e170 */
[C---:B------:R-:W-:Y:S01]  /*0f00*/  IMAD R13, R16.reuse, 0x14, R7 ;  /* 0x00000014100d7824 */ /* 0x040fe200078e0207 */
[----:B------:R0:W1:Y:S01]  /*0f10*/  LDS R18, [R15+0x4] ;  /* 0x000004000f127984 */ /* 0x0000620000000800 */
[----:B------:R-:W-:-:S03]  /*0f20*/  ISETP.GE.AND P1, PT, R16, R21, PT ;  /* 0x000000151000720c */ /* 0x000fc60003f26270 */
[----:B------:R0:W2:Y:S04]  /*0f30*/  LDS R17, [R15] ;  /* 0x000000000f117984 */ /* 0x0000a80000000800 */
[----:B------:R0:W3:Y:S04]  /*0f40*/  LDS R5, [R13+0x4] ;  /* 0x000004000d057984 */ /* 0x0000e80000000800 */
[----:B------:R0:W4:Y:S04]  /*0f50*/  LDS R4, [R13] ;  /* 0x000000000d047984 */ /* 0x0001280000000800 */
[----:B------:R0:W0:Y:S04]  /*0f60*/  LDS R25, [R15+0x10] ;  /* 0x000010000f197984 */ /* 0x0000280000000800 */
[----:B------:R0:W0:Y:S04]  /*0f70*/  LDS R23, [R15+0xc] ;  /* 0x00000c000f177984 */ /* 0x0000280000000800 */
[----:B------:R0:W0:Y:S04]  /*0f80*/  LDS R19, [R15+0x8] ;  /* 0x000008000f137984 */ /* 0x0000280000000800 */
[----:B------:R0:W0:Y:S04]  /*0f90*/  LDS R22, [R13+0xc] ;  /* 0x00000c000d167984 */ /* 0x0000280000000800 */
[----:B------:R0:W0:Y:S04]  /*0fa0*/  LDS R20, [R13+0x8] ;  /* 0x000008000d147984 */ /* 0x0000280000000800 */
[----:B------:R0:W0:Y:S01]  /*0fb0*/  LDS R24, [R13+0x10] ;  /* 0x000010000d187984 */ /* 0x0000220000000800 */
[----:B------:R-:W-:Y:S05]  /*0fc0*/  @P1 BRA `(.L_x_10) ;  /* 0x00000000001c1947 */ /* 0x000fea0003800000 */
[----:B------:R-:W-:Y:S02]  /*0fd0*/  ISETP.GE.AND P1, PT, R12, R3, PT ;  /* 0x000000030c00720c */ /* 0x000fe40003f26270 */
[----:B------:R-:W-:-:S11]  /*0fe0*/  PLOP3.LUT P0, PT, PT, PT, PT, 0x80, 0x8 ;  /* 0x000000000008781c */ /* 0x000fd60003f0f070 */
[----:B------:R-:W-:Y:S05]  /*0ff0*/  @P1 BRA `(.L_x_10) ;  /* 0x0000000000101947 */ /* 0x000fea0003800000 */
[----:B0-----:R-:W-:-:S04]  /*1000*/  ISETP.NE.AND P0, PT, R22, R23, PT ;  /* 0x000000171600720c */ /* 0x001fc80003f05270 */
[----:B------:R-:W-:-:S13]  /*1010*/  ISETP.NE.OR P1, PT, R20, R19, P0 ;  /* 0x000000131400720c */ /* 0x000fda0000725670 */
[----:B------:R-:W-:Y:S02]  /*1020*/  @!P1 ISETP.LT.AND P0, PT, R24, R25, PT ;  /* 0x000000191800920c */ /* 0x000fe40003f01270 */
[----:B------:R-:W-:-:S13]  /*1030*/  @P1 ISETP.LT.U32.AND P0, PT, R20, R19, PT ;  /* 0x000000131400120c */ /* 0x000fda0003f01070 */
.L_x_10:
[----:B------:R-:W-:Y:S05]  /*1040*/  BSYNC.RECONVERGENT B0 ;  /* 0x0000000000007941 */ /* 0x000fea0003800200 */
.L_x_9:
[----:B------:R-:W-:Y:S01]  /*1050*/  VIADD R14, R16, 0x1 ;  /* 0x00000001100e7836 */ /* 0x000fe20000000000 */
[----:B------:R-:W-:Y:S01]  /*1060*/  BSSY.RECONVERGENT B0, `(.L_x_11) ;  /* 0x000001e000007945 */ /* 0x000fe20003800200 */
[----:B------:R-:W-:Y:S01]  /*1070*/  @!P0 IMAD.MOV R14, RZ, RZ, R16 ;  /* 0x000000ffff0e8224 */ /* 0x000fe200078e0210 */
[----:B-1-3--:R-:W-:Y:S01]  /*1080*/  SEL R6, R5, R18, P0 ;  /* 0x0000001205067207 */ /* 0x00afe20000000000 */
[----:B------:R-:W-:Y:S01]  /*1090*/  VIADD R16, R12, 0x1 ;  /* 0x000000010c107836 */ /* 0x000fe20000000000 */
[----:B--2-4-:R-:W-:Y:S01]  /*10a0*/  SEL R8, R4, R17, P0 ;  /* 0x0000001104087207 */ /* 0x014fe20000000000 */
[----:B------:R-:W-:Y:S01]  /*10b0*/  @P0 IMAD.MOV R16, RZ, RZ, R12 ;  /* 0x000000ffff100224 */ /* 0x000fe200078e020c */
[----:B------:R-:W-:Y:S01]  /*10c0*/  ISETP.GE.AND P1, PT, R14, R21, PT ;  /* 0x000000150e00720c */ /* 0x000fe20003f26270 */
[----:B------:R1:W2:Y:S01]  /*10d0*/  @P0 LDS R5, [R13+0x18] ;  /* 0x000018000d050984 */ /* 0x0002a20000000800 */
[----:B0-----:R-:W-:Y:S01]  /*10e0*/  SEL R9, R22, R23, P0 ;  /* 0x0000001716097207 */ /* 0x001fe20000000000 */
[----:B------:R-:W-:Y:S01]  /*10f0*/  VIADD R26, R16, 0x1 ;  /* 0x00000001101a7836 */ /* 0x000fe20000000000 */
[----:B------:R-:W-:Y:S01]  /*1100*/  SEL R10, R20, R19, P0 ;  /* 0x00000013140a7207 */ /* 0x000fe20000000000 */
[----:B------:R1:W0:Y:S01]  /*1110*/  @!P0 LDS R18, [R15+0x18] ;  /* 0x000018000f128984 */ /* 0x0002220000000800 */
[----:B------:R-:W-:-:S03]  /*1120*/  SEL R11, R24, R25, P0 ;  /* 0x00000019180b7207 */ /* 0x000fc60000000000 */
[----:B------:R1:W3:Y:S04]  /*1130*/  @P0 LDS R4, [R13+0x14] ;  /* 0x000014000d040984 */ /* 0x0002e80000000800 */
[----:B------:R1:W4:Y:S04]  /*1140*/  @!P0 LDS R17, [R15+0x14] ;  /* 0x000014000f118984 */ /* 0x0003280000000800 */
[----:B------:R1:W0:Y:S04]  /*1150*/  @P0 LDS R22, [R13+0x20] ;  /* 0x000020000d160984 */ /* 0x0002280000000800 */
[----:B------:R1:W0:Y:S04]  /*1160*/  @P0 LDS R20, [R13+0x1c] ;  /* 0x00001c000d140984 */ /* 0x0002280000000800 */
[----:B------:R1:W0:Y:S04]  /*1170*/  @!P0 LDS R19, [R15+0x1c] ;  /* 0x00001c000f138984 */ /* 0x0002280000000800 */
[----:B------:R1:W0:Y:S04]  /*1180*/  @P0 LDS R24, [R13+0x24] ;  /* 0x000024000d180984 */ /* 0x0002280000000800 */
[----:B------:R1:W0:Y:S04]  /*1190*/  @!P0 LDS R23, [R15+0x20] ;  /* 0x000020000f178984 */ /* 0x0002280000000800 */
[----:B------:R1:W0:Y:S01]  /*11a0*/  @!P0 LDS R25, [R15+0x24] ;  /* 0x000024000f198984 */ /* 0x0002220000000800 */
[----:B------:R-:W-:Y:S01]  /*11b0*/  PLOP3.LUT P0, PT, PT, PT, PT, 0x8, 0x80 ;  /* 0x000000000080781c */ /* 0x000fe20003f0e170 */
[----:B------:R-:W-:-:S12]  /*11c0*/  @P1 BRA `(.L_x_12) ;  /* 0x00000000001c1947 */ /* 0x000fd80003800000 */
[----:B------:R-:W-:Y:S02]  /*11d0*/  ISETP.GE.AND P1, PT, R16, R3, PT ;  /* 0x000000031000720c */ /* 0x000fe40003f26270 */
[----:B------:R-:W-:-:S11]  /*11e0*/  PLOP3.LUT P0, PT, PT, PT, PT, 0x80, 0x8 ;  /* 0x000000000008781c */ /* 0x000fd60003f0f070 */
[----:B------:R-:W-:Y:S05]  /*11f0*/  @P1 BRA `(.L_x_12) ;  /* 0x0000000000101947 */ /* 0x000fea0003800000 */
[----:B0-----:R-:W-:-:S04]  /*1200*/  ISETP.NE.AND P0, PT, R22, R23, PT ;  /* 0x000000171600720c */ /* 0x001fc80003f05270 */
[----:B------:R-:W-:-:S13]  /*1210*/  ISETP.NE.OR P1, PT, R20, R19, P0 ;  /* 0x000000131400720c */ /* 0x000fda0000725670 */
[----:B------:R-:W-:Y:S02]  /*1220*/  @!P1 ISETP.LT.AND P0, PT, R24, R25, PT ;  /* 0x000000191800920c */ /* 0x000fe40003f01270 */
[----:B------:R-:W-:-:S13]  /*1230*/  @P1 ISETP.LT.U32.AND P0, PT, R20, R19, PT ;  /* 0x000000131400120c */ /* 0x000fda0003f01070 */
.L_x_12:
[----:B------:R-:W-:Y:S05]  /*1240*/  BSYNC.RECONVERGENT B0 ;  /* 0x0000000000007941 */ /* 0x000fea0003800200 */
.L_x_11:
[----:B------:R-:W-:Y:S01]  /*1250*/  VIADD R28, R14, 0x1 ;  /* 0x000000010e1c7836 */ /* 0x000fe20000000000 */
[----:B------:R-:W-:Y:S01]  /*1260*/  BSSY.RECONVERGENT B0, `(.L_x_13) ;  /* 0x000001e000007945 */ /* 0x000fe20003800200 */
[----:B------:R-:W-:Y:S01]  /*1270*/  @!P0 IMAD.MOV R28, RZ, RZ, R14 ;  /* 0x000000ffff1c8224 */ /* 0x000fe200078e020e */
[----:B---34-:R-:W-:Y:S01]  /*1280*/  SEL R12, R4, R17, P0 ;  /* 0x00000011040c7207 */ /* 0x018fe20000000000 */
[----:B------:R-:W-:Y:S01]  /*1290*/  @P0 IMAD.MOV R26, RZ, RZ, R16 ;  /* 0x000000ffff1a0224 */ /* 0x000fe200078e0210 */
[----:B012---:R-:W-:Y:S01]  /*12a0*/  SEL R13, R5, R18, P0 ;  /* 0x00000012050d7207 */ /* 0x007fe20000000000 */
[C-C-:B------:R-:W-:Y:S01]  /*12b0*/  @P0 IMAD R29, R28.reuse, 0x14, R7.reuse ;  /* 0x000000141c1d0824 */ /* 0x140fe200078e0207 */
[----:B------:R-:W-:Y:S01]  /*12c0*/  ISETP.GE.AND P1, PT, R28, R21, PT ;  /* 0x000000151c00720c */ /* 0x000fe20003f26270 */
[----:B------:R-:W-:Y:S01]  /*12d0*/  @!P0 IMAD R27, R26, 0x14, R7 ;  /* 0x000000141a1b8824 */ /* 0x000fe200078e0207 */
[----:B------:R-:W-:Y:S02]  /*12e0*/  SEL R14, R20, R19, P0 ;  /* 0x00000013140e7207 */ /* 0x000fe40000000000 */
[----:B------:R-:W-:Y:S01]  /*12f0*/  SEL R15, R22, R23, P0 ;  /* 0x00000017160f7207 */ /* 0x000fe20000000000 */
[----:B------:R0:W1:Y:S01]  /*1300*/  @P0 LDS R4, [R29] ;  /* 0x000000001d040984 */ /* 0x0000620000000800 */
[----:B------:R-:W-:-:S03]  /*1310*/  SEL R16, R24, R25, P0 ;  /* 0x0000001918107207 */ /* 0x000fc60000000000 */
[----:B------:R0:W2:Y:S04]  /*1320*/  @!P0 LDS R17, [R27] ;  /* 0x000000001b118984 */ /* 0x0000a80000000800 */
[----:B------:R0:W3:Y:S04]  /*1330*/  @!P0 LDS R18, [R27+0x4] ;  /* 0x000004001b128984 */ /* 0x0000e80000000800 */
[----:B------:R0:W4:Y:S04]  /*1340*/  @!P0 LDS R19, [R27+0x8] ;  /* 0x000008001b138984 */ /* 0x0001280000000800 */
[----:B------:R0:W0:Y:S04]  /*1350*/  @!P0 LDS R23, [R27+0xc] ;  /* 0x00000c001b178984 */ /* 0x0000280000000800 */
[----:B------:R0:W0:Y:S04]  /*1360*/  @!P0 LDS R25, [R27+0x10] ;  /* 0x000010001b198984 */ /* 0x0000280000000800 */
[----:B------:R0:W0:Y:S04]  /*1370*/  @P0 LDS R5, [R29+0x4] ;  /* 0x000004001d050984 */ /* 0x0000280000000800 */
[----:B------:R0:W0:Y:S04]  /*1380*/  @P0 LDS R20, [R29+0x8] ;  /* 0x000008001d140984 */ /* 0x0000280000000800 */
[----:B------:R0:W0:Y:S04]  /*1390*/  @P0 LDS R22, [R29+0xc] ;  /* 0x00000c001d160984 */ /* 0x0000280000000800 */
[----:B------:R0:W0:Y:S01]  /*13a0*/  @P0 LDS R24, [R29+0x10] ;  /* 0x000010001d180984 */ /* 0x0000220000000800 */
[----:B------:R-:W-:Y:S01]  /*13b0*/  PLOP3.LUT P0, PT, PT, PT, PT, 0x8, 0x80 ;  /* 0x000000000080781c */ /* 0x000fe20003f0e170 */
[----:B------:R-:W-:-:S12]  /*13c0*/  @P1 BRA `(.L_x_14) ;  /* 0x00000000001c1947 */ /* 0x000fd80003800000 */
[----:B------:R-:W-:Y:S02]  /*13d0*/  ISETP.GE.AND P1, PT, R26, R3, PT ;  /* 0x000000031a00720c */ /* 0x000fe40003f26270 */
[----:B------:R-:W-:-:S11]  /*13e0*/  PLOP3.LUT P0, PT, PT, PT, PT, 0x80, 0x8 ;  /* 0x000000000008781c */ /* 0x000fd60003f0f070 */
[----:B------:R-:W-:Y:S05]  /*13f0*/  @P1 BRA `(.L_x_14) ;  /* 0x0000000000101947 */ /* 0x000fea0003800000 */
[----:B0-----:R-:W-:-:S04]  /*1400*/  ISETP.NE.AND P0, PT, R22, R23, PT ;  /* 0x000000171600720c */ /* 0x001fc80003f05270 */
[----:B----4-:R-:W-:-:S13]  /*1410*/  ISETP.NE.OR P1, PT, R20, R19, P0 ;  /* 0x000000131400720c */ /* 0x010fda0000725670 */
[----:B------:R-:W-:Y:S02]  /*1420*/  @!P1 ISETP.LT.AND P0, PT, R24, R25, PT ;  /* 0x000000191800920c */ /* 0x000fe40003f01270 */
[----:B------:R-:W-:-:S13]  /*1430*/  @P1 ISETP.LT.U32.AND P0, PT, R20, R19, PT ;  /* 0x000000131400120c */ /* 0x000fda0003f01070 */
.L_x_14:
[----:B------:R-:W-:Y:S05]  /*1440*/  BSYNC.RECONVERGENT B0 ;  /* 0x0000000000007941 */ /* 0x000fea0003800200 */
.L_x_13:
[----:B------:R-:W5:Y:S01]  /*1450*/  LDCU.U8 UR4, c[0x0][0x380] ;  /* 0x00007000ff0477ac */ /* 0x000f620008000000 */
[----:B0-----:R-:W-:Y:S02]  /*1460*/  SEL R21, R24, R25, P0 ;  /* 0x0000001918157207 */ /* 0x001fe40000000000 */
[----:B------:R-:W-:Y:S02]  /*1470*/  SEL R22, R22, R23, P0 ;  /* 0x0000001716167207 */ /* 0x000fe40000000000 */
[----:B----4-:R-:W-:Y:S02]  /*1480*/  SEL R19, R20, R19, P0 ;  /* 0x0000001314137207 */ /* 0x010fe40000000000 */
[----:B---3--:R-:W-:Y:S02]  /*1490*/  SEL R18, R5, R18, P0 ;  /* 0x0000001205127207 */ /* 0x008fe40000000000 */
[----:B-12---:R-:W-:Y:S01]  /*14a0*/  SEL R17, R4, R17, P0 ;  /* 0x0000001104117207 */ /* 0x006fe20000000000 */
[----:B-----5:R-:W-:-:S04]  /*14b0*/  UPRMT UR4, UR4, 0x8880, URZ ;  /* 0x0000888004047896 */ /* 0x020fc800080000ff */
[----:B------:R-:W-:Y:S01]  /*14c0*/  UISETP.NE.AND UP0, UPT, UR4, URZ, UPT ;  /* 0x000000ff0400728c */ /* 0x000fe2000bf05270 */
[----:B------:R-:W-:Y:S08]  /*14d0*/  BAR.SYNC.DEFER_BLOCKING 0x0 ;  /* 0x0000000000007b1d */ /* 0x000ff00000010000 */
[----:B------:R-:W-:Y:S05]  /*14e0*/  BRA.U !UP0, `(.L_x_15) ;  /* 0x0000000108fc7547 */ /* 0x000fea000b800000 */
[----:B------:R-:W0:Y:S01]  /*14f0*/  S2R R5, SR_LANEID ;  /* 0x0000000000057919 */ /* 0x000e220000000000 */
[----:B------:R-:W-:-:S05]  /*1500*/  SHF.R.U32.HI R3, RZ, 0x5, R0 ;  /* 0x00000005ff037819 */ /* 0x000fca0000011600 */
[----:B0-----:R-:W-:-:S04]  /*1510*/  IMAD R3, R3, 0x20, R5 ;  /* 0x0000002003037824 */ /* 0x001fc800078e0205 */
[----:B------:R-:W-:-:S04]  /*1520*/  IMAD R4, R3, 0x3, RZ ;  /* 0x0000000303047824 */ /* 0x000fc800078e02ff */
[----:B------:R-:W-:Y:S02]  /*1530*/  IMAD R3, R4, 0x14, R7 ;  /* 0x0000001404037824 */ /* 0x000fe400078e0207 */
[----:B------:R-:W-:-:S03]  /*1540*/  IMAD R4, R5, -0x2, R4 ;  /* 0xfffffffe05047824 */ /* 0x000fc600078e0204 */
[----:B------:R-:W-:Y:S01]  /*1550*/  STS [R3], R8 ;  /* 0x0000000803007388 */ /* 0x000fe20000000800 */
[----:B------:R-:W-:Y:S01]  /*1560*/  IMAD R20, R4, 0x14, R7 ;  /* 0x0000001404147824 */ /* 0x000fe200078e0207 */
[C---:B------:R-:W-:Y:S01]  /*1570*/  LOP3.LUT R7, R0.reuse, 0x3e0, RZ, 0xc0, !PT ;  /* 0x000003e000077812 */ /* 0x040fe200078ec0ff */
[----:B------:R-:W0:Y:S01]  /*1580*/  LDC.64 R4, c[0x0][0x3a0] ;  /* 0x0000e800ff047b82 */ /* 0x000e220000000a00 */
[----:B------:R1:W-:Y:S04]  /*1590*/  STS [R3+0x4], R6 ;  /* 0x0000040603007388 */ /* 0x0003e80000000800 */
[----:B------:R-:W-:Y:S04]  /*15a0*/  STS [R3+0x8], R10 ;  /* 0x0000080a03007388 */ /* 0x000fe80000000800 */
[----:B------:R-:W-:Y:S01]  /*15b0*/  STS [R3+0xc], R9 ;  /* 0x00000c0903007388 */ /* 0x000fe20000000800 */
[----:B-1----:R-:W-:-:S03]  /*15c0*/  LOP3.LUT R6, R0, 0x1f, RZ, 0xc0, !PT ;  /* 0x0000001f00067812 */ /* 0x002fc600078ec0ff */
[----:B------:R-:W-:Y:S02]  /*15d0*/  STS [R3+0x10], R11 ;  /* 0x0000100b03007388 */ /* 0x000fe40000000800 */
[----:B------:R-:W-:Y:S02]  /*15e0*/  IMAD R6, R7, 0x3, R6 ;  /* 0x0000000307067824 */ /* 0x000fe400078e0206 */
[----:B------:R-:W-:Y:S01]  /*15f0*/  STS [R3+0x14], R12 ;  /* 0x0000140c03007388 */ /* 0x000fe20000000800 */
[----:B------:R-:W-:-:S03]  /*1600*/  IMAD.MOV.U32 R7, RZ, RZ, RZ ;  /* 0x000000ffff077224 */ /* 0x000fc600078e00ff */
        /* <DEDUP_REMOVED lines=9> */
[----:B------:R-:W-:-:S03]  /*16a0*/  NOP ;  /* 0x0000000000007918 */ /* 0x000fc60000000000 */
[----:B------:R-:W2:Y:S01]  /*16b0*/  LDS R9, [R20] ;  /* 0x0000000014097984 */ /* 0x000ea20000000800 */
[----:B-1----:R-:W-:-:S03]  /*16c0*/  IMAD.WIDE.U32 R2, R2, 0x300, R6 ;  /* 0x0000030002027825 */ /* 0x002fc600078e0006 */
[----:B------:R-:W1:Y:S01]  /*16d0*/  LDS R10, [R20+0x4] ;  /* 0x00000400140a7984 */ /* 0x000e620000000800 */
[----:B------:R-:W-:-:S03]  /*16e0*/  IMAD R3, R3, 0x14, RZ ;  /* 0x0000001403037824 */ /* 0x000fc600078e02ff */
[----:B------:R-:W3:Y:S01]  /*16f0*/  LDS R8, [R20+0x8] ;  /* 0x0000080014087984 */ /* 0x000ee20000000800 */
[----:B0-----:R-:W-:-:S03]  /*1700*/  IMAD.WIDE.U32 R4, R2, 0x14, R4 ;  /* 0x0000001402047825 */ /* 0x001fc600078e0004 */
[----:B------:R-:W0:Y:S01]  /*1710*/  LDS R0, [R20+0xc] ;  /* 0x00000c0014007984 */ /* 0x000e220000000800 */
[----:B------:R-:W-:-:S03]  /*1720*/  IMAD.IADD R5, R5, 0x1, R3 ;  /* 0x0000000105057824 */ /* 0x000fc600078e0203 */
[----:B------:R-:W4:Y:S04]  /*1730*/  LDS R29, [R20+0x10] ;  /* 0x00001000141d7984 */ /* 0x000f280000000800 */
[----:B------:R-:W5:Y:S04]  /*1740*/  LDS R27, [R20+0x280] ;  /* 0x00028000141b7984 */ /* 0x000f680000000800 */
        /* <DEDUP_REMOVED lines=9> */
[----:B--2---:R-:W-:Y:S04]  /*17e0*/  STG.E desc[UR6][R4.64], R9 ;  /* 0x0000000904007986 */ /* 0x004fe8000c101906 */
[----:B-1----:R-:W-:Y:S04]  /*17f0*/  STG.E desc[UR6][R4.64+0x4], R10 ;  /* 0x0000040a04007986 */ /* 0x002fe8000c101906 */
[----:B---3--:R-:W-:Y:S04]  /*1800*/  STG.E desc[UR6][R4.64+0x8], R8 ;  /* 0x0000080804007986 */ /* 0x008fe8000c101906 */
[----:B0-----:R-:W-:Y:S04]  /*1810*/  STG.E desc[UR6][R4.64+0xc], R0 ;  /* 0x00000c0004007986 */ /* 0x001fe8000c101906 */
[----:B----4-:R-:W-:Y:S04]  /*1820*/  STG.E desc[UR6][R4.64+0x10], R29 ;  /* 0x0000101d04007986 */ /* 0x010fe8000c101906 */
[----:B-----5:R-:W-:Y:S04]  /*1830*/  STG.E desc[UR6][R4.64+0x280], R27 ;  /* 0x0002801b04007986 */ /* 0x020fe8000c101906 */
[----:B------:R-:W-:Y:S04]  /*1840*/  STG.E desc[UR6][R4.64+0x284], R25 ;  /* 0x0002841904007986 */ /* 0x000fe8000c101906 */
[----:B------:R-:W-:Y:S04]  /*1850*/  STG.E desc[UR6][R4.64+0x288], R23 ;  /* 0x0002881704007986 */ /* 0x000fe8000c101906 */
[----:B------:R-:W-:Y:S04]  /*1860*/  STG.E desc[UR6][R4.64+0x28c], R21 ;  /* 0x00028c1504007986 */ /* 0x000fe8000c101906 */
[----:B------:R-:W-:Y:S04]  /*1870*/  STG.E desc[UR6][R4.64+0x290], R19 ;  /* 0x0002901304007986 */ /* 0x000fe8000c101906 */
[----:B------:R-:W-:Y:S04]  /*1880*/  STG.E desc[UR6][R4.64+0x500], R17 ;  /* 0x0005001104007986 */ /* 0x000fe8000c101906 */
[----:B------:R-:W-:Y:S04]  /*1890*/  STG.E desc[UR6][R4.64+0x504], R15 ;  /* 0x0005040f04007986 */ /* 0x000fe8000c101906 */
[----:B------:R-:W-:Y:S04]  /*18a0*/  STG.E desc[UR6][R4.64+0x508], R13 ;  /* 0x0005080d04007986 */ /* 0x000fe8000c101906 */
[----:B------:R-:W-:Y:S04]  /*18b0*/  STG.E desc[UR6][R4.64+0x50c], R11 ;  /* 0x00050c0b04007986 */ /* 0x000fe8000c101906 */
[----:B------:R-:W-:Y:S01]  /*18c0*/  STG.E desc[UR6][R4.64+0x510], R12 ;  /* 0x0005100c04007986 */ /* 0x000fe2000c101906 */
[----:B------:R-:W-:Y:S05]  /*18d0*/  EXIT ;  /* 0x000000000000794d */ /* 0x000fea0003800000 */
.L_x_15:
[----:B------:R-:W0:Y:S01]  /*18e0*/  S2R R20, SR_LANEID ;  /* 0x0000000000147919 */ /* 0x000e220000000000 */
[----:B------:R-:W-:Y:S01]  /*18f0*/  SHF.R.U32.HI R3, RZ, 0x5, R0 ;  /* 0x00000005ff037819 */ /* 0x000fe20000011600 */
[----:B------:R-:W-:Y:S01]  /*1900*/  IMAD.MOV.U32 R5, RZ, RZ, RZ ;  /* 0x000000ffff057224 */ /* 0x000fe200078e00ff */
[----:B------:R-:W-:-:S03]  /*1910*/  LOP3.LUT R4, R0, 0x1f, RZ, 0xc0, !PT ;  /* 0x0000001f00047812 */ /* 0x000fc600078ec0ff */
[----:B0-----:R-:W-:-:S04]  /*1920*/  IMAD R3, R3, 0x20, R20 ;  /* 0x0000002003037824 */ /* 0x001fc800078e0214 */
[----:B------:R-:W-:Y:S02]  /*1930*/  IMAD R23, R3, 0x3, RZ ;  /* 0x0000000303177824 */ /* 0x000fe400078e02ff */
[----:B------:R-:W-:Y:S02]  /*1940*/  IMAD.WIDE.U32 R2, R2, 0x300, R4 ;  /* 0x0000030002027825 */ /* 0x000fe400078e0004 */
[----:B------:R-:W0:Y:S02]  /*1950*/  LDC.64 R4, c[0x0][0x388] ;  /* 0x0000e200ff047b82 */ /* 0x000e240000000a00 */
[----:B------:R-:W-:Y:S02]  /*1960*/  IMAD R20, R20, -0x2, R23 ;  /* 0xfffffffe14147824 */ /* 0x000fe400078e0217 */
[--C-:B------:R-:W-:Y:S02]  /*1970*/  IMAD R25, R23, 0x14, R7.reuse ;  /* 0x0000001417197824 */ /* 0x100fe400078e0207 */
[----:B------:R-:W-:-:S03]  /*1980*/  IMAD R20, R20, 0x14, R7 ;  /* 0x0000001414147824 */ /* 0x000fc600078e0207 */
[----:B------:R-:W-:Y:S04]  /*1990*/  STS [R25], R8 ;  /* 0x0000000819007388 */ /* 0x000fe80000000800 */
[----:B------:R-:W-:Y:S04]  /*19a0*/  STS [R25+0x4], R6 ;  /* 0x0000040619007388 */ /* 0x000fe80000000800 */
[----:B------:R1:W-:Y:S04]  /*19b0*/  STS [R25+0x8], R10 ;  /* 0x0000080a19007388 */ /* 0x0003e80000000800 */
[----:B------:R-:W-:Y:S04]  /*19c0*/  STS [R25+0xc], R9 ;  /* 0x00000c0919007388 */ /* 0x000fe80000000800 */
[----:B------:R-:W-:Y:S01]  /*19d0*/  STS [R25+0x10], R11 ;  /* 0x0000100b19007388 */ /* 0x000fe20000000800 */
[----:B-1----:R-:W-:-:S03]  /*19e0*/  LOP3.LUT R10, R0, 0x3e0, RZ, 0xc0, !PT ;  /* 0x000003e0000a7812 */ /* 0x002fc600078ec0ff */
[----:B------:R-:W-:Y:S02]  /*19f0*/  STS [R25+0x14], R12 ;  /* 0x0000140c19007388 */ /* 0x000fe40000000800 */
[----:B------:R-:W-:Y:S02]  /*1a00*/  IMAD R10, R10, 0x3, RZ ;  /* 0x000000030a0a7824 */ /* 0x000fe400078e02ff */
[----:B------:R-:W-:Y:S04]  /*1a10*/  STS [R25+0x18], R13 ;  /* 0x0000180d19007388 */ /* 0x000fe80000000800 */
[----:B------:R-:W-:Y:S01]  /*1a20*/  STS [R25+0x1c], R14 ;  /* 0x00001c0e19007388 */ /* 0x000fe20000000800 */
[----:B------:R-:W-:-:S03]  /*1a30*/  IADD3 R2, P0, PT, R10, R2, RZ ;  /* 0x000000020a027210 */ /* 0x000fc60007f1e0ff */
[----:B------:R-:W-:Y:S02]  /*1a40*/  STS [R25+0x20], R15 ;  /* 0x0000200f19007388 */ /* 0x000fe40000000800 */
[----:B------:R-:W-:Y:S02]  /*1a50*/  IMAD.X R3, RZ, RZ, R3, P0 ;  /* 0x000000ffff037224 */ /* 0x000fe400000e0603 */
[----:B------:R-:W-:Y:S01]  /*1a60*/  STS [R25+0x24], R16 ;  /* 0x0000241019007388 */ /* 0x000fe20000000800 */
[----:B0-----:R-:W-:-:S03]  /*1a70*/  IMAD.WIDE.U32 R4, R2, 0x14, R4 ;  /* 0x0000001402047825 */ /* 0x001fc600078e0004 */
[----:B------:R-:W-:Y:S01]  /*1a80*/  STS [R25+0x28], R17 ;  /* 0x0000281119007388 */ /* 0x000fe20000000800 */
[----:B------:R-:W-:-:S03]  /*1a90*/  IMAD R3, R3, 0x14, RZ ;  /* 0x0000001403037824 */ /* 0x000fc600078e02ff */
[----:B------:R-:W-:Y:S01]  /*1aa0*/  STS [R25+0x2c], R18 ;  /* 0x00002c1219007388 */ /* 0x000fe20000000800 */
[----:B------:R-:W-:-:S03]  /*1ab0*/  IMAD.IADD R5, R5, 0x1, R3 ;  /* 0x0000000105057824 */ /* 0x000fc600078e0203 */
[----:B------:R-:W-:Y:S04]  /*1ac0*/  STS [R25+0x30], R19 ;  /* 0x0000301319007388 */ /* 0x000fe80000000800 */
[----:B------:R-:W-:Y:S04]  /*1ad0*/  STS [R25+0x34], R22 ;  /* 0x0000341619007388 */ /* 0x000fe80000000800 */
[----:B------:R-:W-:Y:S01]  /*1ae0*/  STS [R25+0x38], R21 ;  /* 0x0000381519007388 */ /* 0x000fe20000000800 */
[----:B------:R-:W-:-:S03]  /*1af0*/  NOP ;  /* 0x0000000000007918 */ /* 0x000fc60000000000 */
[----:B------:R-:W0:Y:S04]  /*1b00*/  LDS R7, [R20] ;  /* 0x0000000014077984 */ /* 0x000e280000000800 */
[----:B------:R-:W1:Y:S04]  /*1b10*/  LDS R9, [R20+0x4] ;  /* 0x0000040014097984 */ /* 0x000e680000000800 */
[----:B------:R-:W2:Y:S04]  /*1b20*/  LDS R11, [R20+0x8] ;  /* 0x00000800140b7984 */ /* 0x000ea80000000800 */
[----:B------:R-:W3:Y:S04]  /*1b30*/  LDS R13, [R20+0xc] ;  /* 0x00000c00140d7984 */ /* 0x000ee80000000800 */
        /* <DEDUP_REMOVED lines=11> */
[----:B0-----:R-:W-:Y:S04]  /*1bf0*/  STG.E desc[UR6][R4.64], R7 ;  /* 0x0000000704007986 */ /* 0x001fe8000c101906 */
[----:B-1----:R-:W-:Y:S04]  /*1c00*/  STG.E desc[UR6][R4.64+0x4], R9 ;  /* 0x0000040904007986 */ /* 0x002fe8000c101906 */
[----:B--2---:R-:W-:Y:S04]  /*1c10*/  STG.E desc[UR6][R4.64+0x8], R11 ;  /* 0x0000080b04007986 */ /* 0x004fe8000c101906 */
[----:B---3--:R-:W-:Y:S04]  /*1c20*/  STG.E desc[UR6][R4.64+0xc], R13 ;  /* 0x00000c0d04007986 */ /* 0x008fe8000c101906 */
        /* <DEDUP_REMOVED lines=12> */
.L_x_0:
        /* <DEDUP_REMOVED lines=10> */
[--C-:B------:R-:W-:Y:S01]  /*1d90*/  SHF.R.U64 R4, R4, 0x1, R5.reuse ;  /* 0x0000000104047819 */ /* 0x100fe20000001205 */
[----:B------:R-:W-:Y:S01]  /*1da0*/  BSSY.RECONVERGENT B0, `(.L_x_16) ;  /* 0x00000cc000007945 */ /* 0x000fe20003800200 */
[CC--:B------:R-:W-:Y:S01]  /*1db0*/  LOP3.LUT R13, R3.reuse, R2.reuse, RZ, 0xc0, !PT ;  /* 0x00000002030d7212 */ /* 0x0c0fe200078ec0ff */
[----:B------:R-:W-:Y:S01]  /*1dc0*/  UISETP.NE.AND UP0, UPT, UR4, URZ, UPT ;  /* 0x000000ff0400728c */ /* 0x000fe2000bf05270 */
[----:B------:R-:W-:Y:S01]  /*1dd0*/  LOP3.LUT R3, R3, R2, RZ, 0xfc, !PT ;  /* 0x0000000203037212 */ /* 0x000fe200078efcff */
[----:B------:R-:W-:Y:S01]  /*1de0*/  ACQBULK ;  /* 0x000000000000782e */ /* 0x000fe20000000000 */
[----:B------:R-:W-:Y:S01]  /*1df0*/  IADD3 R8, P1, PT, R2, -R13, RZ ;  /* 0x8000000d02087210 */ /* 0x000fe20007f3e0ff */
[----:B0-----:R-:W-:-:S02]  /*1e00*/  IMAD.X R10, RZ, RZ, ~R5, P0 ;  /* 0x000000ffff0a7224 */ /* 0x001fc400000e0e05 */
[----:B---3--:R-:W-:-:S04]  /*1e10*/  IMAD.WIDE.U32 R14, R13, -0x300, R14 ;  /* 0xfffffd000d0e7825 */ /* 0x008fc800078e000e */
[----:B------:R-:W-:Y:S01]  /*1e20*/  IMAD.X R12, RZ, RZ, -0x1, P1 ;  /* 0xffffffffff0c7424 */ /* 0x000fe200008e06ff */
[----:B------:R-:W-:Y:S01]  /*1e30*/  ISETP.NE.U32.AND P1, PT, R3, -0x1, PT ;  /* 0xffffffff0300780c */ /* 0x000fe20003f25070 */
[----:B------:R-:W-:Y:S01]  /*1e40*/  IMAD.WIDE.U32 R8, R8, 0x300, RZ ;  /* 0x0000030008087825 */ /* 0x000fe200078e00ff */
[----:B------:R-:W-:Y:S02]  /*1e50*/  SHF.R.U32.HI R3, RZ, 0x1, R5 ;  /* 0x00000001ff037819 */ /* 0x000fe40000011605 */
[----:B------:R-:W-:Y:S01]  /*1e60*/  ISETP.NE.AND.EX P1, PT, R10, -0x1, PT, P1 ;  /* 0xffffffff0a00780c */ /* 0x000fe20003f25310 */
[----:B------:R-:W-:Y:S01]  /*1e70*/  IMAD R19, R12, 0x300, RZ ;  /* 0x000003000c137824 */ /* 0x000fe200078e02ff */
[----:B------:R-:W-:Y:S01]  /*1e80*/  ISETP.GT.U32.AND P0, PT, R8, -0x301, PT ;  /* 0xfffffcff0800780c */ /* 0x000fe20003f04070 */
[----:B------:R-:W-:Y:S02]  /*1e90*/  IMAD R11, R3, 0x300, RZ ;  /* 0x00000300030b7824 */ /* 0x000fe400078e02ff */
[----:B------:R-:W-:-:S02]  /*1ea0*/  IMAD.IADD R3, R9, 0x1, R19 ;  /* 0x0000000109037824 */ /* 0x000fc400078e0213 */
[----:B------:R-:W-:-:S03]  /*1eb0*/  IMAD.WIDE.U32 R4, R4, 0x300, RZ ;  /* 0x0000030004047825 */ /* 0x000fc600078e00ff */
[----:B------:R-:W-:Y:S01]  /*1ec0*/  ISETP.GT.U32.AND.EX P0, PT, R3, -0x1, PT, P0 ;  /* 0xffffffff0300780c */ /* 0x000fe20003f04100 */
[----:B------:R-:W-:Y:S01]  /*1ed0*/  IMAD.IADD R9, R5, 0x1, R11 ;  /* 0x0000000105097824 */ /* 0x000fe200078e020b */
[----:B------:R-:W-:Y:S01]  /*1ee0*/  ISETP.GT.U32.AND P2, PT, R14, R4, PT ;  /* 0x000000040e00720c */ /* 0x000fe20003f44070 */
[----:B------:R-:W-:Y:S01]  /*1ef0*/  IMAD.IADD R15, R15, 0x1, -R13 ;  /* 0x000000010f0f7824 */ /* 0x000fe200078e0a0d */
[----:B------:R-:W-:Y:S02]  /*1f00*/  SEL R12, R8, 0xfffffcff, P0 ;  /* 0xfffffcff080c7807 */ /* 0x000fe40000000000 */
[----:B------:R-:W-:Y:S02]  /*1f10*/  SEL R22, R3, 0xffffffff, P0 ;  /* 0xffffffff03167807 */ /* 0x000fe40000000000 */
[----:B------:R-:W-:Y:S02]  /*1f20*/  ISETP.GT.U32.AND.EX P2, PT, R15, R9, PT, P2 ;  /* 0x000000090f00720c */ /* 0x000fe40003f44120 */
[----:B------:R-:W-:-:S02]  /*1f30*/  LOP3.LUT R19, RZ, R12, RZ, 0x33, !PT ;  /* 0x0000000cff137212 */ /* 0x000fc400078e33ff */
        /* <DEDUP_REMOVED lines=29> */
[----:B------:R-:W0:Y:S01]  /*2110*/  LDC.64 R14, c[0x0][0x388] ;  /* 0x0000e200ff0e7b82 */ /* 0x000e220000000a00 */
[----:B------:R-:W-:Y:S01]  /*2120*/  IMAD.MOV.U32 R8, RZ, RZ, R4 ;  /* 0x000000ffff087224 */ /* 0x000fe200078e0004 */
[----:B------:R-:W-:Y:S01]  /*2130*/  UMOV UR4, URZ ;  /* 0x000000ff00047c82 */ /* 0x000fe20008000000 */
[----:B------:R-:W-:Y:S01]  /*2140*/  IMAD.IADD R5, R0, 0x1, -R3 ;  /* 0x0000000100057824 */ /* 0x000fe200078e0a03 */
[----:B------:R-:W-:Y:S01]  /*2150*/  BSSY.RECONVERGENT B1, `(.L_x_18) ;  /* 0x0000028000017945 */ /* 0x000fe20003800200 */
[----:B------:R-:W-:-:S03]  /*2160*/  IMAD.WIDE.U32 R8, R13, 0x300, R8 ;  /* 0x000003000d087825 */ /* 0x000fc600078e0008 */
[----:B------:R-:W-:Y:S01]  /*2170*/  SHF.R.S32.HI R4, RZ, 0x1f, R5 ;  /* 0x0000001fff047819 */ /* 0x000fe20000011405 */
[----:B------:R-:W-:Y:S01]  /*2180*/  VIADD R20, R0, 0x100 ;  /* 0x0000010000147836 */ /* 0x000fe20000000000 */
[----:B------:R-:W-:Y:S01]  /*2190*/  IADD3 R13, P1, P2, R5, R8, R12 ;  /* 0x00000008050d7210 */ /* 0x000fe20007a3e00c */
[----:B------:R-:W-:Y:S01]  /*21a0*/  VIADD R8, R9, UR4 ;  /* 0x0000000409087c36 */ /* 0x000fe20008000000 */
[----:B------:R-:W-:Y:S01]  /*21b0*/  IADD3 R9, P0, PT, R6, R0, RZ ;  /* 0x0000000006097210 */ /* 0x000fe20007f1e0ff */
[----:B------:R-:W-:Y:S02]  /*21c0*/  VIADD R24, R0, 0x200 ;  /* 0x0000020000187836 */ /* 0x000fe40000000000 */
[----:B------:R-:W-:Y:S01]  /*21d0*/  IMAD.MOV.U32 R12, RZ, RZ, RZ ;  /* 0x000000ffff0c7224 */ /* 0x000fe200078e00ff */
[----:B------:R-:W-:Y:S01]  /*21e0*/  IADD3.X R4, PT, PT, R4, R8, R11, P1, P2 ;  /* 0x0000000804047210 */ /* 0x000fe20000fe440b */
[----:B------:R-:W-:Y:S02]  /*21f0*/  IMAD.X R5, RZ, RZ, R7, P0 ;  /* 0x000000ffff057224 */ /* 0x000fe400000e0607 */
[----:B------:R-:W-:-:S02]  /*2200*/  IMAD.MOV.U32 R16, RZ, RZ, 0x7 ;  /* 0x00000007ff107424 */ /* 0x000fc400078e00ff */
[----:B------:R-:W-:Y:S02]  /*2210*/  IMAD R5, R5, 0x14, RZ ;  /* 0x0000001405057824 */ /* 0x000fe400078e02ff */
[----:B------:R-:W-:Y:S02]  /*2220*/  IMAD R11, R4, 0x14, RZ ;  /* 0x00000014040b7824 */ /* 0x000fe400078e02ff */
[----:B0-----:R-:W-:-:S04]  /*2230*/  IMAD.WIDE.U32 R8, R9, 0x14, R14 ;  /* 0x0000001409087825 */ /* 0x001fc800078e000e */
[----:B------:R-:W-:Y:S02]  /*2240*/  IMAD.IADD R9, R9, 0x1, R5 ;  /* 0x0000000109097824 */ /* 0x000fe400078e0205 */
[----:B------:R-:W-:Y:S02]  /*2250*/  IMAD.IADD R5, R3, 0x1, R10 ;  /* 0x0000000103057824 */ /* 0x000fe400078e020a */
[----:B------:R-:W-:-:S03]  /*2260*/  IMAD.WIDE.U32 R6, R13, 0x14, R14 ;  /* 0x000000140d067825 */ /* 0x000fc600078e000e */
[-C--:B------:R-:W-:Y:S01]  /*2270*/  ISETP.GE.AND P0, PT, R0, R5.reuse, PT ;  /* 0x000000050000720c */ /* 0x080fe20003f06270 */
[----:B------:R-:W-:Y:S01]  /*2280*/  IMAD.IADD R7, R7, 0x1, R11 ;  /* 0x0000000107077824 */ /* 0x000fe200078e020b */
[-C--:B------:R-:W-:Y:S01]  /*2290*/  ISETP.GE.AND P1, PT, R20, R5.reuse, PT ;  /* 0x000000051400720c */ /* 0x080fe20003f26270 */
[----:B------:R-:W-:Y:S01]  /*22a0*/  IMAD.MOV.U32 R4, RZ, RZ, 0x7 ;  /* 0x00000007ff047424 */ /* 0x000fe200078e00ff */
[----:B------:R-:W-:Y:S01]  /*22b0*/  ISETP.GE.AND P2, PT, R24, R5, PT ;  /* 0x000000051800720c */ /* 0x000fe20003f46270 */
[----:B------:R-:W-:Y:S02]  /*22c0*/  IMAD.MOV.U32 R11, RZ, RZ, -0x8 ;  /* 0xfffffff8ff0b7424 */ /* 0x000fe400078e00ff */
[----:B------:R-:W-:Y:S02]  /*22d0*/  IMAD.MOV.U32 R13, RZ, RZ, 0x7 ;  /* 0x00000007ff0d7424 */ /* 0x000fe400078e00ff */
[----:B------:R-:W-:Y:S02]  /*22e0*/  IMAD.MOV.U32 R14, RZ, RZ, -0x8 ;  /* 0xfffffff8ff0e7424 */ /* 0x000fe400078e00ff */
[----:B------:R-:W-:-:S02]  /*22f0*/  IMAD.MOV.U32 R15, RZ, RZ, RZ ;  /* 0x000000ffff0f7224 */ /* 0x000fc400078e00ff */
[----:B------:R-:W-:Y:S01]  /*2300*/  IMAD.MOV.U32 R17, RZ, RZ, RZ ;  /* 0x000000ffff117224 */ /* 0x000fe200078e00ff */
[----:B------:R-:W-:Y:S06]  /*2310*/  @P0 BRA `(.L_x_19) ;  /* 0x00000000002c0947 */ /* 0x000fec0003800000 */
[----:B------:R-:W-:-:S13]  /*2320*/  ISETP.GE.AND P0, PT, R0, R3, PT ;  /* 0x000000030000720c */ /* 0x000fda0003f06270 */
        /* <DEDUP_REMOVED lines=9> */
[----:B------:R0:W5:Y:S02]  /*23c0*/  @P0 LDG.E R18, desc[UR6][R6.64+0x10] ;  /* 0x0000100606120981 */ /* 0x000164000c1e1900 */
.L_x_19:
[----:B------:R-:W-:Y:S05]  /*23d0*/  BSYNC.RECONVERGENT B1 ;  /* 0x0000000000017941 */ /* 0x000fea0003800200 */
.L_x_18:
[----:B------:R-:W-:Y:S01]  /*23e0*/  BSSY.RECONVERGENT B1, `(.L_x_20) ;  /* 0x000000e000017945 */ /* 0x000fe20003800200 */
[----:B------:R-:W-:-:S03]  /*23f0*/  IMAD.MOV.U32 R19, RZ, RZ, RZ ;  /* 0x000000ffff137224 */ /* 0x000fc600078e00ff */
[----:B------:R-:W-:Y:S05]  /*2400*/  @P1 BRA `(.L_x_21) ;  /* 0x00000000002c1947 */ /* 0x000fea0003800000 */
[----:B------:R-:W-:-:S13]  /*2410*/  ISETP.GE.AND P0, PT, R20, R3, PT ;  /* 0x000000031400720c */ /* 0x000fda0003f06270 */
        /* <DEDUP_REMOVED lines=9> */
[----:B------:R1:W5:Y:S02]  /*24b0*/  @!P0 LDG.E R20, desc[UR6][R8.64+0x1410] ;  /* 0x0014100608148981 */ /* 0x000364000c1e1900 */
.L_x_21:
[----:B------:R-:W-:Y:S05]  /*24c0*/  BSYNC.RECONVERGENT B1 ;  /* 0x0000000000017941 */ /* 0x000fea0003800200 */
.L_x_20:
[----:B------:R-:W-:Y:S01]  /*24d0*/  IMAD.MOV.U32 R21, RZ, RZ, -0x8 ;  /* 0xfffffff8ff157424 */ /* 0x000fe200078e00ff */
[----:B------:R-:W-:Y:S01]  /*24e0*/  CS2R R22, SRZ ;  /* 0x0000000000167805 */ /* 0x000fe2000001ff00 */
[----:B------:R-:W-:Y:S06]  /*24f0*/  @P2 BRA `(.L_x_22) ;  /* 0x0000000400582947 */ /* 0x000fec0003800000 */
        /* <DEDUP_REMOVED lines=10> */
[----:B------:R3:W5:Y:S01]  /*25a0*/  @!P0 LDG.E R24, desc[UR6][R8.64+0x2810] ;  /* 0x0028100608188981 */ /* 0x000762000c1e1900 */
[----:B------:R-:W-:Y:S05]  /*25b0*/  BRA `(.L_x_22) ;  /* 0x0000000400287947 */ /* 0x000fea0003800000 */
.L_x_17:
[----:B------:R-:W0:Y:S01]  /*25c0*/  LDC.64 R14, c[0x0][0x3a0] ;  /* 0x0000e800ff0e7b82 */ /* 0x000e220000000a00 */
[----:B------:R-:W-:Y:S01]  /*25d0*/  IMAD.MOV.U32 R5, RZ, RZ, R9 ;  /* 0x000000ffff057224 */ /* 0x000fe200078e0009 */
[----:B------:R-:W-:Y:S01]  /*25e0*/  UMOV UR4, URZ ;  /* 0x000000ff00047c82 */ /* 0x000fe20008000000 */
[----:B------:R-:W-:Y:S01]  /*25f0*/  IMAD.IADD R9, R0, 0x1, -R3 ;  /* 0x0000000100097824 */ /* 0x000fe200078e0a03 */
[----:B------:R-:W-:Y:S01]  /*2600*/  BSSY.RECONVERGENT B1, `(.L_x_23) ;  /* 0x0000028000017945 */ /* 0x000fe20003800200 */
[----:B------:R-:W-:-:S04]  /*2610*/  IMAD.WIDE.U32 R4, R13, 0x300, R4 ;  /* 0x000003000d047825 */ /* 0x000fc800078e0004 */
[----:B------:R-:W-:Y:S01]  /*2620*/  VIADD R20, R0, 0x100 ;  /* 0x0000010000147836 */ /* 0x000fe20000000000 */
[----:B------:R-:W-:Y:S01]  /*2630*/  IADD3 R13, P1, P2, R9, R4, R12 ;  /* 0x00000004090d7210 */ /* 0x000fe20007a3e00c */
[----:B------:R-:W-:Y:S01]  /*2640*/  VIADD R4, R5, UR4 ;  /* 0x0000000405047c36 */ /* 0x000fe20008000000 */
[----:B------:R-:W-:Y:S01]  /*2650*/  IADD3 R5, P0, PT, R6, R0, RZ ;  /* 0x0000000006057210 */ /* 0x000fe20007f1e0ff */
[----:B------:R-:W-:Y:S01]  /*2660*/  VIADD R24, R0, 0x200 ;  /* 0x0000020000187836 */ /* 0x000fe20000000000 */
[----:B------:R-:W-:Y:S01]  /*2670*/  SHF.R.S32.HI R9, RZ, 0x1f, R9 ;  /* 0x0000001fff097819 */ /* 0x000fe20000011409 */
[----:B------:R-:W-:Y:S02]  /*2680*/  IMAD.MOV.U32 R16, RZ, RZ, 0x7 ;  /* 0x00000007ff107424 */ /* 0x000fe400078e00ff */
[----:B------:R-:W-:Y:S01]  /*2690*/  IMAD.X R12, RZ, RZ, R7, P0 ;  /* 0x000000ffff0c7224 */ /* 0x000fe200000e0607 */
[----:B------:R-:W-:Y:S01]  /*26a0*/  IADD3.X R4, PT, PT, R9, R4, R11, P1, P2 ;  /* 0x0000000409047210 */ /* 0x000fe20000fe440b */
[----:B------:R-:W-:-:S04]  /*26b0*/  IMAD.MOV.U32 R17, RZ, RZ, RZ ;  /* 0x000000ffff117224 */ /* 0x000fc800078e00ff */
[----:B------:R-:W-:Y:S02]  /*26c0*/  IMAD R11, R4, 0x14, RZ ;  /* 0x00000014040b7824 */ /* 0x000fe400078e02ff */
[----:B0-----:R-:W-:-:S04]  /*26d0*/  IMAD.WIDE.U32 R6, R5, 0x14, R14 ;  /* 0x0000001405067825 */ /* 0x001fc800078e000e */
[----:B------:R-:W-:Y:S02]  /*26e0*/  IMAD R5, R12, 0x14, RZ ;  /* 0x000000140c057824 */ /* 0x000fe400078e02ff */
[----:B------:R-:W-:-:S04]  /*26f0*/  IMAD.WIDE.U32 R8, R13, 0x14, R14 ;  /* 0x000000140d087825 */ /* 0x000fc800078e000e */
[----:B------:R-:W-:Y:S02]  /*2700*/  IMAD.IADD R7, R5, 0x1, R7 ;  /* 0x0000000105077824 */ /* 0x000fe400078e0207 */
[----:B------:R-:W-:Y:S02]  /*2710*/  IMAD.IADD R5, R3, 0x1, R10 ;  /* 0x0000000103057824 */ /* 0x000fe400078e020a */
[----:B------:R-:W-:Y:S02]  /*2720*/  IMAD.IADD R9, R11, 0x1, R9 ;  /* 0x000000010b097824 */ /* 0x000fe400078e0209 */
[----:B------:R-:W-:Y:S01]  /*2730*/  IMAD.MOV.U32 R4, RZ, RZ, 0x7 ;  /* 0x00000007ff047424 */ /* 0x000fe200078e00ff */
[-C--:B------:R-:W-:Y:S01]  /*2740*/  ISETP.GE.AND P0, PT, R0, R5.reuse, PT ;  /* 0x000000050000720c */ /* 0x080fe20003f06270 */
[----:B------:R-:W-:Y:S01]  /*2750*/  IMAD.MOV.U32 R11, RZ, RZ, -0x8 ;  /* 0xfffffff8ff0b7424 */ /* 0x000fe200078e00ff */
[-C--:B------:R-:W-:Y:S01]  /*2760*/  ISETP.GE.AND P1, PT, R20, R5.reuse, PT ;  /* 0x000000051400720c */ /* 0x080fe20003f26270 */
[----:B------:R-:W-:Y:S01]  /*2770*/  IMAD.MOV.U32 R12, RZ, RZ, RZ ;  /* 0x000000ffff0c7224 */ /* 0x000fe200078e00ff */
[----:B------:R-:W-:Y:S01]  /*2780*/  ISETP.GE.AND P2, PT, R24, R5, PT ;  /* 0x000000051800720c */ /* 0x000fe20003f46270 */
[----:B------:R-:W-:-:S02]  /*2790*/  IMAD.MOV.U32 R13, RZ, RZ, 0x7 ;  /* 0x00000007ff0d7424 */ /* 0x000fc400078e00ff */
[----:B------:R-:W-:Y:S02]  /*27a0*/  IMAD.MOV.U32 R14, RZ, RZ, -0x8 ;  /* 0xfffffff8ff0e7424 */ /* 0x000fe400078e00ff */
[----:B------:R-:W-:-:S04]  /*27b0*/  IMAD.MOV.U32 R15, RZ, RZ, RZ ;  /* 0x000000ffff0f7224 */ /* 0x000fc800078e00ff */
[----:B------:R-:W-:Y:S05]  /*27c0*/  @P0 BRA `(.L_x_24) ;  /* 0x00000000002c0947 */ /* 0x000fea0003800000 */
        /* <DEDUP_REMOVED lines=11> */
.L_x_24:
[----:B------:R-:W-:Y:S05]  /*2880*/  BSYNC.RECONVERGENT B1 ;  /* 0x0000000000017941 */ /* 0x000fea0003800200 */
.L_x_23:
        /* <DEDUP_REMOVED lines=14> */
.L_x_26:
[----:B------:R-:W-:Y:S05]  /*2970*/  BSYNC.RECONVERGENT B1 ;  /* 0x0000000000017941 */ /* 0x000fea0003800200 */
.L_x_25:
        /* <DEDUP_REMOVED lines=14> */
.L_x_22:
[----:B------:R-:W-:Y:S05]  /*2a60*/  BSYNC.RECONVERGENT B0 ;  /* 0x0000000000007941 */ /* 0x000fea0003800200 */
.L_x_16:
[----:B0123--:R-:W0:Y:S01]  /*2a70*/  S2R R6, SR_CgaCtaId ;  /* 0x0000000000067919 */ /* 0x00fe220000008800 */
[----:B------:R-:W-:-:S04]  /*2a80*/  MOV R7, 0x400 ;  /* 0x0000040000077802 */ /* 0x000fc80000000f00 */
[----:B0-----:R-:W-:-:S05]  /*2a90*/  LEA R7, R6, R7, 0x18 ;  /* 0x0000000706077211 */ /* 0x001fca00078ec0ff */
[----:B------:R-:W-:-:S05]  /*2aa0*/  IMAD R9, R0, 0x14, R7 ;  /* 0x0000001400097824 */ /* 0x000fca00078e0207 */
[----:B-----5:R0:W-:Y:S04]  /*2ab0*/  STS [R9], R4 ;  /* 0x0000000409007388 */ /* 0x0201e80000000800 */
        /* <DEDUP_REMOVED lines=17> */
[----:B------:R-:W-:Y:S01]  /*2bd0*/  BSSY.RECONVERGENT B0, `(.L_x_27) ;  /* 0x0000022000007945 */ /* 0x000fe20003800200 */
[----:B------:R-:W-:-:S04]  /*2be0*/  VIMNMX R4, PT, PT, R4, R5, PT ;  /* 0x0000000504047248 */ /* 0x000fc80003fe0100 */
[C---:B------:R-:W-:Y:S01]  /*2bf0*/  ISETP.GE.AND P0, PT, R4.reuse, R10, PT ;  /* 0x0000000a0400720c */ /* 0x040fe20003f06270 */
[----:B------:R-:W-:Y:S01]  /*2c00*/  IMAD.IADD R10, R4, 0x1, -R10 ;  /* 0x00000001040a7824 */ /* 0x000fe200078e0a0a */
[----:B-1----:R-:W-:-:S04]  /*2c10*/  VIMNMX R9, PT, PT, R3, R4, PT ;  /* 0x0000000403097248 */ /* 0x002fc80003fe0100 */
[----:B------:R-:W-:-:S04]  /*2c20*/  SEL R18, R10, RZ, P0 ;  /* 0x000000ff0a127207 */ /* 0x000fc80000000000 */
[----:B------:R-:W-:-:S13]  /*2c30*/  ISETP.GE.AND P0, PT, R18, R9, PT ;  /* 0x000000091200720c */ /* 0x000fda0003f06270 */
[----:B------:R-:W-:Y:S05]  /*2c40*/  @P0 BRA `(.L_x_28) ;  /* 0x0000000000680947 */ /* 0x000fea0003800000 */
[----:B------:R-:W-:-:S07]  /*2c50*/  IMAD.IADD R6, R3, 0x1, R4 ;  /* 0x0000000103067824 */ /* 0x000fce00078e0204 */
.L_x_32:
        /* <DEDUP_REMOVED lines=19> */
.L_x_30:
[----:B------:R-:W-:-:S13]  /*2d90*/  ISETP.LT.U32.AND P0, PT, R16, R13, PT ;  /* 0x0000000d1000720c */ /* 0x000fda0003f01070 */
.L_x_31:
[----:B------:R-:W-:Y:S05]  /*2da0*/  BSYNC.RECONVERGENT B1 ;  /* 0x0000000000017941 */ /* 0x000fea0003800200 */
.L_x_29:
[C---:B------:R-:W-:Y:S01]  /*2db0*/  @!P0 VIADD R18, R10.reuse, 0x1 ;  /* 0x000000010a128836 */ /* 0x040fe20000000000 */
[----:B------:R-:W-:-:S04]  /*2dc0*/  SEL R9, R10, R9, P0 ;  /* 0x000000090a097207 */ /* 0x000fc80000000000 */
[----:B------:R-:W-:-:S13]  /*2dd0*/  ISETP.GE.AND P0, PT, R18, R9, PT ;  /* 0x000000091200720c */ /* 0x000fda0003f06270 */
[----:B------:R-:W-:Y:S05]  /*2de0*/  @!P0 BRA `(.L_x_32) ;  /* 0xfffffffc009c8947 */ /* 0x000fea000383ffff */
.L_x_28:
[----:B------:R-:W-:Y:S05]  /*2df0*/  BSYNC.RECONVERGENT B0 ;  /* 0x0000000000007941 */ /* 0x000fea0003800200 */
.L_x_27:
        /* <DEDUP_REMOVED lines=24> */
.L_x_34:
[----:B------:R-:W-:Y:S05]  /*2f80*/  BSYNC.RECONVERGENT B0 ;  /* 0x0000000000007941 */ /* 0x000fea0003800200 */
.L_x_33:
        /* <DEDUP_REMOVED lines=31> */
.L_x_36:
[----:B------:R-:W-:Y:S05]  /*3180*/  BSYNC.RECONVERGENT B0 ;  /* 0x0000000000007941 */ /* 0x000fea0003800200 */
.L_x_35:
[----:B------:R-:W-:Y:S01]  /*3190*/  @P0 IMAD.MOV R26, RZ, RZ, R28 ;  /* 0x000000ffff1a0224 */ /* 0x000fe200078e021c */
[----:B------:R-:W-:Y:S01]  /*31a0*/  BSSY.RECONVERGENT B0, `(.L_x_37) ;  /* 0x000001e000007945 */ /* 0x000fe20003800200 */
[----:B------:R-:W-:Y:S01]  /*31b0*/  VIADD R28, R20, 0x1 ;  /* 0x00000001141c7836 */ /* 0x000fe20000000000 */
[----:B---34-:R-:W-:Y:S01]  /*31c0*/  SEL R21, R13, R16, P0 ;  /* 0x000000100d157207 */ /* 0x018fe20000000000 */
[----:B------:R-:W-:Y:S01]  /*31d0*/  @!P0 IMAD.MOV R28, RZ, RZ, R20 ;  /* 0x000000ffff1c8224 */ /* 0x000fe200078e0214 */
[----:B0-2---:R-:W-:Y:S01]  /*31e0*/  SEL R20, R14, R15, P0 ;  /* 0x0000000f0e147207 */ /* 0x005fe20000000000 */
[--C-:B------:R-:W-:Y:S01]  /*31f0*/  @!P0 IMAD R27, R26, 0x14, R7.reuse ;  /* 0x000000141a1b8824 */ /* 0x100fe200078e0207 */
[----:B-1----:R-:W-:Y:S01]  /*3200*/  SEL R19, R11, R12, P0 ;  /* 0x0000000c0b137207 */ /* 0x002fe20000000000 */
[C---:B------:R-:W-:Y:S01]  /*3210*/  @P0 IMAD R29, R28.reuse, 0x14, R7 ;  /* 0x000000141c1d0824 */ /* 0x040fe200078e0207 */
[----:B------:R-:W-:Y:S02]  /*3220*/  ISETP.GE.AND P1, PT, R28, R5, PT ;  /* 0x000000051c00720c */ /* 0x000fe40003f26270 */
[----:B------:R-:W-:Y:S01]  /*3230*/  SEL R18, R22, R23, P0 ;  /* 0x0000001716127207 */ /* 0x000fe20000000000 */
[----:B------:R0:W1:Y:S01]  /*3240*/  @!P0 LDS R16, [R27] ;  /* 0x000000001b108984 */ /* 0x0000620000000800 */
[----:B------:R-:W-:-:S03]  /*3250*/  SEL R17, R24, R25, P0 ;  /* 0x0000001918117207 */ /* 0x000fc60000000000 */
[----:B------:R0:W2:Y:S04]  /*3260*/  @!P0 LDS R15, [R27+0x4] ;  /* 0x000004001b0f8984 */ /* 0x0000a80000000800 */
[----:B------:R0:W3:Y:S04]  /*3270*/  @!P0 LDS R12, [R27+0x8] ;  /* 0x000008001b0c8984 */ /* 0x0000e80000000800 */
[----:B------:R0:W4:Y:S04]  /*3280*/  @!P0 LDS R23, [R27+0xc] ;  /* 0x00000c001b178984 */ /* 0x0001280000000800 */
[----:B------:R0:W0:Y:S04]  /*3290*/  @!P0 LDS R25, [R27+0x10] ;  /* 0x000010001b198984 */ /* 0x0000280000000800 */
[----:B------:R0:W0:Y:S04]  /*32a0*/  @P0 LDS R13, [R29] ;  /* 0x000000001d0d0984 */ /* 0x0000280000000800 */
        /* <DEDUP_REMOVED lines=9> */
[----:B0---4-:R-:W-:-:S04]  /*3340*/  ISETP.NE.AND P0, PT, R22, R23, PT ;  /* 0x000000171600720c */ /* 0x011fc80003f05270 */
[----:B---3--:R-:W-:-:S13]  /*3350*/  ISETP.NE.OR P1, PT, R11, R12, P0 ;  /* 0x0000000c0b00720c */ /* 0x008fda0000725670 */
[----:B------:R-:W-:Y:S02]  /*3360*/  @!P1 ISETP.LT.AND P0, PT, R24, R25, PT ;  /* 0x000000191800920c */ /* 0x000fe40003f01270 */
[----:B------:R-:W-:-:S13]  /*3370*/  @P1 ISETP.LT.U32.AND P0, PT, R11, R12, PT ;  /* 0x0000000c0b00120c */ /* 0x000fda0003f01070 */
.L_x_38:
[----:B------:R-:W-:Y:S05]  /*3380*/  BSYNC.RECONVERGENT B0 ;  /* 0x0000000000007941 */ /* 0x000fea0003800200 */
.L_x_37:
[----:B------:R-:W5:Y:S01]  /*3390*/  LDCU.U8 UR4, c[0x0][0x380] ;  /* 0x00007000ff0477ac */ /* 0x000f620008000000 */
[----:B0-----:R-:W-:Y:S02]  /*33a0*/  SEL R24, R24, R25, P0 ;  /* 0x0000001918187207 */ /* 0x001fe40000000000 */
[----:B----4-:R-:W-:Y:S02]  /*33b0*/  SEL R22, R22, R23, P0 ;  /* 0x0000001716167207 */ /* 0x010fe40000000000 */
[----:B---3--:R-:W-:Y:S02]  /*33c0*/  SEL R11, R11, R12, P0 ;  /* 0x0000000c0b0b7207 */ /* 0x008fe40000000000 */
[----:B--2---:R-:W-:Y:S02]  /*33d0*/  SEL R15, R14, R15, P0 ;  /* 0x0000000f0e0f7207 */ /* 0x004fe40000000000 */
[----:B-1----:R-:W-:Y:S01]  /*33e0*/  SEL R13, R13, R16, P0 ;  /* 0x000000100d0d7207 */ /* 0x002fe20000000000 */
[----:B-----5:R-:W-:-:S04]  /*33f0*/  UPRMT UR4, UR4, 0x8880, URZ ;  /* 0x0000888004047896 */ /* 0x020fc800080000ff */
[----:B------:R-:W-:Y:S01]  /*3400*/  UISETP.NE.AND UP0, UPT, UR4, URZ, UPT ;  /* 0x000000ff0400728c */ /* 0x000fe2000bf05270 */
[----:B------:R-:W-:Y:S08]  /*3410*/  BAR.SYNC.DEFER_BLOCKING 0x0 ;  /* 0x0000000000007b1d */ /* 0x000ff00000010000 */
[----:B------:R-:W-:Y:S05]  /*3420*/  BRA.U !UP0, `(.L_x_39) ;  /* 0x0000000508307547 */ /* 0x000fea000b800000 */
[----:B------:R-:W0:Y:S01]  /*3430*/  S2R R3, SR_LANEID ;  /* 0x0000000000037919 */ /* 0x000e220000000000 */
[----:B------:R-:W1:Y:S01]  /*3440*/  S2UR UR5, SR_CgaCtaId ;  /* 0x00000000000579c3 */ /* 0x000e620000008800 */
[----:B------:R-:W-:Y:S01]  /*3450*/  SHF.R.U32.HI R12, RZ, 0x5, R0 ;  /* 0x00000005ff0c7819 */ /* 0x000fe20000011600 */
[----:B------:R-:W-:Y:S01]  /*3460*/  UMOV UR4, 0x400 ;  /* 0x0000040000047882 */ /* 0x000fe20000000000 */
[----:B------:R-:W-:Y:S01]  /*3470*/  ISETP.NE.AND P0, PT, R0, RZ, PT ;  /* 0x000000ff0000720c */ /* 0x000fe20003f05270 */
[----:B-1----:R-:W-:Y:S02]  /*3480*/  ULEA UR4, UR5, UR4, 0x18 ;  /* 0x0000000405047291 */ /* 0x002fe4000f8ec0ff */
[----:B0-----:R-:W-:-:S04]  /*3490*/  IMAD R12, R12, 0x20, R3 ;  /* 0x000000200c0c7824 */ /* 0x001fc800078e0203 */
[----:B------:R-:W-:-:S04]  /*34a0*/  IMAD R12, R12, 0x3, RZ ;  /* 0x000000030c0c7824 */ /* 0x000fc800078e02ff */
[----:B------:R-:W-:Y:S02]  /*34b0*/  IMAD R23, R12, 0x14, R7 ;  /* 0x000000140c177824 */ /* 0x000fe400078e0207 */
[----:B------:R-:W-:-:S03]  /*34c0*/  IMAD R12, R3, -0x2, R12 ;  /* 0xfffffffe030c7824 */ /* 0x000fc600078e020c */
[----:B------:R-:W-:Y:S01]  /*34d0*/  STS [R23], R9 ;  /* 0x0000000917007388 */ /* 0x000fe20000000800 */
[----:B------:R-:W-:Y:S01]  /*34e0*/  IMAD R26, R12, 0x14, R7 ;  /* 0x000000140c1a7824 */ /* 0x000fe200078e0207 */
[C---:B------:R-:W-:Y:S02]  /*34f0*/  LOP3.LUT R7, R0.reuse, 0x3e0, RZ, 0xc0, !PT ;  /* 0x000003e000077812 */ /* 0x040fe400078ec0ff */
[----:B------:R-:W-:Y:S04]  /*3500*/  STS [R23+0x4], R10 ;  /* 0x0000040a17007388 */ /* 0x000fe80000000800 */
[----:B------:R0:W-:Y:S04]  /*3510*/  STS [R23+0x8], R6 ;  /* 0x0000080617007388 */ /* 0x0001e80000000800 */
[----:B------:R1:W-:Y:S04]  /*3520*/  STS [R23+0xc], R8 ;  /* 0x00000c0817007388 */ /* 0x0003e80000000800 */
[----:B------:R-:W-:Y:S01]  /*3530*/  STS [R23+0x10], R4 ;  /* 0x0000100417007388 */ /* 0x000fe20000000800 */
[----:B0-----:R-:W-:-:S03]  /*3540*/  LOP3.LUT R6, R0, 0x1f, RZ, 0xc0, !PT ;  /* 0x0000001f00067812 */ /* 0x001fc600078ec0ff */
[----:B------:R-:W-:Y:S01]  /*3550*/  STS [R23+0x14], R21 ;  /* 0x0000141517007388 */ /* 0x000fe20000000800 */
[----:B-1----:R-:W0:Y:S01]  /*3560*/  LDC.64 R8, c[0x0][0x3a0] ;  /* 0x0000e800ff087b82 */ /* 0x002e220000000a00 */
[----:B------:R-:W-:Y:S02]  /*3570*/  IMAD R6, R7, 0x3, R6 ;  /* 0x0000000307067824 */ /* 0x000fe400078e0206 */
[----:B------:R-:W-:Y:S01]  /*3580*/  STS [R23+0x18], R20 ;  /* 0x0000181417007388 */ /* 0x000fe20000000800 */
[----:B------:R-:W-:-:S03]  /*3590*/  IMAD.MOV.U32 R7, RZ, RZ, RZ ;  /* 0x000000ffff077224 */ /* 0x000fc600078e00ff */
[----:B------:R-:W-:Y:S01]  /*35a0*/  STS [R23+0x1c], R19 ;  /* 0x00001c1317007388 */ /* 0x000fe20000000800 */
[----:B------:R-:W-:-:S03]  /*35b0*/  IMAD.WIDE.U32 R2, R2, 0x300, R6 ;  /* 0x0000030002027825 */ /* 0x000fc600078e0006 */
[----:B------:R-:W-:Y:S01]  /*35c0*/  STS [R23+0x20], R18 ;  /* 0x0000201217007388 */ /* 0x000fe20000000800 */
[----:B------:R-:W-:-:S03]  /*35d0*/  VIADD R7, R6, 0x20 ;  /* 0x0000002006077836 */ /* 0x000fc60000000000 */
[----:B------:R-:W-:Y:S04]  /*35e0*/  STS [R23+0x24], R17 ;  /* 0x0000241117007388 */ /* 0x000fe80000000800 */
[----:B------:R-:W-:Y:S04]  /*35f0*/  STS [R23+0x28], R13 ;  /* 0x0000280d17007388 */ /* 0x000fe80000000800 */
[----:B------:R-:W-:Y:S04]  /*3600*/  STS [R23+0x2c], R15 ;  /* 0x00002c0f17007388 */ /* 0x000fe80000000800 */
[----:B------:R-:W-:Y:S04]  /*3610*/  STS [R23+0x30], R11 ;  /* 0x0000300b17007388 */ /* 0x000fe80000000800 */
[----:B------:R-:W-:Y:S04]  /*3620*/  STS [R23+0x34], R22 ;  /* 0x0000341617007388 */ /* 0x000fe80000000800 */
[----:B------:R-:W-:Y:S01]  /*3630*/  STS [R23+0x38], R24 ;  /* 0x0000381817007388 */ /* 0x000fe20000000800 */
[----:B------:R-:W-:-:S03]  /*3640*/  NOP ;  /* 0x0000000000007918 */ /* 0x000fc60000000000 */
[----:B------:R-:W-:Y:S04]  /*3650*/  LDS R21, [R26] ;  /* 0x000000001a157984 */ /* 0x000fe80000000800 */
[----:B------:R-:W-:Y:S04]  /*3660*/  LDS R16, [R26+0x4] ;  /* 0x000004001a107984 */ /* 0x000fe80000000800 */
        /* <DEDUP_REMOVED lines=13> */
[----:B------:R1:W-:Y:S01]  /*3740*/  @!P0 STS [UR4+0x3c00], R5 ;  /* 0x003c0005ff008988 */ /* 0x0003e20008000804 */
[----:B------:R-:W-:Y:S01]  /*3750*/  BAR.SYNC.DEFER_BLOCKING 0x0 ;  /* 0x0000000000007b1d */ /* 0x000fe20000010000 */
[----:B-1----:R-:W-:-:S02]  /*3760*/  IMAD R5, R3, 0x14, RZ ;  /* 0x0000001403057824 */ /* 0x002fc400078e02ff */
[----:B0-----:R-:W-:-:S04]  /*3770*/  IMAD.WIDE.U32 R2, R2, 0x14, R8 ;  /* 0x0000001402027825 */ /* 0x001fc800078e0008 */
[----:B------:R-:W-:Y:S01]  /*3780*/  IMAD.IADD R3, R3, 0x1, R5 ;  /* 0x0000000103037824 */ /* 0x000fe200078e0205 */
[----:B------:R-:W0:Y:S02]  /*3790*/  LDS R18, [UR4+0x3c00] ;  /* 0x003c0004ff127984 */ /* 0x000e240008000800 */
[CC--:B0-----:R-:W-:Y:S02]  /*37a0*/  ISETP.GE.AND P0, PT, R6.reuse, R18.reuse, PT ;  /* 0x000000120600720c */ /* 0x0c1fe40003f06270 */
[----:B------:R-:W-:Y:S01]  /*37b0*/  ISETP.GE.AND P1, PT, R7, R18, PT ;  /* 0x000000120700720c */ /* 0x000fe20003f26270 */
[----:B------:R-:W-:-:S10]  /*37c0*/  VIADD R7, R6, 0x40 ;  /* 0x0000004006077836 */ /* 0x000fd40000000000 */
[----:B------:R0:W-:Y:S04]  /*37d0*/  @!P0 STG.E desc[UR6][R2.64], R21 ;  /* 0x0000001502008986 */ /* 0x0001e8000c101906 */
[----:B------:R0:W-:Y:S04]  /*37e0*/  @!P0 STG.E desc[UR6][R2.64+0x4], R16 ;  /* 0x0000041002008986 */ /* 0x0001e8000c101906 */
[----:B------:R0:W-:Y:S04]  /*37f0*/  @!P0 STG.E desc[UR6][R2.64+0x8], R14 ;  /* 0x0000080e02008986 */ /* 0x0001e8000c101906 */
[----:B------:R0:W-:Y:S04]  /*3800*/  @!P0 STG.E desc[UR6][R2.64+0xc], R12 ;  /* 0x00000c0c02008986 */ /* 0x0001e8000c101906 */
[----:B------:R0:W-:Y:S01]  /*3810*/  @!P0 STG.E desc[UR6][R2.64+0x10], R10 ;  /* 0x0000100a02008986 */ /* 0x0001e2000c101906 */
[----:B------:R-:W-:-:S03]  /*3820*/  ISETP.GE.AND P0, PT, R7, R18, PT ;  /* 0x000000120700720c */ /* 0x000fc60003f06270 */
[----:B------:R0:W-:Y:S04]  /*3830*/  @!P1 STG.E desc[UR6][R2.64+0x280], R4 ;  /* 0x0002800402009986 */ /* 0x0001e8000c101906 */
[----:B------:R0:W-:Y:S04]  /*3840*/  @!P1 STG.E desc[UR6][R2.64+0x284], R29 ;  /* 0x0002841d02009986 */ /* 0x0001e8000c101906 */
[----:B------:R0:W-:Y:S04]  /*3850*/  @!P1 STG.E desc[UR6][R2.64+0x288], R27 ;  /* 0x0002881b02009986 */ /* 0x0001e8000c101906 */
[----:B------:R0:W-:Y:S04]  /*3860*/  @!P1 STG.E desc[UR6][R2.64+0x28c], R25 ;  /* 0x00028c1902009986 */ /* 0x0001e8000c101906 */
[----:B------:R0:W-:Y:S01]  /*3870*/  @!P1 STG.E desc[UR6][R2.64+0x290], R23 ;  /* 0x0002901702009986 */ /* 0x0001e2000c101906 */
[----:B------:R-:W-:Y:S05]  /*3880*/  @P0 EXIT ;  /* 0x000000000000094d */ /* 0x000fea0003800000 */
[----:B------:R-:W-:Y:S04]  /*3890*/  STG.E desc[UR6][R2.64+0x500], R11 ;  /* 0x0005000b02007986 */ /* 0x000fe8000c101906 */
[----:B------:R-:W-:Y:S04]  /*38a0*/  STG.E desc[UR6][R2.64+0x504], R13 ;  /* 0x0005040d02007986 */ /* 0x000fe8000c101906 */
[----:B------:R-:W-:Y:S04]  /*38b0*/  STG.E desc[UR6][R2.64+0x508], R15 ;  /* 0x0005080f02007986 */ /* 0x000fe8000c101906 */
[----:B------:R-:W-:Y:S04]  /*38c0*/  STG.E desc[UR6][R2.64+0x50c], R17 ;  /* 0x00050c1102007986 */ /* 0x000fe8000c101906 */
[----:B------:R-:W-:Y:S01]  /*38d0*/  STG.E desc[UR6][R2.64+0x510], R19 ;  /* 0x0005101302007986 */ /* 0x000fe2000c101906 */
[----:B------:R-:W-:Y:S05]  /*38e0*/  EXIT ;  /* 0x000000000000794d */ /* 0x000fea0003800000 */
.L_x_39:
        /* <DEDUP_REMOVED lines=10> */
[----:B------:R0:W-:Y:S01]  /*3990*/  STS [R23], R9 ;  /* 0x0000000917007388 */ /* 0x0001e20000000800 */
[----:B------:R-:W-:-:S03]  /*39a0*/  IMAD R26, R12, 0x14, R7 ;  /* 0x000000140c1a7824 */ /* 0x000fc600078e0207 */
[----:B------:R-:W-:Y:S04]  /*39b0*/  STS [R23+0x4], R10 ;  /* 0x0000040a17007388 */ /* 0x000fe80000000800 */
[----:B------:R1:W-:Y:S01]  /*39c0*/  STS [R23+0x8], R6 ;  /* 0x0000080617007388 */ /* 0x0003e20000000800 */
[----:B0-----:R-:W-:-:S03]  /*39d0*/  IMAD.MOV.U32 R9, RZ, RZ, RZ ;  /* 0x000000ffff097224 */ /* 0x001fc600078e00ff */
[----:B------:R0:W-:Y:S04]  /*39e0*/  STS [R23+0xc], R8 ;  /* 0x00000c0817007388 */ /* 0x0001e80000000800 */
[----:B------:R-:W-:Y:S01]  /*39f0*/  STS [R23+0x10], R4 ;  /* 0x0000100417007388 */ /* 0x000fe20000000800 */
[----:B-1----:R-:W1:Y:S03]  /*3a00*/  LDC.64 R6, c[0x0][0x388] ;  /* 0x0000e200ff067b82 */ /* 0x002e660000000a00 */
[----:B------:R-:W-:Y:S01]  /*3a10*/  STS [R23+0x14], R21 ;  /* 0x0000141517007388 */ /* 0x000fe20000000800 */
[----:B0-----:R-:W-:-:S03]  /*3a20*/  LOP3.LUT R8, R0, 0x1f, RZ, 0xc0, !PT ;  /* 0x0000001f00087812 */ /* 0x001fc600078ec0ff */
[----:B------:R0:W-:Y:S02]  /*3a30*/  STS [R23+0x18], R20 ;  /* 0x0000181417007388 */ /* 0x0001e40000000800 */
[----:B------:R-:W-:Y:S02]  /*3a40*/  IMAD.WIDE.U32 R2, R2, 0x300, R8 ;  /* 0x0000030002027825 */ /* 0x000fe400078e0008 */
[----:B------:R-:W-:Y:S04]  /*3a50*/  STS [R23+0x1c], R19 ;  /* 0x00001c1317007388 */ /* 0x000fe80000000800 */
[----:B------:R-:W-:Y:S01]  /*3a60*/  STS [R23+0x20], R18 ;  /* 0x0000201217007388 */ /* 0x000fe20000000800 */
[----:B0-----:R-:W-:-:S03]  /*3a70*/  LOP3.LUT R20, R0, 0x3e0, RZ, 0xc0, !PT ;  /* 0x000003e000147812 */ /* 0x001fc600078ec0ff */
[----:B------:R-:W-:Y:S02]  /*3a80*/  STS [R23+0x24], R17 ;  /* 0x0000241117007388 */ /* 0x000fe40000000800 */
[----:B------:R-:W-:Y:S02]  /*3a90*/  IMAD R9, R20, 0x3, RZ ;  /* 0x0000000314097824 */ /* 0x000fe400078e02ff */
        /* <DEDUP_REMOVED lines=23> */
[----:B------:R-:W-:-:S02]  /*3c10*/  IADD3 R2, P0, PT, R9, R2, RZ ;  /* 0x0000000209027210 */ /* 0x000fc40007f1e0ff */
[----:B------:R-:W-:-:S03]  /*3c20*/  LOP3.LUT R9, R9, 0x1f, R0, 0xf8, !PT ;  /* 0x0000001f09097812 */ /* 0x000fc600078ef800 */
[----:B------:R-:W-:Y:S02]  /*3c30*/  IMAD.X R0, RZ, RZ, R3, P0 ;  /* 0x000000ffff007224 */ /* 0x000fe400000e0603 */
[----:B0-----:R-:W-:Y:S02]  /*3c40*/  VIADD R5, R9, 0x20 ;  /* 0x0000002009057836 */ /* 0x001fe40000000000 */
[----:B-1----:R-:W-:-:S04]  /*3c50*/  IMAD.WIDE.U32 R2, R2, 0x14, R6 ;  /* 0x0000001402027825 */ /* 0x002fc800078e0006 */
[----:B------:R-:W-:-:S04]  /*3c60*/  IMAD R7, R0, 0x14, RZ ;  /* 0x0000001400077824 */ /* 0x000fc800078e02ff */
[----:B------:R-:W-:Y:S01]  /*3c70*/  IMAD.IADD R3, R3, 0x1, R7 ;  /* 0x0000000103037824 */ /* 0x000fe200078e0207 */
[----:B------:R-:W0:Y:S02]  /*3c80*/  LDS R18, [UR4+0x3c00] ;  /* 0x003c0004ff127984 */ /* 0x000e240008000800 */
[CC--:B0-----:R-:W-:Y:S01]  /*3c90*/  ISETP.GE.AND P0, PT, R9.reuse, R18.reuse, PT ;  /* 0x000000120900720c */ /* 0x0c1fe20003f06270 */
[----:B------:R-:W-:Y:S01]  /*3ca0*/  VIADD R9, R9, 0x40 ;  /* 0x0000004009097836 */ /* 0x000fe20000000000 */
[----:B------:R-:W-:-:S04]  /*3cb0*/  ISETP.GE.AND P1, PT, R5, R18, PT ;  /* 0x000000120500720c */ /* 0x000fc80003f26270 */
[----:B------:R-:W-:-:S07]  /*3cc0*/  ISETP.GE.AND P2, PT, R9, R18, PT ;  /* 0x000000120900720c */ /* 0x000fce0003f46270 */
[----:B------:R0:W-:Y:S04]  /*3cd0*/  @!P0 STG.E desc[UR6][R2.64], R16 ;  /* 0x0000001002008986 */ /* 0x0001e8000c101906 */
        /* <DEDUP_REMOVED lines=16> */
.L_x_40:
[----:B------:R-:W-:-:S00]  /*3de0*/  BRA `(.L_x_40) ;  /* 0xfffffffc00fc7947 */ /* 0x000fc0000383ffff */
[----:B------:R-:W-:-:S00]  /*3df0*/  NOP ;  /* 0x0000000000007918 */ /* 0x000fc00000000000 */
        /* <DEDUP_REMOVED lines=8> */
.L_x_2050:


//--------------------- .text._ZN3cub18CUB_300001_SM_10006detail10merge_sort30DeviceMergeSortPartitionKernelIN6thrust24THRUST_300001_SM_1000_NS10device_ptrI4codeEEmN4cuda3std3__44lessIS7_EES7_EEvbT_PT2_T0_SH_PSH_T1_SH_i --------------------------
	.section	.text._ZN3cub18CUB_300001_SM_10006detail10merge_sort30DeviceMergeSortPartitionKernelIN6thrust24THRUST_300001_SM_1000_NS10device_ptrI4codeEEmN4cuda3std3__44lessIS7_EES7_EEvbT_PT2_T0_SH_PSH_T1_SH_i,"ax",@progbits
	.align	128
        .global         _ZN3cub18CUB_300001_SM_10006detail10merge_sort30DeviceMergeSortPartitionKernelIN6thrust24THRUST_300001_SM_1000_NS10device_ptrI4codeEEmN4cuda3std3__44lessIS7_EES7_EEvbT_PT2_T0_SH_PSH_T1_SH_i
        .type           _ZN3cub18CUB_300001_SM_10006detail10merge_sort30DeviceMergeSortPartitionKernelIN6thrust24THRUST_300001_SM_1000_NS10device_ptrI4codeEEmN4cuda3std3__44lessIS7_EES7_EEvbT_PT2_T0_SH_PSH_T1_SH_i,@function
        .size           _ZN3cub18CUB_300001_SM_10006detail10merge_sort30DeviceMergeSortPartitionKernelIN6thrust24THRUST_300001_SM_1000_NS10device_ptrI4codeEEmN4cuda3std3__44lessIS7_EES7_EEvbT_PT2_T0_SH_PSH_T1_SH_i,(.L_x_2051 - _ZN3cub18CUB_300001_SM_10006detail10merge_sort30DeviceMergeSortPartitionKernelIN6thrust24THRUST_300001_SM_1000_NS10device_ptrI4codeEEmN4cuda3std3__44lessIS7_EES7_EEvbT_PT2_T0_SH_PSH_T1_SH_i)
        .other          _ZN3cub18CUB_300001_SM_10006detail10merge_sort30DeviceMergeSortPartitionKernelIN6thrust24THRUST_300001_SM_1000_NS10device_ptrI4codeEEmN4cuda3std3__44lessIS7_EES7_EEvbT_PT2_T0_SH_PSH_T1_SH_i,@"STO_CUDA_ENTRY STV_DEFAULT"
_ZN3cub18CUB_300001_SM_10006detail10merge_sort30DeviceMergeSortPartitionKernelIN6thrust24THRUST_300001_SM_1000_NS10device_ptrI4codeEEmN4cuda3std3__44lessIS7_EES7_EEvbT_PT2_T0_SH_PSH_T1_SH_i:
.text._ZN3cub18CUB_300001_SM_10006detail10merge_sort30DeviceMergeSortPartitionKernelIN6thrust24THRUST_300001_SM_1000_NS10device_ptrI4codeEEmN4cuda3std3__44lessIS7_EES7_EEvbT_PT2_T0_SH_PSH_T1_SH_i:
[----:B------:R-:W-:Y:S01]  /*0000*/  LDC R1, c[0x0][0x37c] ;  /* 0x0000df00ff017b82 */ /* 0x000fe20000000800 */
[----:B------:R-:W0:Y:S01]  /*0010*/  S2R R6, SR_CTAID.X ;  /* 0x0000000000067919 */ /* 0x000e220000002500 */
[----:B------:R-:W0:Y:S01]  /*0020*/  LDCU UR4, c[0x0][0x360] ;  /* 0x00006c00ff0477ac */ /* 0x000e220008000800 */
[----:B------:R-:W0:Y:S01]  /*0030*/  S2R R3, SR_TID.X ;  /* 0x0000000000037919 */ /* 0x000e220000002100 */
[----:B------:R-:W1:Y:S01]  /*0040*/  LDCU.64 UR10, c[0x0][0x3a0] ;  /* 0x00007400ff0a77ac */ /* 0x000e620008000a00 */
[----:B0-----:R-:W-:-:S05]  /*0050*/  IMAD R6, R6, UR4, R3 ;  /* 0x0000000406067c24 */ /* 0x001fca000f8e0203 */
[----:B-1----:R-:W-:-:S04]  /*0060*/  ISETP.GE.U32.AND P0, PT, R6, UR10, PT ;  /* 0x0000000a06007c0c */ /* 0x002fc8000bf06070 */
[----:B------:R-:W-:-:S13]  /*0070*/  ISETP.GE.U32.AND.EX P0, PT, RZ, UR11, PT, P0 ;  /* 0x0000000bff007c0c */ /* 0x000fda000bf06100 */
[----:B------:R-:W-:Y:S05]  /*0080*/  @P0 EXIT ;  /* 0x000000000000094d */ /* 0x000fea0003800000 */
[----:B------:R-:W0:Y:S01]  /*0090*/  LDCU.64 UR6, c[0x0][0x3b8] ;  /* 0x00007700ff0677ac */ /* 0x000e220008000a00 */
[----:B------:R-:W1:Y:S01]  /*00a0*/  LDC R0, c[0x0][0x3c0] ;  /* 0x0000f000ff007b82 */ /* 0x000e620000000800 */
[----:B------:R-:W-:Y:S01]  /*00b0*/  IADD3 R8, P2, PT, R6, 0x1, RZ ;  /* 0x0000000106087810 */ /* 0x000fe20007f5e0ff */
[----:B------:R-:W-:Y:S01]  /*00c0*/  ACQBULK ;  /* 0x000000000000782e */ /* 0x000fe20000000000 */
[----:B------:R-:W2:Y:S02]  /*00d0*/  LDCU.64 UR8, c[0x0][0x358] ;  /* 0x00006b00ff0877ac */ /* 0x000ea40008000a00 */
[----:B------:R-:W-:Y:S01]  /*00e0*/  ISETP.NE.U32.AND P0, PT, R8, UR10, PT ;  /* 0x0000000a08007c0c */ /* 0x000fe2000bf05070 */
[----:B0-----:R-:W-:Y:S02]  /*00f0*/  UIADD3 UR4, UPT, UPT, -UR6, URZ, URZ ;  /* 0x000000ff06047290 */ /* 0x001fe4000fffe1ff */
[----:B------:R-:W-:-:S04]  /*0100*/  USHF.R.U32.HI UR5, URZ, 0x1, UR7 ;  /* 0x00000001ff057899 */ /* 0x000fc80008011607 */
[----:B------:R-:W-:Y:S01]  /*0110*/  LOP3.LUT R5, R6, UR4, RZ, 0xc0, !PT ;  /* 0x0000000406057c12 */ /* 0x000fe2000f8ec0ff */
[----:B------:R-:W-:Y:S01]  /*0120*/  USHF.R.U64 UR4, UR6, 0x1, UR7 ;  /* 0x0000000106047899 */ /* 0x000fe20008001207 */
[----:B-1----:R-:W-:Y:S01]  /*0130*/  SHF.R.S32.HI R11, RZ, 0x1f, R0 ;  /* 0x0000001fff0b7819 */ /* 0x002fe20000011400 */
[----:B------:R-:W-:Y:S02]  /*0140*/  IMAD R4, R0, UR5, RZ ;  /* 0x0000000500047c24 */ /* 0x000fe4000f8e02ff */
[----:B------:R-:W-:-:S04]  /*0150*/  IMAD.WIDE.U32 R2, R5, R0, RZ ;  /* 0x0000000005027225 */ /* 0x000fc800078e00ff */
[----:B------:R-:W-:-:S04]  /*0160*/  IMAD.WIDE.U32 R12, R0, UR4, RZ ;  /* 0x00000004000c7c25 */ /* 0x000fc8000f8e00ff */
[C---:B------:R-:W-:Y:S01]  /*0170*/  IMAD R7, R11.reuse, UR4, R4 ;  /* 0x000000040b077c24 */ /* 0x040fe2000f8e0204 */
[----:B------:R-:W0:Y:S01]  /*0180*/  LDCU.64 UR4, c[0x0][0x398] ;  /* 0x00007300ff0477ac */ /* 0x000e220008000a00 */
[----:B------:R-:W-:Y:S01]  /*0190*/  IMAD R3, R11, R5, R3 ;  /* 0x000000050b037224 */ /* 0x000fe200078e0203 */
[----:B------:R-:W-:Y:S01]  /*01a0*/  LOP3.LUT R5, RZ, R2, RZ, 0x33, !PT ;  /* 0x00000002ff057212 */ /* 0x000fe200078e33ff */
[----:B------:R-:W-:Y:S02]  /*01b0*/  IMAD.IADD R10, R13, 0x1, R7 ;  /* 0x000000010d0a7824 */ /* 0x000fe400078e0207 */
[----:B------:R-:W-:Y:S01]  /*01c0*/  IMAD.X R7, RZ, RZ, RZ, P2 ;  /* 0x000000ffff077224 */ /* 0x000fe200010e06ff */
[----:B------:R-:W-:Y:S02]  /*01d0*/  ISETP.LT.U32.AND P1, PT, R12, R5, PT ;  /* 0x000000050c00720c */ /* 0x000fe40003f21070 */
[----:B------:R-:W-:Y:S02]  /*01e0*/  LOP3.LUT R4, RZ, R3, RZ, 0x33, !PT ;  /* 0x00000003ff047212 */ /* 0x000fe400078e33ff */
[----:B------:R-:W-:-:S02]  /*01f0*/  ISETP.NE.AND.EX P0, PT, R7, UR11, PT, P0 ;  /* 0x0000000b07007c0c */ /* 0x000fc4000bf05300 */
[----:B------:R-:W-:-:S04]  /*0200*/  ISETP.LT.U32.AND.EX P1, PT, R10, R4, PT, P1 ;  /* 0x000000040a00720c */ /* 0x000fc80003f21110 */
[----:B------:R-:W-:Y:S02]  /*0210*/  SEL R5, R12, R5, P1 ;  /* 0x000000050c057207 */ /* 0x000fe40000800000 */
[----:B------:R-:W-:Y:S02]  /*0220*/  SEL R4, R10, R4, P1 ;  /* 0x000000040a047207 */ /* 0x000fe40000800000 */
[----:B------:R-:W-:-:S05]  /*0230*/  IADD3 R8, P1, PT, R5, R2, RZ ;  /* 0x0000000205087210 */ /* 0x000fca0007f3e0ff */
[----:B------:R-:W-:Y:S01]  /*0240*/  IMAD.X R7, R4, 0x1, R3, P1 ;  /* 0x0000000104077824 */ /* 0x000fe200008e0603 */
[----:B0-----:R-:W-:Y:S01]  /*0250*/  ISETP.LT.U32.AND P1, PT, R8, UR4, PT ;  /* 0x0000000408007c0c */ /* 0x001fe2000bf21070 */
[----:B------:R-:W0:Y:S03]  /*0260*/  @!P0 LDC.64 R4, c[0x0][0x3a8] ;  /* 0x0000ea00ff048b82 */ /* 0x000e260000000a00 */
[----:B------:R-:W-:-:S04]  /*0270*/  ISETP.LT.U32.AND.EX P1, PT, R7, UR5, PT, P1 ;  /* 0x0000000507007c0c */ /* 0x000fc8000bf21110 */
[----:B------:R-:W-:Y:S02]  /*0280*/  SEL R8, R8, UR4, P1 ;  /* 0x0000000408087c07 */ /* 0x000fe40008800000 */
[----:B------:R-:W-:Y:S02]  /*0290*/  SEL R9, R7, UR5, P1 ;  /* 0x0000000507097c07 */ /* 0x000fe40008800000 */
[----:B------:R-:W-:Y:S02]  /*02a0*/  LOP3.LUT R17, RZ, R8, RZ, 0x33, !PT ;  /* 0x00000008ff117212 */ /* 0x000fe400078e33ff */
[----:B------:R-:W-:Y:S02]  /*02b0*/  LOP3.LUT R19, RZ, R9, RZ, 0x33, !PT ;  /* 0x00000009ff137212 */ /* 0x000fe400078e33ff */
[----:B------:R-:W-:-:S04]  /*02c0*/  ISETP.LT.U32.AND P1, PT, R12, R17, PT ;  /* 0x000000110c00720c */ /* 0x000fc80003f21070 */
[----:B------:R-:W-:-:S04]  /*02d0*/  ISETP.LT.U32.AND.EX P1, PT, R10, R19, PT, P1 ;  /* 0x000000130a00720c */ /* 0x000fc80003f21110 */
[----:B------:R-:W-:Y:S02]  /*02e0*/  SEL R17, R12, R17, P1 ;  /* 0x000000110c117207 */ /* 0x000fe40000800000 */
[----:B------:R-:W-:Y:S02]  /*02f0*/  SEL R19, R10, R19, P1 ;  /* 0x000000130a137207 */ /* 0x000fe40000800000 */
[----:B------:R-:W-:Y:S02]  /*0300*/  IADD3 R17, P3, PT, R17, R8, RZ ;  /* 0x0000000811117210 */ /* 0x000fe40007f7e0ff */
[----:B0-----:R-:W-:Y:S02]  /*0310*/  @!P0 LEA R12, P2, R6, R4, 0x3 ;  /* 0x00000004060c8211 */ /* 0x001fe400078418ff */
[----:B------:R-:W-:Y:S01]  /*0320*/  ISETP.LT.U32.AND P1, PT, R2, UR4, PT ;  /* 0x0000000402007c0c */ /* 0x000fe2000bf21070 */
[----:B------:R-:W-:Y:S01]  /*0330*/  IMAD.X R19, R19, 0x1, R9, P3 ;  /* 0x0000000113137824 */ /* 0x000fe200018e0609 */
[----:B------:R-:W-:-:S02]  /*0340*/  @!P0 LEA.HI.X R13, R6, R5, RZ, 0x3, P2 ;  /* 0x00000005060d8211 */ /* 0x000fc400010f1cff */
[----:B------:R-:W-:Y:S02]  /*0350*/  ISETP.LT.U32.AND P2, PT, R17, UR4, PT ;  /* 0x0000000411007c0c */ /* 0x000fe4000bf41070 */
[----:B------:R-:W-:Y:S01]  /*0360*/  ISETP.LT.U32.AND.EX P1, PT, R3, UR5, PT, P1 ;  /* 0x0000000503007c0c */ /* 0x000fe2000bf21110 */
[----:B--2---:R0:W-:Y:S01]  /*0370*/  @!P0 STG.E.64 desc[UR8][R12.64], R8 ;  /* 0x000000080c008986 */ /* 0x0041e2000c101b08 */
[----:B------:R-:W-:Y:S02]  /*0380*/  ISETP.LT.U32.AND.EX P2, PT, R19, UR5, PT, P2 ;  /* 0x0000000513007c0c */ /* 0x000fe4000bf41120 */
[----:B------:R-:W-:Y:S02]  /*0390*/  SEL R7, R2, UR4, P1 ;  /* 0x0000000402077c07 */ /* 0x000fe40008800000 */
[----:B------:R-:W-:Y:S02]  /*03a0*/  SEL R5, R3, UR5, P1 ;  /* 0x0000000503057c07 */ /* 0x000fe40008800000 */
[----:B------:R-:W-:-:S02]  /*03b0*/  SEL R17, R17, UR4, P2 ;  /* 0x0000000411117c07 */ /* 0x000fc40009000000 */
[----:B------:R-:W-:Y:S01]  /*03c0*/  SEL R19, R19, UR5, P2 ;  /* 0x0000000513137c07 */ /* 0x000fe20009000000 */
[----:B------:R-:W-:Y:S06]  /*03d0*/  @!P0 EXIT ;  /* 0x000000000000894d */ /* 0x000fec0003800000 */
[----:B------:R-:W1:Y:S01]  /*03e0*/  LDCU.U8 UR5, c[0x0][0x380] ;  /* 0x00007000ff0577ac */ /* 0x000e620008000000 */
[----:B------:R-:W-:Y:S01]  /*03f0*/  IADD3 R15, P0, PT, R17, -R7, RZ ;  /* 0x80000007110f7210 */ /* 0x000fe20007f1e0ff */
[----:B------:R-:W-:Y:S01]  /*0400*/  BSSY.RECONVERGENT B0, `(.L_x_41) ;  /* 0x000008e000007945 */ /* 0x000fe20003800200 */
[----:B------:R-:W-:-:S06]  /*0410*/  UIADD3 UR4, UPT, UPT, UR6, -0x1, URZ ;  /* 0xffffffff06047890 */ /* 0x000fcc000fffe0ff */
[----:B0-----:R-:W-:-:S05]  /*0420*/  LOP3.LUT R13, R6, UR4, RZ, 0xc0, !PT ;  /* 0x00000004060d7c12 */ /* 0x001fca000f8ec0ff */
[----:B------:R-:W-:Y:S01]  /*0430*/  IMAD.WIDE.U32 R2, R13, R0, RZ ;  /* 0x000000000d027225 */ /* 0x000fe200078e00ff */
[----:B-1----:R-:W-:-:S03]  /*0440*/  UPRMT UR4, UR5, 0x8880, URZ ;  /* 0x0000888005047896 */ /* 0x002fc600080000ff */
[----:B------:R-:W-:Y:S01]  /*0450*/  IMAD.X R0, R19, 0x1, ~R5, P0 ;  /* 0x0000000113007824 */ /* 0x000fe200000e0e05 */
[----:B------:R-:W-:Y:S01]  /*0460*/  ISETP.LT.U32.AND P0, PT, R2, R15, PT ;  /* 0x0000000f0200720c */ /* 0x000fe20003f01070 */
[----:B------:R-:W-:Y:S01]  /*0470*/  IMAD R11, R11, R13, R3 ;  /* 0x0000000d0b0b7224 */ /* 0x000fe200078e0203 */
[----:B------:R-:W-:-:S04]  /*0480*/  UISETP.NE.AND UP0, UPT, UR4, URZ, UPT ;  /* 0x000000ff0400728c */ /* 0x000fc8000bf05270 */
[----:B------:R-:W-:-:S04]  /*0490*/  ISETP.LT.U32.AND.EX P0, PT, R11, R0, PT, P0 ;  /* 0x000000000b00720c */ /* 0x000fc80003f01100 */
[----:B------:R-:W-:Y:S02]  /*04a0*/  SEL R13, R2, R15, P0 ;  /* 0x0000000f020d7207 */ /* 0x000fe40000000000 */
[----:B------:R-:W-:Y:S01]  /*04b0*/  SEL R11, R11, R0, P0 ;  /* 0x000000000b0b7207 */ /* 0x000fe20000000000 */
[----:B------:R-:W-:Y:S06]  /*04c0*/  BRA.U !UP0, `(.L_x_42) ;  /* 0x0000000508087547 */ /* 0x000fec000b800000 */
[----:B------:R-:W-:Y:S01]  /*04d0*/  IADD3 R2, P0, PT, R17, -R8, RZ ;  /* 0x8000000811027210 */ /* 0x000fe20007f1e0ff */
[----:B------:R-:W-:Y:S01]  /*04e0*/  BSSY.RECONVERGENT B1, `(.L_x_43) ;  /* 0x000003f000017945 */ /* 0x000fe20003800200 */
[----:B------:R-:W-:-:S03]  /*04f0*/  IADD3 R12, P2, PT, R8, -R7, RZ ;  /* 0x80000007080c7210 */ /* 0x000fc60007f5e0ff */
[----:B------:R-:W-:Y:S01]  /*0500*/  IMAD.X R10, R19, 0x1, ~R9, P0 ;  /* 0x00000001130a7824 */ /* 0x000fe200000e0e09 */
[----:B------:R-:W-:Y:S01]  /*0510*/  ISETP.GT.U32.AND P0, PT, R13, R2, PT ;  /* 0x000000020d00720c */ /* 0x000fe20003f04070 */
[----:B------:R-:W-:Y:S01]  /*0520*/  IMAD.X R14, R9, 0x1, ~R5, P2 ;  /* 0x00000001090e7824 */ /* 0x000fe200010e0e05 */
[----:B------:R-:W-:Y:S02]  /*0530*/  ISETP.LT.U32.AND P1, PT, R12, R13, PT ;  /* 0x0000000d0c00720c */ /* 0x000fe40003f21070 */
[----:B------:R-:W-:Y:S02]  /*0540*/  ISETP.GT.U32.AND.EX P0, PT, R11, R10, PT, P0 ;  /* 0x0000000a0b00720c */ /* 0x000fe40003f04100 */
[----:B------:R-:W-:Y:S02]  /*0550*/  ISETP.LT.U32.AND.EX P1, PT, R14, R11, PT, P1 ;  /* 0x0000000b0e00720c */ /* 0x000fe40003f21110 */
[----:B------:R-:W-:Y:S02]  /*0560*/  SEL R4, R13, R2, P0 ;  /* 0x000000020d047207 */ /* 0x000fe40000000000 */
[----:B------:R-:W-:-:S02]  /*0570*/  SEL R0, R11, R10, P0 ;  /* 0x0000000a0b007207 */ /* 0x000fc40000000000 */
[----:B------:R-:W-:Y:S02]  /*0580*/  IADD3 R4, P0, PT, R4, -R2, RZ ;  /* 0x8000000204047210 */ /* 0x000fe40007f1e0ff */
[----:B------:R-:W-:Y:S02]  /*0590*/  SEL R15, R12, R13, P1 ;  /* 0x0000000d0c0f7207 */ /* 0x000fe40000800000 */
[----:B------:R-:W-:Y:S01]  /*05a0*/  SEL R17, R14, R11, P1 ;  /* 0x0000000b0e117207 */ /* 0x000fe20000800000 */
[----:B------:R-:W-:Y:S01]  /*05b0*/  IMAD.X R0, R0, 0x1, ~R10, P0 ;  /* 0x0000000100007824 */ /* 0x000fe200000e0e0a */
[----:B------:R-:W-:-:S04]  /*05c0*/  ISETP.GE.U32.AND P0, PT, R4, R15, PT ;  /* 0x0000000f0400720c */ /* 0x000fc80003f06070 */
[----:B------:R-:W-:-:S13]  /*05d0*/  ISETP.GE.U32.AND.EX P0, PT, R0, R17, PT, P0 ;  /* 0x000000110000720c */ /* 0x000fda0003f06100 */
[----:B------:R-:W-:Y:S05]  /*05e0*/  @P0 BRA `(.L_x_44) ;  /* 0x0000000000b80947 */ /* 0x000fea0003800000 */
[----:B------:R-:W0:Y:S01]  /*05f0*/  LDC.64 R2, c[0x0][0x388] ;  /* 0x0000e200ff027b82 */ /* 0x000e220000000a00 */
[----:B------:R-:W-:Y:S01]  /*0600*/  IADD3 R12, P0, PT, R13, R8, RZ ;  /* 0x000000080d0c7210 */ /* 0x000fe20007f1e0ff */
[----:B------:R-:W-:Y:S02]  /*0610*/  IMAD.MOV.U32 R13, RZ, RZ, R15 ;  /* 0x000000ffff0d7224 */ /* 0x000fe400078e000f */
[----:B------:R-:W-:Y:S02]  /*0620*/  IMAD.MOV.U32 R15, RZ, RZ, R17 ;  /* 0x000000ffff0f7224 */ /* 0x000fe400078e0011 */
[----:B------:R-:W-:-:S08]  /*0630*/  IMAD.X R14, R11, 0x1, R9, P0 ;  /* 0x000000010b0e7824 */ /* 0x000fd000000e0609 */
.L_x_48:
[----:B------:R-:W-:-:S05]  /*0640*/  IADD3 R9, P0, PT, -R4, R13, RZ ;  /* 0x0000000d04097210 */ /* 0x000fca0007f1e1ff */
[----:B------:R-:W-:-:S05]  /*0650*/  IMAD.X R8, R15, 0x1, ~R0, P0 ;  /* 0x000000010f087824 */ /* 0x000fca00000e0e00 */
[----:B------:R-:W-:-:S04]  /*0660*/  SHF.R.U64 R9, R9, 0x1, R8 ;  /* 0x0000000109097819 */ /* 0x000fc80000001208 */
[----:B------:R-:W-:Y:S02]  /*0670*/  IADD3 R18, P0, PT, R4, R9, RZ ;  /* 0x0000000904127210 */ /* 0x000fe40007f1e0ff */
[----:B------:R-:W-:Y:S02]  /*0680*/  SHF.R.U32.HI R9, RZ, 0x1, R8 ;  /* 0x00000001ff097819 */ /* 0x000fe40000011608 */
[----:B------:R-:W-:-:S03]  /*0690*/  LOP3.LUT R11, RZ, R18, RZ, 0x33, !PT ;  /* 0x00000012ff0b7212 */ /* 0x000fc600078e33ff */
[----:B------:R-:W-:Y:S01]  /*06a0*/  IMAD.X R16, R0, 0x1, R9, P0 ;  /* 0x0000000100107824 */ /* 0x000fe200000e0609 */
[----:B------:R-:W-:Y:S02]  /*06b0*/  IADD3 R9, P0, PT, R18, R7, RZ ;  /* 0x0000000712097210 */ /* 0x000fe40007f1e0ff */
[----:B------:R-:W-:Y:S02]  /*06c0*/  IADD3 R11, P1, PT, R11, R12, RZ ;  /* 0x0000000c0b0b7210 */ /* 0x000fe40007f3e0ff */
[----:B------:R-:W-:Y:S01]  /*06d0*/  LOP3.LUT R17, RZ, R16, RZ, 0x33, !PT ;  /* 0x00000010ff117212 */ /* 0x000fe200078e33ff */
[----:B------:R-:W-:Y:S02]  /*06e0*/  IMAD.X R10, R16, 0x1, R5, P0 ;  /* 0x00000001100a7824 */ /* 0x000fe400000e0605 */
[----:B0-----:R-:W-:-:S04]  /*06f0*/  IMAD.WIDE.U32 R8, R9, 0x14, R2 ;  /* 0x0000001409087825 */ /* 0x001fc800078e0002 */
[----:B------:R-:W-:Y:S02]  /*0700*/  IMAD.X R17, R17, 0x1, R14, P1 ;  /* 0x0000000111117824 */ /* 0x000fe400008e060e */
[----:B------:R-:W-:Y:S02]  /*0710*/  IMAD R19, R10, 0x14, RZ ;  /* 0x000000140a137824 */ /* 0x000fe400078e02ff */
[----:B------:R-:W-:-:S04]  /*0720*/  IMAD.WIDE.U32 R10, R11, 0x14, R2 ;  /* 0x000000140b0a7825 */ /* 0x000fc800078e0002 */
[----:B------:R-:W-:Y:S02]  /*0730*/  IMAD R17, R17, 0x14, RZ ;  /* 0x0000001411117824 */ /* 0x000fe400078e02ff */
[----:B------:R-:W-:Y:S02]  /*0740*/  IMAD.IADD R9, R9, 0x1, R19 ;  /* 0x0000000109097824 */ /* 0x000fe400078e0213 */
[----:B------:R-:W-:-:S03]  /*0750*/  IMAD.IADD R11, R11, 0x1, R17 ;  /* 0x000000010b0b7824 */ /* 0x000fc600078e0211 */
[----:B------:R-:W2:Y:S04]  /*0760*/  LDG.E R19, desc[UR8][R8.64+0x8] ;  /* 0x0000080808137981 */ /* 0x000ea8000c1e1900 */
[----:B------:R-:W2:Y:S01]  /*0770*/  LDG.E R22, desc[UR8][R10.64+0x8] ;  /* 0x000008080a167981 */ /* 0x000ea2000c1e1900 */
[----:B------:R-:W-:Y:S01]  /*0780*/  BSSY.RECONVERGENT B2, `(.L_x_45) ;  /* 0x000000b000027945 */ /* 0x000fe20003800200 */
[----:B--2---:R-:W-:-:S13]  /*0790*/  ISETP.NE.AND P0, PT, R22, R19, PT ;  /* 0x000000131600720c */ /* 0x004fda0003f05270 */
[----:B------:R-:W-:Y:S05]  /*07a0*/  @P0 BRA `(.L_x_46) ;  /* 0x00000000001c0947 */ /* 0x000fea0003800000 */
[----:B------:R-:W2:Y:S04]  /*07b0*/  LDG.E R20, desc[UR8][R8.64+0xc] ;  /* 0x00000c0808147981 */ /* 0x000ea8000c1e1900 */
[----:B------:R-:W2:Y:S04]  /*07c0*/  LDG.E R17, desc[UR8][R10.64+0xc] ;  /* 0x00000c080a117981 */ /* 0x000ea8000c1e1900 */
[----:B------:R-:W3:Y:S04]  /*07d0*/  LDG.E R21, desc[UR8][R8.64+0x10] ;  /* 0x0000100808157981 */ /* 0x000ee8000c1e1900 */
[----:B------:R-:W3:Y:S01]  /*07e0*/  LDG.E R24, desc[UR8][R10.64+0x10] ;  /* 0x000010080a187981 */ /* 0x000ee2000c1e1900 */
[----:B--2---:R-:W-:-:S13]  /*07f0*/  ISETP.NE.AND P1, PT, R17, R20, PT ;  /* 0x000000141100720c */ /* 0x004fda0003f25270 */
[----:B---3--:R-:W-:Y:S01]  /*0800*/  @!P1 ISETP.LT.AND P0, PT, R24, R21, PT ;  /* 0x000000151800920c */ /* 0x008fe20003f01270 */
[----:B------:R-:W-:-:S12]  /*0810*/  @!P1 BRA `(.L_x_47) ;  /* 0x0000000000049947 */ /* 0x000fd80003800000 */
.L_x_46:
[----:B------:R-:W-:-:S13]  /*0820*/  ISETP.LT.U32.AND P0, PT, R22, R19, PT ;  /* 0x000000131600720c */ /* 0x000fda0003f01070 */
.L_x_47:
[----:B------:R-:W-:Y:S05]  /*0830*/  BSYNC.RECONVERGENT B2 ;  /* 0x0000000000027941 */ /* 0x000fea0003800200 */
.L_x_45:
[C---:B------:R-:W-:Y:S02]  /*0840*/  IADD3 R9, P1, PT, R18.reuse, 0x1, RZ ;  /* 0x0000000112097810 */ /* 0x040fe40007f3e0ff */
[----:B------:R-:W-:Y:S02]  /*0850*/  SEL R13, R18, R13, P0 ;  /* 0x0000000d120d7207 */ /* 0x000fe40000000000 */
[----:B------:R-:W-:Y:S01]  /*0860*/  SEL R4, R4, R9, P0 ;  /* 0x0000000904047207 */ /* 0x000fe20000000000 */
[----:B------:R-:W-:Y:S01]  /*0870*/  IMAD.X R11, RZ, RZ, R16, P1 ;  /* 0x000000ffff0b7224 */ /* 0x000fe200008e0610 */
[----:B------:R-:W-:-:S04]  /*0880*/  SEL R15, R16, R15, P0 ;  /* 0x0000000f100f7207 */ /* 0x000fc80000000000 */
[----:B------:R-:W-:Y:S02]  /*0890*/  SEL R0, R0, R11, P0 ;  /* 0x0000000b00007207 */ /* 0x000fe40000000000 */
[----:B------:R-:W-:-:S04]  /*08a0*/  ISETP.GE.U32.AND P0, PT, R4, R13, PT ;  /* 0x0000000d0400720c */ /* 0x000fc80003f06070 */
[----:B------:R-:W-:-:S13]  /*08b0*/  ISETP.GE.U32.AND.EX P0, PT, R0, R15, PT, P0 ;  /* 0x0000000f0000720c */ /* 0x000fda0003f06100 */
[----:B------:R-:W-:Y:S05]  /*08c0*/  @!P0 BRA `(.L_x_48) ;  /* 0xfffffffc005c8947 */ /* 0x000fea000383ffff */
.L_x_44:
[----:B------:R-:W-:Y:S05]  /*08d0*/  BSYNC.RECONVERGENT B1 ;  /* 0x0000000000017941 */ /* 0x000fea0003800200 */
.L_x_43:
[----:B------:R-:W-:Y:S05]  /*08e0*/  BRA `(.L_x_49) ;  /* 0x0000000000fc7947 */ /* 0x000fea0003800000 */
.L_x_42:
[----:B------:R-:W-:Y:S02]  /*08f0*/  IADD3 R4, P0, PT, R17, -R8, RZ ;  /* 0x8000000811047210 */ /* 0x000fe40007f1e0ff */
        /* <DEDUP_REMOVED lines=21> */
.L_x_53:
        /* <DEDUP_REMOVED lines=30> */
.L_x_51:
[----:B------:R-:W-:-:S13]  /*0c30*/  ISETP.LT.U32.AND P0, PT, R22, R19, PT ;  /* 0x000000131600720c */ /* 0x000fda0003f01070 */
.L_x_52:
[----:B------:R-:W-:Y:S05]  /*0c40*/  BSYNC.RECONVERGENT B1 ;  /* 0x0000000000017941 */ /* 0x000fea0003800200 */
.L_x_50:
        /* <DEDUP_REMOVED lines=9> */
.L_x_49:
[----:B------:R-:W-:Y:S05]  /*0ce0*/  BSYNC.RECONVERGENT B0 ;  /* 0x0000000000007941 */ /* 0x000fea0003800200 */
.L_x_41:
[----:B------:R-:W0:Y:S01]  /*0cf0*/  LDCU.64 UR4, c[0x0][0x3a8] ;  /* 0x00007500ff0477ac */ /* 0x000e220008000a00 */
[----:B------:R-:W-:-:S05]  /*0d00*/  IADD3 R4, P0, PT, R7, R4, RZ ;  /* 0x0000000407047210 */ /* 0x000fca0007f1e0ff */
[----:B------:R-:W-:Y:S01]  /*0d10*/  IMAD.X R5, R5, 0x1, R0, P0 ;  /* 0x0000000105057824 */ /* 0x000fe200000e0600 */
[----:B0-----:R-:W-:-:S04]  /*0d20*/  LEA R2, P1, R6, UR4, 0x3 ;  /* 0x0000000406027c11 */ /* 0x001fc8000f8218ff */
[----:B------:R-:W-:-:S05]  /*0d30*/  LEA.HI.X R3, R6, UR5, RZ, 0x3, P1 ;  /* 0x0000000506037c11 */ /* 0x000fca00088f1cff */
[----:B------:R-:W-:Y:S01]  /*0d40*/  STG.E.64 desc[UR8][R2.64], R4 ;  /* 0x0000000402007986 */ /* 0x000fe2000c101b08 */
[----:B------:R-:W-:Y:S05]  /*0d50*/  EXIT ;  /* 0x000000000000794d */ /* 0x000fea0003800000 */
.L_x_54:
        /* <DEDUP_REMOVED lines=10> */
.L_x_2051:


//--------------------- .text._ZN3cub18CUB_300001_SM_10006detail10merge_sort30DeviceMergeSortBlockSortKernelINS2_10policy_hubIN6thrust24THRUST_300001_SM_1000_NS10device_ptrI4codeEEE9Policy600ES9_PNS0_8NullTypeES9_SD_mN4cuda3std3__44lessIS8_EES8_SC_EEvbT0_T1_T2_T3_T4_PT6_PT7_T5_NS1_7vsmem_tE --------------------------
	.section	.text._ZN3cub18CUB_300001_SM_10006detail10merge_sort30DeviceMergeSortBlockSortKernelINS2_10policy_hubIN6thrust24THRUST_300001_SM_1000_NS10device_ptrI4codeEEE9Policy600ES9_PNS0_8NullTypeES9_SD_mN4cuda3std3__44lessIS8_EES8_SC_EEvbT0_T1_T2_T3_T4_PT6_PT7_T5_NS1_7vsmem_tE,"ax",@progbits
	.align	128
        .global         _ZN3cub18CUB_300001_SM_10006detail10merge_sort30DeviceMergeSortBlockSortKernelINS2_10policy_hubIN6thrust24THRUST_300001_SM_1000_NS10device_ptrI4codeEEE9Policy600ES9_PNS0_8NullTypeES9_SD_mN4cuda3std3__44lessIS8_EES8_SC_EEvbT0_T1_T2_T3_T4_PT6_PT7_T5_NS1_7vsmem_tE
        .type           _ZN3cub18CUB_300001_SM_10006detail10merge_sort30DeviceMergeSortBlockSortKernelINS2_10policy_hubIN6thrust24THRUST_300001_SM_1000_NS10device_ptrI4codeEEE9Policy600ES9_PNS0_8NullTypeES9_SD_mN4cuda3std3__44lessIS8_EES8_SC_EEvbT0_T1_T2_T3_T4_PT6_PT7_T5_NS1_7vsmem_tE,@function
        .size           _ZN3cub18CUB_300001_SM_10006detail10merge_sort30DeviceMergeSortBlockSortKernelINS2_10policy_hubIN6thrust24THRUST_300001_SM_1000_NS10device_ptrI4codeEEE9Policy600ES9_PNS0_8NullTypeES9_SD_mN4cuda3std3__44lessIS8_EES8_SC_EEvbT0_T1_T2_T3_T4_PT6_PT7_T5_NS1_7vsmem_tE,(.L_x_2052 - _ZN3cub18CUB_300001_SM_10006detail10merge_sort30DeviceMergeSortBlockSortKernelINS2_10policy_hubIN6thrust24THRUST_300001_SM_1000_NS10device_ptrI4codeEEE9Policy600ES9_PNS0_8NullTypeES9_SD_mN4cuda3std3__44lessIS8_EES8_SC_EEvbT0_T1_T2_T3_T4_PT6_PT7_T5_NS1_7vsmem_tE)
        .other          _ZN3cub18CUB_300001_SM_10006detail10merge_sort30DeviceMergeSortBlockSortKernelINS2_10policy_hubIN6thrust24THRUST_300001_SM_1000_NS10device_ptrI4codeEEE9Policy600ES9_PNS0_8NullTypeES9_SD_mN4cuda3std3__44lessIS8_EES8_SC_EEvbT0_T1_T2_T3_T4_PT6_PT7_T5_NS1_7vsmem_tE,@"STO_CUDA_ENTRY STV_DEFAULT"
_ZN3cub18CUB_300001_SM_10006detail10merge_sort30DeviceMergeSortBlockSortKernelINS2_10policy_hubIN6thrust24THRUST_300001_SM_1000_NS10device_ptrI4codeEEE9Policy600ES9_PNS0_8NullTypeES9_SD_mN4cuda3std3__44lessIS8_EES8_SC_EEvbT0_T1_T2_T3_T4_PT6_PT7_T5_NS1_7vsmem_tE:
.text._ZN3cub18CUB_300001_SM_10006detail10merge_sort30DeviceMergeSortBlockSortKernelINS2_10policy_hubIN6thrust24THRUST_300001_SM_1000_NS10device_ptrI4codeEEE9Policy600ES9_PNS0_8NullTypeES9_SD_mN4cuda3std3__44lessIS8_EES8_SC_EEvbT0_T1_T2_T3_T4_PT6_PT7_T5_NS1_7vsmem_tE:
[----:B------:R-:W-:Y:S08]  /*0000*/  LDC R1, c[0x0][0x37c] ;  /* 0x0000df00ff017b82 */ /* 0x000ff00000000800 */
[----:B------:R-:W0:Y:S01]  /*0010*/  S2UR UR6, SR_CTAID.X ;  /* 0x00000000000679c3 */ /* 0x000e220000002500 */
[----:B------:R-:W1:Y:S01]  /*0020*/  LDCU UR4, c[0x0][0x370] ;  /* 0x00006e00ff0477ac */ /* 0x000e620008000800 */
[----:B------:R-:W2:Y:S01]  /*0030*/  LDCU.64 UR8, c[0x0][0x358] ;  /* 0x00006b00ff0877ac */ /* 0x000ea20008000a00 */
[----:B-1----:R-:W-:-:S04]  /*0040*/  UIADD3 UR4, UP0, UPT, UR4, -0x1, URZ ;  /* 0xffffffff04047890 */ /* 0x002fc8000ff1e0ff */
[----:B------:R-:W-:Y:S02]  /*0050*/  UIADD3.X UR7, UPT, UPT, URZ, -0x1, URZ, UP0, !UPT ;  /* 0xffffffffff077890 */ /* 0x000fe400087fe4ff */
[----:B0-----:R-:W-:Y:S02]  /*0060*/  UISETP.GT.U32.AND UP0, UPT, UR4, UR6, UPT ;  /* 0x000000060400728c */ /* 0x001fe4000bf04070 */
[----:B------:R-:W-:Y:S02]  /*0070*/  UIMAD.WIDE.U32 UR4, UR6, 0x300, URZ ;  /* 0x00000300060478a5 */ /* 0x000fe4000f8e00ff */
[----:B------:R-:W-:-:S09]  /*0080*/  UISETP.GT.U32.AND.EX UP0, UPT, UR7, URZ, UPT, UP0 ;  /* 0x000000ff0700728c */ /* 0x000fd2000bf04100 */
[----:B--2---:R-:W-:Y:S05]  /*0090*/  BRA.U !UP0, `(.L_x_55) ;  /* 0x0000001d08687547 */ /* 0x004fea000b800000 */
[----:B------:R-:W0:Y:S01]  /*00a0*/  S2R R3, SR_TID.X ;  /* 0x0000000000037919 */ /* 0x000e220000002100 */
[----:B------:R-:W1:Y:S01]  /*00b0*/  LDC.64 R4, c[0x0][0x388] ;  /* 0x0000e200ff047b82 */ /* 0x000e620000000a00 */
[----:B------:R-:W-:Y:S01]  /*00c0*/  ACQBULK ;  /* 0x000000000000782e */ /* 0x000fe20000000000 */
[----:B0-----:R-:W-:-:S05]  /*00d0*/  LOP3.LUT R0, R3, 0x3e0, RZ, 0xc0, !PT ;  /* 0x000003e003007812 */ /* 0x001fca00078ec0ff */
[----:B------:R-:W-:-:S05]  /*00e0*/  IMAD R0, R0, 0x3, RZ ;  /* 0x0000000300007824 */ /* 0x000fca00078e02ff */
[----:B------:R-:W-:-:S04]  /*00f0*/  LOP3.LUT R0, R0, 0x1f, R3, 0xf8, !PT ;  /* 0x0000001f00007812 */ /* 0x000fc800078ef803 */
[----:B------:R-:W-:-:S05]  /*0100*/  IADD3 R2, P0, PT, R0, UR4, RZ ;  /* 0x0000000400027c10 */ /* 0x000fca000ff1e0ff */
[----:B------:R-:W-:Y:S02]  /*0110*/  IMAD.X R0, RZ, RZ, UR5, P0 ;  /* 0x00000005ff007e24 */ /* 0x000fe400080e06ff */
[----:B-1----:R-:W-:-:S04]  /*0120*/  IMAD.WIDE.U32 R4, R2, 0x14, R4 ;  /* 0x0000001402047825 */ /* 0x002fc800078e0004 */
[----:B------:R-:W-:-:S04]  /*0130*/  IMAD R7, R0, 0x14, RZ ;  /* 0x0000001400077824 */ /* 0x000fc800078e02ff */
[----:B------:R-:W-:-:S05]  /*0140*/  IMAD.IADD R5, R5, 0x1, R7 ;  /* 0x0000000105057824 */ /* 0x000fca00078e0207 */
[----:B------:R-:W2:Y:S04]  /*0150*/  LDG.E R6, desc[UR8][R4.64] ;  /* 0x0000000804067981 */ /* 0x000ea8000c1e1900 */
[----:B------:R-:W3:Y:S04]  /*0160*/  LDG.E R7, desc[UR8][R4.64+0x4] ;  /* 0x0000040804077981 */ /* 0x000ee8000c1e1900 */
[----:B------:R-:W4:Y:S04]  /*0170*/  LDG.E R8, desc[UR8][R4.64+0x8] ;  /* 0x0000080804087981 */ /* 0x000f28000c1e1900 */
[----:B------:R-:W5:Y:S04]  /*0180*/  LDG.E R9, desc[UR8][R4.64+0xc] ;  /* 0x00000c0804097981 */ /* 0x000f68000c1e1900 */
        /* <DEDUP_REMOVED lines=10> */
[----:B------:R0:W5:Y:S01]  /*0230*/  LDG.E R22, desc[UR8][R4.64+0x510] ;  /* 0x0005100804167981 */ /* 0x000162000c1e1900 */
[----:B------:R-:W-:-:S02]  /*0240*/  MOV R15, 0x400 ;  /* 0x00000400000f7802 */ /* 0x000fc40000000f00 */
[----:B------:R-:W-:Y:S01]  /*0250*/  SHF.R.U32.HI R14, RZ, 0x5, R3 ;  /* 0x00000005ff0e7819 */ /* 0x000fe20000011603 */
[----:B------:R-:W1:Y:S01]  /*0260*/  S2R R24, SR_CgaCtaId ;  /* 0x0000000000187919 */ /* 0x000e620000008800 */
[----:B------:R-:W0:Y:S01]  /*0270*/  S2R R25, SR_LANEID ;  /* 0x0000000000197919 */ /* 0x000e220000000000 */
[----:B-1----:R-:W-:Y:S02]  /*0280*/  LEA R15, R24, R15, 0x18 ;  /* 0x0000000f180f7211 */ /* 0x002fe400078ec0ff */
[----:B0-----:R-:W-:-:S04]  /*0290*/  IMAD R14, R14, 0x60, R25 ;  /* 0x000000600e0e7824 */ /* 0x001fc800078e0219 */
[----:B------:R-:W-:-:S04]  /*02a0*/  IMAD R23, R14, 0x14, R15 ;  /* 0x000000140e177824 */ /* 0x000fc800078e020f */
[----:B------:R-:W-:Y:S01]  /*02b0*/  IMAD R4, R25, 0x28, R23 ;  /* 0x0000002819047824 */ /* 0x000fe200078e0217 */
[----:B--2---:R-:W-:Y:S04]  /*02c0*/  STS [R23], R6 ;  /* 0x0000000617007388 */ /* 0x004fe80000000800 */
[----:B---3--:R-:W-:Y:S04]  /*02d0*/  STS [R23+0x4], R7 ;  /* 0x0000040717007388 */ /* 0x008fe80000000800 */
[----:B----4-:R-:W-:Y:S04]  /*02e0*/  STS [R23+0x8], R8 ;  /* 0x0000080817007388 */ /* 0x010fe80000000800 */
[----:B-----5:R-:W-:Y:S04]  /*02f0*/  STS [R23+0xc], R9 ;  /* 0x00000c0917007388 */ /* 0x020fe80000000800 */
        /* <DEDUP_REMOVED lines=20> */
[----:B------:R-:W0:Y:S04]  /*0440*/  LDS R17, [R4+0x20] ;  /* 0x0000200004117984 */ /* 0x000e280000000800 */
[----:B------:R1:W2:Y:S04]  /*0450*/  LDS R8, [R4+0x24] ;  /* 0x0000240004087984 */ /* 0x0002a80000000800 */
[----:B------:R1:W3:Y:S04]  /*0460*/  LDS R10, [R4+0x28] ;  /* 0x00002800040a7984 */ /* 0x0002e80000000800 */
[----:B------:R1:W4:Y:S04]  /*0470*/  LDS R7, [R4+0x2c] ;  /* 0x00002c0004077984 */ /* 0x0003280000000800 */
[----:B------:R1:W1:Y:S04]  /*0480*/  LDS R18, [R4+0x30] ;  /* 0x0000300004127984 */ /* 0x0002680000000800 */
[----:B------:R0:W1:Y:S04]  /*0490*/  LDS R19, [R4+0x34] ;  /* 0x0000340004137984 */ /* 0x0000680000000800 */
[----:B------:R0:W1:Y:S01]  /*04a0*/  LDS R21, [R4+0x38] ;  /* 0x0000380004157984 */ /* 0x0000620000000800 */
[----:B------:R-:W-:Y:S01]  /*04b0*/  BAR.SYNC.DEFER_BLOCKING 0x0 ;  /* 0x0000000000007b1d */ /* 0x000fe20000010000 */
[----:B0-----:R-:W-:-:S07]  /*04c0*/  ISETP.NE.AND P0, PT, R17, R12, PT ;  /* 0x0000000c1100720c */ /* 0x001fce0003f05270 */
[----:B------:R-:W-:Y:S01]  /*04d0*/  PREEXIT ;  /* 0x000000000000782d */ /* 0x000fe20000000000 */
[----:B------:R-:W-:Y:S01]  /*04e0*/  BSSY.RECONVERGENT B0, `(.L_x_56) ;  /* 0x0000022000007945 */ /* 0x000fe20003800200 */
[----:B------:R-:W-:-:S13]  /*04f0*/  ISETP.NE.OR P0, PT, R16, R13, P0 ;  /* 0x0000000d1000720c */ /* 0x000fda0000705670 */
[----:B--234-:R-:W-:Y:S05]  /*0500*/  @P0 BRA `(.L_x_57) ;  /* 0x00000000002c0947 */ /* 0x01cfea0003800000 */
[----:B------:R-:W-:Y:S01]  /*0510*/  ISETP.GE.AND P0, PT, R8, R11, PT ;  /* 0x0000000b0800720c */ /* 0x000fe20003f06270 */
[----:B------:R-:W-:Y:S02]  /*0520*/  IMAD.MOV.U32 R20, RZ, RZ, R8 ;  /* 0x000000ffff147224 */ /* 0x000fe400078e0008 */
[----:B------:R-:W-:Y:S02]  /*0530*/  IMAD.MOV.U32 R22, RZ, RZ, R6 ;  /* 0x000000ffff167224 */ /* 0x000fe400078e0006 */
[----:B------:R-:W-:-:S08]  /*0540*/  IMAD.MOV.U32 R23, RZ, RZ, R5 ;  /* 0x000000ffff177224 */ /* 0x000fd000078e0005 */
[----:B------:R-:W-:Y:S05]  /*0550*/  @!P0 BRA `(.L_x_58) ;  /* 0x0000000000408947 */ /* 0x000fea0003800000 */
[----:B-1----:R-:W-:Y:S01]  /*0560*/  MOV R4, R20 ;  /* 0x0000001400047202 */ /* 0x002fe20000000f00 */
[----:B------:R-:W-:Y:S02]  /*0570*/  IMAD.MOV.U32 R5, RZ, RZ, R22 ;  /* 0x000000ffff057224 */ /* 0x000fe400078e0016 */
[----:B------:R-:W-:Y:S02]  /*0580*/  IMAD.MOV.U32 R6, RZ, RZ, R23 ;  /* 0x000000ffff067224 */ /* 0x000fe400078e0017 */
[----:B------:R-:W-:Y:S02]  /*0590*/  IMAD.MOV.U32 R8, RZ, RZ, R12 ;  /* 0x000000ffff087224 */ /* 0x000fe400078e000c */
[----:B------:R-:W-:Y:S01]  /*05a0*/  IMAD.MOV.U32 R9, RZ, RZ, R13 ;  /* 0x000000ffff097224 */ /* 0x000fe200078e000d */
[----:B------:R-:W-:Y:S06]  /*05b0*/  BRA `(.L_x_59) ;  /* 0x0000000000507947 */ /* 0x000fec0003800000 */
.L_x_57:
[----:B------:R-:W-:Y:S01]  /*05c0*/  ISETP.GE.U32.AND P0, PT, R16, R13, PT ;  /* 0x0000000d1000720c */ /* 0x000fe20003f06070 */
[----:B------:R-:W-:Y:S01]  /*05d0*/  IMAD.MOV.U32 R23, RZ, RZ, R5 ;  /* 0x000000ffff177224 */ /* 0x000fe200078e0005 */
[----:B------:R-:W-:Y:S01]  /*05e0*/  MOV R22, R6 ;  /* 0x0000000600167202 */ /* 0x000fe20000000f00 */
[----:B------:R-:W-:Y:S02]  /*05f0*/  IMAD.MOV.U32 R20, RZ, RZ, R8 ;  /* 0x000000ffff147224 */ /* 0x000fe400078e0008 */
[----:B------:R-:W-:Y:S01]  /*0600*/  IMAD.MOV.U32 R8, RZ, RZ, R17 ;  /* 0x000000ffff087224 */ /* 0x000fe200078e0011 */
[----:B------:R-:W-:Y:S01]  /*0610*/  MOV R6, R23 ;  /* 0x0000001700067202 */ /* 0x000fe20000000f00 */
[----:B------:R-:W-:Y:S02]  /*0620*/  IMAD.MOV.U32 R9, RZ, RZ, R16 ;  /* 0x000000ffff097224 */ /* 0x000fe400078e0010 */
[----:B-1----:R-:W-:Y:S02]  /*0630*/  IMAD.MOV.U32 R4, RZ, RZ, R20 ;  /* 0x000000ffff047224 */ /* 0x002fe400078e0014 */
[----:B------:R-:W-:-:S02]  /*0640*/  IMAD.MOV.U32 R5, RZ, RZ, R22 ;  /* 0x000000ffff057224 */ /* 0x000fc400078e0016 */
[----:B------:R-:W-:Y:S05]  /*0650*/  @P0 BRA `(.L_x_59) ;  /* 0x0000000000280947 */ /* 0x000fea0003800000 */
.L_x_58:
[----:B-1----:R-:W-:Y:S01]  /*0660*/  IMAD.MOV.U32 R4, RZ, RZ, R11 ;  /* 0x000000ffff047224 */ /* 0x002fe200078e000b */
[----:B------:R-:W-:Y:S01]  /*0670*/  MOV R11, R20 ;  /* 0x00000014000b7202 */ /* 0x000fe20000000f00 */
[----:B------:R-:W-:Y:S02]  /*0680*/  IMAD.MOV.U32 R8, RZ, RZ, R12 ;  /* 0x000000ffff087224 */ /* 0x000fe400078e000c */
[----:B------:R-:W-:Y:S02]  /*0690*/  IMAD.MOV.U32 R9, RZ, RZ, R13 ;  /* 0x000000ffff097224 */ /* 0x000fe400078e000d */
[----:B------:R-:W-:Y:S02]  /*06a0*/  IMAD.MOV.U32 R5, RZ, RZ, R14 ;  /* 0x000000ffff057224 */ /* 0x000fe400078e000e */
[----:B------:R-:W-:Y:S02]  /*06b0*/  IMAD.MOV.U32 R6, RZ, RZ, R15 ;  /* 0x000000ffff067224 */ /* 0x000fe400078e000f */
[----:B------:R-:W-:-:S02]  /*06c0*/  IMAD.MOV.U32 R12, RZ, RZ, R17 ;  /* 0x000000ffff0c7224 */ /* 0x000fc400078e0011 */
[----:B------:R-:W-:Y:S02]  /*06d0*/  IMAD.MOV.U32 R13, RZ, RZ, R16 ;  /* 0x000000ffff0d7224 */ /* 0x000fe400078e0010 */
[----:B------:R-:W-:Y:S02]  /*06e0*/  IMAD.MOV.U32 R14, RZ, RZ, R22 ;  /* 0x000000ffff0e7224 */ /* 0x000fe400078e0016 */
[----:B------:R-:W-:-:S07]  /*06f0*/  IMAD.MOV.U32 R15, RZ, RZ, R23 ;  /* 0x000000ffff0f7224 */ /* 0x000fce00078e0017 */
.L_x_59:
[----:B------:R-:W-:Y:S05]  /*0700*/  BSYNC.RECONVERGENT B0 ;  /* 0x0000000000007941 */ /* 0x000fea0003800200 */
.L_x_56:
[----:B------:R-:W-:Y:S01]  /*0710*/  ISETP.NE.AND P0, PT, R19, R8, PT ;  /* 0x000000081300720c */ /* 0x000fe20003f05270 */
[----:B------:R-:W-:Y:S01]  /*0720*/  BSSY.RECONVERGENT B0, `(.L_x_60) ;  /* 0x0000022000007945 */ /* 0x000fe20003800200 */
[----:B------:R-:W-:-:S13]  /*0730*/  ISETP.EQ.AND P1, PT, R18, R9, PT ;  /* 0x000000091200720c */ /* 0x000fda0003f22270 */
[----:B------:R-:W-:Y:S05]  /*0740*/  @!P0 BRA P1, `(.L_x_61) ;  /* 0x0000000000308947 */ /* 0x000fea0000800000 */
[----:B------:R-:W-:Y:S01]  /*0750*/  ISETP.GE.U32.AND P0, PT, R18, R9, PT ;  /* 0x000000091200720c */ /* 0x000fe20003f06070 */
[----:B------:R-:W-:Y:S01]  /*0760*/  IMAD.MOV.U32 R23, RZ, RZ, R7 ;  /* 0x000000ffff177224 */ /* 0x000fe200078e0007 */
[----:B------:R-:W-:-:S11]  /*0770*/  MOV R24, R18 ;  /* 0x0000001200187202 */ /* 0x000fd60000000f00 */
[----:B------:R-:W-:Y:S05]  /*0780*/  @!P0 BRA `(.L_x_62) ;  /* 0x0000000000488947 */ /* 0x000fea0003800000 */
[----:B------:R-:W-:Y:S01]  /*0790*/  IMAD.MOV.U32 R22, RZ, RZ, R24 ;  /* 0x000000ffff167224 */ /* 0x000fe200078e0018 */
[----:B------:R-:W-:Y:S01]  /*07a0*/  MOV R18, R23 ;  /* 0x0000001700127202 */ /* 0x000fe20000000f00 */
[----:B------:R-:W-:Y:S02]  /*07b0*/  IMAD.MOV.U32 R7, RZ, RZ, R21 ;  /* 0x000000ffff077224 */ /* 0x000fe400078e0015 */
[----:B------:R-:W-:Y:S02]  /*07c0*/  IMAD.MOV.U32 R20, RZ, RZ, R19 ;  /* 0x000000ffff147224 */ /* 0x000fe400078e0013 */
[----:B------:R-:W-:Y:S02]  /*07d0*/  IMAD.MOV.U32 R16, RZ, RZ, R10 ;  /* 0x000000ffff107224 */ /* 0x000fe400078e000a */
[----:B------:R-:W-:Y:S02]  /*07e0*/  IMAD.MOV.U32 R17, RZ, RZ, R8 ;  /* 0x000000ffff117224 */ /* 0x000fe400078e0008 */
[----:B------:R-:W-:Y:S01]  /*07f0*/  IMAD.MOV.U32 R24, RZ, RZ, R9 ;  /* 0x000000ffff187224 */ /* 0x000fe200078e0009 */
[----:B------:R-:W-:Y:S06]  /*0800*/  BRA `(.L_x_63) ;  /* 0x00000000004c7947 */ /* 0x000fec0003800000 */
.L_x_61:
[----:B------:R-:W-:Y:S01]  /*0810*/  ISETP.GE.AND P0, PT, R21, R4, PT ;  /* 0x000000041500720c */ /* 0x000fe20003f06270 */
[----:B------:R-:W-:Y:S01]  /*0820*/  IMAD.MOV.U32 R24, RZ, RZ, R18 ;  /* 0x000000ffff187224 */ /* 0x000fe200078e0012 */
[----:B------:R-:W-:Y:S01]  /*0830*/  MOV R23, R7 ;  /* 0x0000000700177202 */ /* 0x000fe20000000f00 */
[----:B------:R-:W-:Y:S01]  /*0840*/  IMAD.MOV.U32 R7, RZ, RZ, R21 ;  /* 0x000000ffff077224 */ /* 0x000fe200078e0015 */
[----:B------:R-:W-:Y:S01]  /*0850*/  MOV R16, R10 ;  /* 0x0000000a00107202 */ /* 0x000fe20000000f00 */
[----:B------:R-:W-:Y:S02]  /*0860*/  IMAD.MOV.U32 R20, RZ, RZ, R19 ;  /* 0x000000ffff147224 */ /* 0x000fe400078e0013 */
[----:B------:R-:W-:Y:S02]  /*0870*/  IMAD.MOV.U32 R22, RZ, RZ, R24 ;  /* 0x000000ffff167224 */ /* 0x000fe400078e0018 */
[----:B------:R-:W-:Y:S02]  /*0880*/  IMAD.MOV.U32 R18, RZ, RZ, R23 ;  /* 0x000000ffff127224 */ /* 0x000fe400078e0017 */
[----:B------:R-:W-:-:S02]  /*0890*/  IMAD.MOV.U32 R17, RZ, RZ, R19 ;  /* 0x000000ffff117224 */ /* 0x000fc400078e0013 */
[----:B------:R-:W-:Y:S05]  /*08a0*/  @P0 BRA `(.L_x_63) ;  /* 0x0000000000240947 */ /* 0x000fea0003800000 */
.L_x_62:
        /* <DEDUP_REMOVED lines=8> */
[----:B------:R-:W-:-:S07]  /*0930*/  IMAD.MOV.U32 R5, RZ, RZ, R23 ;  /* 0x000000ffff057224 */ /* 0x000fce00078e0017 */
.L_x_63:
[----:B------:R-:W-:Y:S05]  /*0940*/  BSYNC.RECONVERGENT B0 ;  /* 0x0000000000007941 */ /* 0x000fea0003800200 */
.L_x_60:
[----:B------:R-:W-:Y:S01]  /*0950*/  ISETP.NE.AND P0, PT, R17, R12, PT ;  /* 0x0000000c1100720c */ /* 0x000fe20003f05270 */
[----:B------:R-:W-:Y:S01]  /*0960*/  BSSY.RECONVERGENT B0, `(.L_x_64) ;  /* 0x0000020000007945 */ /* 0x000fe20003800200 */
[----:B------:R-:W-:-:S13]  /*0970*/  ISETP.EQ.AND P1, PT, R24, R13, PT ;  /* 0x0000000d1800720c */ /* 0x000fda0003f22270 */
[----:B------:R-:W-:Y:S05]  /*0980*/  @!P0 BRA P1, `(.L_x_65) ;  /* 0x0000000000288947 */ /* 0x000fea0000800000 */
[----:B------:R-:W-:Y:S01]  /*0990*/  ISETP.GE.U32.AND P0, PT, R24, R13, PT ;  /* 0x0000000d1800720c */ /* 0x000fe20003f06070 */
[----:B------:R-:W-:Y:S02]  /*09a0*/  IMAD.MOV.U32 R19, RZ, RZ, R5 ;  /* 0x000000ffff137224 */ /* 0x000fe400078e0005 */
[----:B------:R-:W-:-:S10]  /*09b0*/  IMAD.MOV.U32 R21, RZ, RZ, R6 ;  /* 0x000000ffff157224 */ /* 0x000fd400078e0006 */
[----:B------:R-:W-:Y:S05]  /*09c0*/  @!P0 BRA `(.L_x_66) ;  /* 0x00000000003c8947 */ /* 0x000fea0003800000 */
[----:B------:R-:W-:Y:S01]  /*09d0*/  IMAD.MOV.U32 R6, RZ, RZ, R4 ;  /* 0x000000ffff067224 */ /* 0x000fe200078e0004 */
[----:B------:R-:W-:Y:S01]  /*09e0*/  MOV R10, R24 ;  /* 0x00000018000a7202 */ /* 0x000fe20000000f00 */
[----:B------:R-:W-:Y:S02]  /*09f0*/  IMAD.MOV.U32 R5, RZ, RZ, R17 ;  /* 0x000000ffff057224 */ /* 0x000fe400078e0011 */
[----:B------:R-:W-:Y:S02]  /*0a00*/  IMAD.MOV.U32 R9, RZ, RZ, R19 ;  /* 0x000000ffff097224 */ /* 0x000fe400078e0013 */
[----:B------:R-:W-:Y:S01]  /*0a10*/  IMAD.MOV.U32 R8, RZ, RZ, R21 ;  /* 0x000000ffff087224 */ /* 0x000fe200078e0015 */
[----:B------:R-:W-:Y:S06]  /*0a20*/  BRA `(.L_x_67) ;  /* 0x00000000004c7947 */ /* 0x000fec0003800000 */
.L_x_65:
[----:B------:R-:W-:Y:S01]  /*0a30*/  ISETP.GE.AND P0, PT, R4, R11, PT ;  /* 0x0000000b0400720c */ /* 0x000fe20003f06270 */
[----:B------:R-:W-:Y:S01]  /*0a40*/  IMAD.MOV.U32 R19, RZ, RZ, R5 ;  /* 0x000000ffff137224 */ /* 0x000fe200078e0005 */
[----:B------:R-:W-:Y:S01]  /*0a50*/  MOV R5, R12 ;  /* 0x0000000c00057202 */ /* 0x000fe20000000f00 */
[----:B------:R-:W-:Y:S02]  /*0a60*/  IMAD.MOV.U32 R21, RZ, RZ, R6 ;  /* 0x000000ffff157224 */ /* 0x000fe400078e0006 */
[----:B------:R-:W-:Y:S02]  /*0a70*/  IMAD.MOV.U32 R10, RZ, RZ, R13 ;  /* 0x000000ffff0a7224 */ /* 0x000fe400078e000d */
[----:B------:R-:W-:Y:S02]  /*0a80*/  IMAD.MOV.U32 R6, RZ, RZ, R4 ;  /* 0x000000ffff067224 */ /* 0x000fe400078e0004 */
[----:B------:R-:W-:Y:S02]  /*0a90*/  IMAD.MOV.U32 R9, RZ, RZ, R19 ;  /* 0x000000ffff097224 */ /* 0x000fe400078e0013 */
[----:B------:R-:W-:-:S02]  /*0aa0*/  IMAD.MOV.U32 R8, RZ, RZ, R21 ;  /* 0x000000ffff087224 */ /* 0x000fc400078e0015 */
[----:B------:R-:W-:Y:S05]  /*0ab0*/  @P0 BRA `(.L_x_67) ;  /* 0x0000000000280947 */ /* 0x000fea0003800000 */
.L_x_66:
[----:B------:R-:W-:Y:S01]  /*0ac0*/  MOV R6, R11 ;  /* 0x0000000b00067202 */ /* 0x000fe20000000f00 */
[----:B------:R-:W-:Y:S01]  /*0ad0*/  IMAD.MOV.U32 R5, RZ, RZ, R12 ;  /* 0x000000ffff057224 */ /* 0x000fe200078e000c */
[----:B------:R-:W-:Y:S01]  /*0ae0*/  MOV R11, R4 ;  /* 0x00000004000b7202 */ /* 0x000fe20000000f00 */
[----:B------:R-:W-:Y:S02]  /*0af0*/  IMAD.MOV.U32 R10, RZ, RZ, R13 ;  /* 0x000000ffff0a7224 */ /* 0x000fe400078e000d */
[----:B------:R-:W-:Y:S02]  /*0b00*/  IMAD.MOV.U32 R9, RZ, RZ, R14 ;  /* 0x000000ffff097224 */ /* 0x000fe400078e000e */
[----:B------:R-:W-:Y:S02]  /*0b10*/  IMAD.MOV.U32 R8, RZ, RZ, R15 ;  /* 0x000000ffff087224 */ /* 0x000fe400078e000f */
[----:B------:R-:W-:Y:S02]  /*0b20*/  IMAD.MOV.U32 R12, RZ, RZ, R17 ;  /* 0x000000ffff0c7224 */ /* 0x000fe400078e0011 */
[----:B------:R-:W-:-:S02]  /*0b30*/  IMAD.MOV.U32 R13, RZ, RZ, R24 ;  /* 0x000000ffff0d7224 */ /* 0x000fc400078e0018 */
[----:B------:R-:W-:Y:S02]  /*0b40*/  IMAD.MOV.U32 R14, RZ, RZ, R19 ;  /* 0x000000ffff0e7224 */ /* 0x000fe400078e0013 */
[----:B------:R-:W-:-:S07]  /*0b50*/  IMAD.MOV.U32 R15, RZ, RZ, R21 ;  /* 0x000000ffff0f7224 */ /* 0x000fce00078e0015 */
.L_x_67:
[----:B------:R-:W-:Y:S05]  /*0b60*/  BSYNC.RECONVERGENT B0 ;  /* 0x0000000000007941 */ /* 0x000fea0003800200 */
.L_x_64:
[----:B------:R-:W-:-:S05]  /*0b70*/  UMOV UR4, 0x2 ;  /* 0x0000000200047882 */ /* 0x000fca0000000000 */
.L_x_83:
[----:B------:R-:W0:Y:S01]  /*0b80*/  S2R R17, SR_CgaCtaId ;  /* 0x0000000000117919 */ /* 0x000e220000008800 */
[----:B------:R-:W-:Y:S01]  /*0b90*/  UIADD3 UR5, UPT, UPT, -UR4, URZ, URZ ;  /* 0x000000ff04057290 */ /* 0x000fe2000fffe1ff */
[----:B------:R-:W-:Y:S01]  /*0ba0*/  MOV R24, 0x400 ;  /* 0x0000040000187802 */ /* 0x000fe20000000f00 */
[----:B------:R-:W-:Y:S01]  /*0bb0*/  ULEA.HI UR7, UR4, UR4, URZ, 0x1f ;  /* 0x0000000404077291 */ /* 0x000fe2000f8ff8ff */
[----:B------:R-:W-:Y:S03]  /*0bc0*/  BAR.SYNC.DEFER_BLOCKING 0x0 ;  /* 0x0000000000007b1d */ /* 0x000fe60000010000 */
[----:B------:R-:W-:Y:S01]  /*0bd0*/  LOP3.LUT R4, R3, UR5, RZ, 0xc0, !PT ;  /* 0x0000000503047c12 */ /* 0x000fe2000f8ec0ff */
[----:B------:R-:W-:Y:S02]  /*0be0*/  UIADD3 UR5, UPT, UPT, UR4, -0x1, URZ ;  /* 0xffffffff04057890 */ /* 0x000fe4000fffe0ff */
[----:B------:R-:W-:Y:S02]  /*0bf0*/  BSSY.RECONVERGENT B0, `(.L_x_68) ;  /* 0x000003d000007945 */ /* 0x000fe40003800200 */
[----:B------:R-:W-:Y:S01]  /*0c00*/  IMAD R4, R4, 0x3, RZ ;  /* 0x0000000304047824 */ /* 0x000fe200078e02ff */
[----:B0-----:R-:W-:-:S02]  /*0c10*/  LEA R24, R17, R24, 0x18 ;  /* 0x0000001811187211 */ /* 0x001fc400078ec0ff */
[----:B------:R-:W-:-:S03]  /*0c20*/  MOV R17, UR7 ;  /* 0x0000000700117c02 */ /* 0x000fc60008000f00 */
[----:B------:R-:W-:-:S05]  /*0c30*/  IMAD R19, R3, 0x3c, R24 ;  /* 0x0000003c03137824 */ /* 0x000fca00078e0218 */
[----:B------:R0:W-:Y:S04]  /*0c40*/  STS [R19+0x8], R13 ;  /* 0x0000080d13007388 */ /* 0x0001e80000000800 */
[----:B------:R1:W-:Y:S04]  /*0c50*/  STS [R19+0x4], R14 ;  /* 0x0000040e13007388 */ /* 0x0003e80000000800 */
[----:B------:R-:W-:Y:S01]  /*0c60*/  STS [R19+0x14], R8 ;  /* 0x0000140813007388 */ /* 0x000fe20000000800 */
[----:B0-----:R-:W-:-:S03]  /*0c70*/  VIMNMX.U32 R13, PT, PT, R4, 0x300, PT ;  /* 0x00000300040d7848 */ /* 0x001fc60003fe0000 */
[----:B------:R0:W-:Y:S01]  /*0c80*/  STS [R19+0x18], R9 ;  /* 0x0000180913007388 */ /* 0x0001e20000000800 */
[----:B-1----:R-:W-:Y:S02]  /*0c90*/  LOP3.LUT R14, R3, UR5, RZ, 0xc0, !PT ;  /* 0x00000005030e7c12 */ /* 0x002fe4000f8ec0ff */
[-C--:B------:R-:W-:Y:S01]  /*0ca0*/  VIADDMNMX R4, R13, R17.reuse, 0x300, PT ;  /* 0x000003000d047446 */ /* 0x080fe20003800111 */
[----:B------:R1:W-:Y:S02]  /*0cb0*/  STS [R19+0x20], R5 ;  /* 0x0000200513007388 */ /* 0x0003e40000000800 */
[----:B------:R-:W-:Y:S01]  /*0cc0*/  IMAD R14, R14, 0x3, RZ ;  /* 0x000000030e0e7824 */ /* 0x000fe200078e02ff */
[----:B------:R-:W-:Y:S01]  /*0cd0*/  VIADDMNMX R17, R4, R17, 0x300, PT ;  /* 0x0000030004117446 */ /* 0x000fe20003800111 */
[----:B------:R2:W-:Y:S03]  /*0ce0*/  STS [R19], R15 ;  /* 0x0000000f13007388 */ /* 0x0005e60000000800 */
[----:B0-----:R-:W-:Y:S01]  /*0cf0*/  VIMNMX.U32 R9, PT, PT, R14, 0x300, PT ;  /* 0x000003000e097848 */ /* 0x001fe20003fe0000 */
[----:B------:R-:W-:Y:S01]  /*0d00*/  IMAD.IADD R8, R17, 0x1, -R4 ;  /* 0x0000000111087824 */ /* 0x000fe200078e0a04 */
[----:B------:R2:W-:Y:S02]  /*0d10*/  STS [R19+0xc], R12 ;  /* 0x00000c0c13007388 */ /* 0x0005e40000000800 */
[----:B-1----:R-:W-:-:S02]  /*0d20*/  VIADDMNMX R5, R4, -R13, R9, PT ;  /* 0x8000000d04057246 */ /* 0x002fc40003800109 */
[C---:B------:R-:W-:Y:S01]  /*0d30*/  ISETP.GE.AND P0, PT, R9.reuse, R8, PT ;  /* 0x000000080900720c */ /* 0x040fe20003f06270 */
[----:B------:R-:W-:Y:S01]  /*0d40*/  IMAD.IADD R8, R9, 0x1, -R8 ;  /* 0x0000000109087824 */ /* 0x000fe200078e0a08 */
[----:B------:R2:W-:Y:S04]  /*0d50*/  STS [R19+0x10], R11 ;  /* 0x0000100b13007388 */ /* 0x0005e80000000800 */
[----:B------:R-:W-:Y:S01]  /*0d60*/  SEL R8, R8, RZ, P0 ;  /* 0x000000ff08087207 */ /* 0x000fe20000000000 */
[----:B------:R2:W-:Y:S03]  /*0d70*/  STS [R19+0x1c], R10 ;  /* 0x00001c0a13007388 */ /* 0x0005e60000000800 */
[----:B------:R-:W-:Y:S01]  /*0d80*/  ISETP.GE.AND P0, PT, R8, R5, PT ;  /* 0x000000050800720c */ /* 0x000fe20003f06270 */
[----:B------:R2:W-:Y:S04]  /*0d90*/  STS [R19+0x24], R6 ;  /* 0x0000240613007388 */ /* 0x0005e80000000800 */
[----:B------:R2:W-:Y:S04]  /*0da0*/  STS [R19+0x28], R16 ;  /* 0x0000281013007388 */ /* 0x0005e80000000800 */
[----:B------:R2:W-:Y:S04]  /*0db0*/  STS [R19+0x2c], R18 ;  /* 0x00002c1213007388 */ /* 0x0005e80000000800 */
[----:B------:R2:W-:Y:S04]  /*0dc0*/  STS [R19+0x30], R22 ;  /* 0x0000301613007388 */ /* 0x0005e80000000800 */
[----:B------:R2:W-:Y:S04]  /*0dd0*/  STS [R19+0x34], R20 ;  /* 0x0000341413007388 */ /* 0x0005e80000000800 */
[----:B------:R2:W-:Y:S01]  /*0de0*/  STS [R19+0x38], R7 ;  /* 0x0000380713007388 */ /* 0x0005e20000000800 */
[----:B------:R-:W-:Y:S06]  /*0df0*/  BAR.SYNC.DEFER_BLOCKING 0x0 ;  /* 0x0000000000007b1d */ /* 0x000fec0000010000 */
[----:B------:R-:W-:Y:S05]  /*0e00*/  @P0 BRA `(.L_x_69) ;  /* 0x00000000006c0947 */ /* 0x000fea0003800000 */
[----:B--2---:R-:W-:-:S07]  /*0e10*/  IMAD.IADD R15, R9, 0x1, R4 ;  /* 0x00000001090f7824 */ /* 0x004fce00078e0204 */
.L_x_73:
[----:B------:R-:W-:Y:S01]  /*0e20*/  IMAD.IADD R6, R5, 0x1, -R8 ;  /* 0x0000000105067824 */ /* 0x000fe200078e0a08 */
[----:B------:R-:W-:Y:S04]  /*0e30*/  BSSY.RECONVERGENT B1, `(.L_x_70) ;  /* 0x0000014000017945 */ /* 0x000fe80003800200 */
[----:B------:R-:W-:-:S04]  /*0e40*/  LEA.HI R6, R6, R6, RZ, 0x1 ;  /* 0x0000000606067211 */ /* 0x000fc800078f08ff */
[----:B------:R-:W-:-:S04]  /*0e50*/  LEA.HI.SX32 R10, R6, R8, 0x1f ;  /* 0x00000008060a7211 */ /* 0x000fc800078ffaff */
[-C--:B------:R-:W-:Y:S02]  /*0e60*/  LOP3.LUT R6, RZ, R10.reuse, RZ, 0x33, !PT ;  /* 0x0000000aff067212 */ /* 0x080fe400078e33ff */
[----:B------:R-:W-:-:S03]  /*0e70*/  IADD3 R7, PT, PT, R13, R10, RZ ;  /* 0x0000000a0d077210 */ /* 0x000fc60007ffe0ff */
[----:B------:R-:W-:Y:S02]  /*0e80*/  IMAD.IADD R11, R15, 0x1, R6 ;  /* 0x000000010f0b7824 */ /* 0x000fe400078e0206 */
[--C-:B------:R-:W-:Y:S02]  /*0e90*/  IMAD R12, R7, 0x14, R24.reuse ;  /* 0x00000014070c7824 */ /* 0x100fe400078e0218 */
[----:B------:R-:W-:-:S03]  /*0ea0*/  IMAD R14, R11, 0x14, R24 ;  /* 0x000000140b0e7824 */ /* 0x000fc600078e0218 */
[----:B------:R-:W-:Y:S04]  /*0eb0*/  LDS R11, [R12+0x8] ;  /* 0x000008000c0b7984 */ /* 0x000fe80000000800 */
        /* <DEDUP_REMOVED lines=10> */
.L_x_71:
[----:B------:R-:W-:-:S13]  /*0f60*/  ISETP.LT.U32.AND P0, PT, R16, R11, PT ;  /* 0x0000000b1000720c */ /* 0x000fda0003f01070 */
.L_x_72:
[----:B------:R-:W-:Y:S05]  /*0f70*/  BSYNC.RECONVERGENT B1 ;  /* 0x0000000000017941 */ /* 0x000fea0003800200 */
.L_x_70:
[C---:B------:R-:W-:Y:S01]  /*0f80*/  @!P0 VIADD R8, R10.reuse, 0x1 ;  /* 0x000000010a088836 */ /* 0x040fe20000000000 */
[----:B------:R-:W-:-:S04]  /*0f90*/  SEL R5, R10, R5, P0 ;  /* 0x000000050a057207 */ /* 0x000fc80000000000 */
[----:B------:R-:W-:-:S13]  /*0fa0*/  ISETP.GE.AND P0, PT, R8, R5, PT ;  /* 0x000000050800720c */ /* 0x000fda0003f06270 */
[----:B------:R-:W-:Y:S05]  /*0fb0*/  @!P0 BRA `(.L_x_73) ;  /* 0xfffffffc00988947 */ /* 0x000fea000383ffff */
.L_x_69:
[----:B------:R-:W-:Y:S05]  /*0fc0*/  BSYNC.RECONVERGENT B0 ;  /* 0x0000000000007941 */ /* 0x000fea0003800200 */
.L_x_68:
[----:B--2---:R-:W-:Y:S01]  /*0fd0*/  IMAD.IADD R7, R13, 0x1, R8 ;  /* 0x000000010d077824 */ /* 0x004fe200078e0208 */
[----:B------:R-:W-:Y:S01]  /*0fe0*/  IADD3 R8, PT, PT, -R8, R4, R9 ;  /* 0x0000000408087210 */ /* 0x000fe20007ffe109 */
[----:B------:R-:W-:Y:S01]  /*0ff0*/  BSSY.RECONVERGENT B0, `(.L_x_74) ;  /* 0x0000017000007945 */ /* 0x000fe20003800200 */
[----:B------:R-:W-:Y:S01]  /*1000*/  PLOP3.LUT P0, PT, PT, PT, PT, 0x8, 0x80 ;  /* 0x000000000080781c */ /* 0x000fe20003f0e170 */
[--C-:B------:R-:W-:Y:S01]  /*1010*/  IMAD R9, R7, 0x14, R24.reuse ;  /* 0x0000001407097824 */ /* 0x100fe200078e0218 */
[C---:B------:R-:W-:Y:S01]  /*1020*/  ISETP.GE.AND P1, PT, R8.reuse, R17, PT ;  /* 0x000000110800720c */ /* 0x040fe20003f26270 */
[----:B------:R-:W-:-:S03]  /*1030*/  IMAD R10, R8, 0x14, R24 ;  /* 0x00000014080a7824 */ /* 0x000fc600078e0218 */
[----:B------:R0:W1:Y:S04]  /*1040*/  LDS R19, [R9] ;  /* 0x0000000009137984 */ /* 0x0000680000000800 */
[----:B------:R0:W2:Y:S04]  /*1050*/  LDS R21, [R9+0x4] ;  /* 0x0000040009157984 */ /* 0x0000a80000000800 */
[----:B------:R0:W3:Y:S04]  /*1060*/  LDS R23, [R9+0x8] ;  /* 0x0000080009177984 */ /* 0x0000e80000000800 */
[----:B------:R0:W4:Y:S04]  /*1070*/  LDS R25, [R9+0xc] ;  /* 0x00000c0009197984 */ /* 0x0001280000000800 */
[----:B------:R0:W0:Y:S04]  /*1080*/  LDS R16, [R10] ;  /* 0x000000000a107984 */ /* 0x0000280000000800 */
        /* <DEDUP_REMOVED lines=9> */
[----:B0---4-:R-:W-:-:S04]  /*1120*/  ISETP.NE.AND P0, PT, R20, R25, PT ;  /* 0x000000191400720c */ /* 0x011fc80003f05270 */
[----:B---3--:R-:W-:-:S13]  /*1130*/  ISETP.NE.OR P1, PT, R22, R23, P0 ;  /* 0x000000171600720c */ /* 0x008fda0000725670 */
[----:B------:R-:W-:Y:S02]  /*1140*/  @!P1 ISETP.LT.AND P0, PT, R24, R27, PT ;  /* 0x0000001b1800920c */ /* 0x000fe40003f01270 */
[----:B------:R-:W-:-:S13]  /*1150*/  @P1 ISETP.LT.U32.AND P0, PT, R22, R23, PT ;  /* 0x000000171600120c */ /* 0x000fda0003f01070 */
.L_x_75:
[----:B------:R-:W-:Y:S05]  /*1160*/  BSYNC.RECONVERGENT B0 ;  /* 0x0000000000007941 */ /* 0x000fea0003800200 */
.L_x_74:
[C---:B------:R-:W-:Y:S01]  /*1170*/  VIADD R6, R8.reuse, 0x1 ;  /* 0x0000000108067836 */ /* 0x040fe20000000000 */
[----:B------:R-:W-:Y:S01]  /*1180*/  @!P0 IADD3 R6, PT, PT, R8, RZ, RZ ;  /* 0x000000ff08068210 */ /* 0x000fe20007ffe0ff */
[----:B------:R-:W-:Y:S01]  /*1190*/  VIADD R5, R7, 0x1 ;  /* 0x0000000107057836 */ /* 0x000fe20000000000 */
[----:B------:R-:W-:Y:S01]  /*11a0*/  BSSY.RECONVERGENT B0, `(.L_x_76) ;  /* 0x000001d000007945 */ /* 0x000fe20003800200 */
[----:B------:R-:W-:Y:S01]  /*11b0*/  @P0 IMAD.MOV R5, RZ, RZ, R7 ;  /* 0x000000ffff050224 */ /* 0x000fe200078e0207 */
[C---:B------:R-:W-:Y:S01]  /*11c0*/  ISETP.GE.AND P1, PT, R6.reuse, R17, PT ;  /* 0x000000110600720c */ /* 0x040fe20003f26270 */
[----:B------:R-:W-:Y:S01]  /*11d0*/  VIADD R26, R6, 0x1 ;  /* 0x00000001061a7836 */ /* 0x000fe20000000000 */
[----:B0---4-:R-:W-:Y:S01]  /*11e0*/  SEL R12, R20, R25, P0 ;  /* 0x00000019140c7207 */ /* 0x011fe20000000000 */
[----:B------:R-:W-:Y:S01]  /*11f0*/  VIADD R7, R5, 0x1 ;  /* 0x0000000105077836 */ /* 0x000fe20000000000 */
[----:B---3--:R-:W-:Y:S01]  /*1200*/  SEL R13, R22, R23, P0 ;  /* 0x00000017160d7207 */ /* 0x008fe20000000000 */
[----:B------:R0:W3:Y:S01]  /*1210*/  @P0 LDS R20, [R10+0x20] ;  /* 0x000020000a140984 */ /* 0x0000e20000000800 */
[----:B--2---:R-:W-:-:S02]  /*1220*/  SEL R14, R18, R21, P0 ;  /* 0x00000015120e7207 */ /* 0x004fc40000000000 */
[----:B-1----:R-:W-:Y:S01]  /*1230*/  SEL R15, R16, R19, P0 ;  /* 0x00000013100f7207 */ /* 0x002fe20000000000 */
[----:B------:R0:W1:Y:S01]  /*1240*/  @P0 LDS R18, [R10+0x18] ;  /* 0x000018000a120984 */ /* 0x0000620000000800 */
[----:B------:R-:W-:-:S03]  /*1250*/  SEL R11, R24, R27, P0 ;  /* 0x0000001b180b7207 */ /* 0x000fc60000000000 */
[----:B------:R0:W2:Y:S04]  /*1260*/  @!P0 LDS R21, [R9+0x18] ;  /* 0x0000180009158984 */ /* 0x0000a80000000800 */
[----:B------:R0:W4:Y:S04]  /*1270*/  @P0 LDS R16, [R10+0x14] ;  /* 0x000014000a100984 */ /* 0x0001280000000800 */
[----:B------:R0:W0:Y:S04]  /*1280*/  @!P0 LDS R19, [R9+0x14] ;  /* 0x0000140009138984 */ /* 0x0000280000000800 */
[----:B------:R0:W0:Y:S04]  /*1290*/  @P0 LDS R22, [R10+0x1c] ;  /* 0x00001c000a160984 */ /* 0x0000280000000800 */
[----:B------:R0:W0:Y:S04]  /*12a0*/  @P0 LDS R24, [R10+0x24] ;  /* 0x000024000a180984 */ /* 0x0000280000000800 */
[----:B------:R0:W0:Y:S04]  /*12b0*/  @!P0 LDS R27, [R9+0x24] ;  /* 0x00002400091b8984 */ /* 0x0000280000000800 */
[----:B------:R0:W0:Y:S04]  /*12c0*/  @!P0 LDS R25, [R9+0x20] ;  /* 0x0000200009198984 */ /* 0x0000280000000800 */
[----:B------:R0:W0:Y:S01]  /*12d0*/  @!P0 LDS R23, [R9+0x1c] ;  /* 0x00001c0009178984 */ /* 0x0000220000000800 */
[----:B------:R-:W-:Y:S01]  /*12e0*/  PLOP3.LUT P0, PT, PT, PT, PT, 0x8, 0x80 ;  /* 0x000000000080781c */ /* 0x000fe20003f0e170 */
[----:B------:R-:W-:-:S12]  /*12f0*/  @P1 BRA `(.L_x_77) ;  /* 0x00000000001c1947 */ /* 0x000fd80003800000 */
[----:B------:R-:W-:Y:S02]  /*1300*/  ISETP.GE.AND P1, PT, R5, R4, PT ;  /* 0x000000040500720c */ /* 0x000fe40003f26270 */
[----:B------:R-:W-:-:S11]  /*1310*/  PLOP3.LUT P0, PT, PT, PT, PT, 0x80, 0x8 ;  /* 0x000000000008781c */ /* 0x000fd60003f0f070 */
[----:B------:R-:W-:Y:S05]  /*1320*/  @P1 BRA `(.L_x_77) ;  /* 0x0000000000101947 */ /* 0x000fea0003800000 */
[----:B0--3--:R-:W-:-:S04]  /*1330*/  ISETP.NE.AND P0, PT, R20, R25, PT ;  /* 0x000000191400720c */ /* 0x009fc80003f05270 */
[----:B------:R-:W-:-:S13]  /*1340*/  ISETP.NE.OR P1, PT, R22, R23, P0 ;  /* 0x000000171600720c */ /* 0x000fda0000725670 */
[----:B------:R-:W-:Y:S02]  /*1350*/  @!P1 ISETP.LT.AND P0, PT, R24, R27, PT ;  /* 0x0000001b1800920c */ /* 0x000fe40003f01270 */
[----:B------:R-:W-:-:S13]  /*1360*/  @P1 ISETP.LT.U32.AND P0, PT, R22, R23, PT ;  /* 0x000000171600120c */ /* 0x000fda0003f01070 */
.L_x_77:
[----:B------:R-:W-:Y:S05]  /*1370*/  BSYNC.RECONVERGENT B0 ;  /* 0x0000000000007941 */ /* 0x000fea0003800200 */
.L_x_76:
[----:B------:R-:W-:Y:S01]  /*1380*/  BSSY.RECONVERGENT B0, `(.L_x_78) ;  /* 0x000001c000007945 */ /* 0x000fe20003800200 */
[----:B------:R-:W-:Y:S01]  /*1390*/  @!P0 IADD3 R26, PT, PT, R6, RZ, RZ ;  /* 0x000000ff061a8210 */ /* 0x000fe20007ffe0ff */
[----:B------:R-:W-:Y:S01]  /*13a0*/  @P0 IMAD.MOV R7, RZ, RZ, R5 ;  /* 0x000000ffff070224 */ /* 0x000fe200078e0205 */
[----:B0-----:R-:W-:Y:S02]  /*13b0*/  SEL R6, R24, R27, P0 ;  /* 0x0000001b18067207 */ /* 0x001fe40000000000 */
[----:B---3--:R-:W-:Y:S02]  /*13c0*/  SEL R5, R20, R25, P0 ;  /* 0x0000001914057207 */ /* 0x008fe40000000000 */
[----:B------:R-:W-:Y:S02]  /*13d0*/  SEL R10, R22, R23, P0 ;  /* 0x00000017160a7207 */ /* 0x000fe40000000000 */
[----:B-12---:R-:W-:Y:S02]  /*13e0*/  SEL R9, R18, R21, P0 ;  /* 0x0000001512097207 */ /* 0x006fe40000000000 */
[----:B----4-:R-:W-:Y:S01]  /*13f0*/  SEL R8, R16, R19, P0 ;  /* 0x0000001310087207 */ /* 0x010fe20000000000 */
[----:B------:R-:W-:Y:S06]  /*1400*/  @P0 BRA `(.L_x_79) ;  /* 0x0000000000280947 */ /* 0x000fec0003800000 */
[----:B------:R-:W0:Y:S01]  /*1410*/  S2R R28, SR_CgaCtaId ;  /* 0x00000000001c7919 */ /* 0x000e220000008800 */
[----:B------:R-:W-:-:S04]  /*1420*/  MOV R19, 0x400 ;  /* 0x0000040000137802 */ /* 0x000fc80000000f00 */
[----:B0-----:R-:W-:-:S05]  /*1430*/  LEA R28, R28, R19, 0x18 ;  /* 0x000000131c1c7211 */ /* 0x001fca00078ec0ff */
[----:B------:R-:W-:-:S05]  /*1440*/  IMAD R28, R7, 0x14, R28 ;  /* 0x00000014071c7824 */ /* 0x000fca00078e021c */
[----:B------:R0:W1:Y:S04]  /*1450*/  LDS R19, [R28] ;  /* 0x000000001c137984 */ /* 0x0000680000000800 */
[----:B------:R0:W2:Y:S04]  /*1460*/  LDS R21, [R28+0x4] ;  /* 0x000004001c157984 */ /* 0x0000a80000000800 */
[----:B------:R0:W3:Y:S04]  /*1470*/  LDS R23, [R28+0x8] ;  /* 0x000008001c177984 */ /* 0x0000e80000000800 */
[----:B------:R0:W4:Y:S04]  /*1480*/  LDS R25, [R28+0xc] ;  /* 0x00000c001c197984 */ /* 0x0001280000000800 */
[----:B------:R0:W0:Y:S01]  /*1490*/  LDS R27, [R28+0x10] ;  /* 0x000010001c1b7984 */ /* 0x0000220000000800 */
[----:B------:R-:W-:Y:S05]  /*14a0*/  BRA `(.L_x_80) ;  /* 0x0000000000247947 */ /* 0x000fea0003800000 */
.L_x_79:
        /* <DEDUP_REMOVED lines=8> */
[----:B------:R0:W0:Y:S02]  /*1530*/  LDS R24, [R28+0x10] ;  /* 0x000010001c187984 */ /* 0x0000240000000800 */
.L_x_80:
[----:B------:R-:W-:Y:S05]  /*1540*/  BSYNC.RECONVERGENT B0 ;  /* 0x0000000000007941 */ /* 0x000fea0003800200 */
.L_x_78:
[----:B------:R-:W-:Y:S01]  /*1550*/  ISETP.GE.AND P1, PT, R26, R17, PT ;  /* 0x000000111a00720c */ /* 0x000fe20003f26270 */
[----:B------:R-:W-:Y:S01]  /*1560*/  BSSY.RECONVERGENT B0, `(.L_x_81) ;  /* 0x000000a000007945 */ /* 0x000fe20003800200 */
[----:B------:R-:W-:-:S11]  /*1570*/  PLOP3.LUT P0, PT, PT, PT, PT, 0x8, 0x80 ;  /* 0x000000000080781c */ /* 0x000fd60003f0e170 */
[----:B------:R-:W-:Y:S05]  /*1580*/  @P1 BRA `(.L_x_82) ;  /* 0x00000000001c1947 */ /* 0x000fea0003800000 */
[----:B------:R-:W-:Y:S02]  /*1590*/  ISETP.GE.AND P1, PT, R7, R4, PT ;  /* 0x000000040700720c */ /* 0x000fe40003f26270 */
[----:B------:R-:W-:-:S11]  /*15a0*/  PLOP3.LUT P0, PT, PT, PT, PT, 0x80, 0x8 ;  /* 0x000000000008781c */ /* 0x000fd60003f0f070 */
[----:B------:R-:W-:Y:S05]  /*15b0*/  @P1 BRA `(.L_x_82) ;  /* 0x0000000000101947 */ /* 0x000fea0003800000 */
[----:B----4-:R-:W-:-:S04]  /*15c0*/  ISETP.NE.AND P0, PT, R20, R25, PT ;  /* 0x000000191400720c */ /* 0x010fc80003f05270 */
[----:B---3--:R-:W-:-:S13]  /*15d0*/  ISETP.NE.OR P1, PT, R22, R23, P0 ;  /* 0x000000171600720c */ /* 0x008fda0000725670 */
[----:B0-----:R-:W-:Y:S02]  /*15e0*/  @!P1 ISETP.LT.AND P0, PT, R24, R27, PT ;  /* 0x0000001b1800920c */ /* 0x001fe40003f01270 */
[----:B------:R-:W-:-:S13]  /*15f0*/  @P1 ISETP.LT.U32.AND P0, PT, R22, R23, PT ;  /* 0x000000171600120c */ /* 0x000fda0003f01070 */
.L_x_82:
[----:B------:R-:W-:Y:S05]  /*1600*/  BSYNC.RECONVERGENT B0 ;  /* 0x0000000000007941 */ /* 0x000fea0003800200 */
.L_x_81:
[----:B------:R-:W-:Y:S01]  /*1610*/  UISETP.GE.U32.AND UP0, UPT, UR4, 0x81, UPT ;  /* 0x000000810400788c */ /* 0x000fe2000bf06070 */
[----:B0-----:R-:W-:Y:S01]  /*1620*/  SEL R7, R24, R27, P0 ;  /* 0x0000001b18077207 */ /* 0x001fe20000000000 */
[----:B------:R-:W-:Y:S01]  /*1630*/  USHF.L.U32 UR5, UR4, 0x1, URZ ;  /* 0x0000000104057899 */ /* 0x000fe200080006ff */
[----:B----4-:R-:W-:Y:S02]  /*1640*/  SEL R20, R20, R25, P0 ;  /* 0x0000001914147207 */ /* 0x010fe40000000000 */
[----:B---3--:R-:W-:Y:S02]  /*1650*/  SEL R22, R22, R23, P0 ;  /* 0x0000001716167207 */ /* 0x008fe40000000000 */
[----:B--2---:R-:W-:Y:S02]  /*1660*/  SEL R18, R18, R21, P0 ;  /* 0x0000001512127207 */ /* 0x004fe40000000000 */
[----:B-1----:R-:W-:Y:S01]  /*1670*/  SEL R16, R16, R19, P0 ;  /* 0x0000001310107207 */ /* 0x002fe20000000000 */
[----:B------:R-:W-:Y:S01]  /*1680*/  UMOV UR4, UR5 ;  /* 0x0000000500047c82 */ /* 0x000fe20008000000 */
[----:B------:R-:W-:Y:S05]  /*1690*/  BRA.U !UP0, `(.L_x_83) ;  /* 0xfffffff508387547 */ /* 0x000fea000b83ffff */
[----:B------:R-:W0:Y:S01]  /*16a0*/  S2R R4, SR_TID.X ;  /* 0x0000000000047919 */ /* 0x000e220000002100 */
[----:B------:R-:W1:Y:S01]  /*16b0*/  LDCU.U8 UR4, c[0x0][0x380] ;  /* 0x00007000ff0477ac */ /* 0x000e620008000000 */
[----:B------:R-:W-:Y:S01]  /*16c0*/  MOV R17, 0x400 ;  /* 0x0000040000117802 */ /* 0x000fe20000000f00 */
[----:B------:R-:W2:Y:S01]  /*16d0*/  S2R R26, SR_CgaCtaId ;  /* 0x00000000001a7919 */ /* 0x000ea20000008800 */
[----:B------:R-:W3:Y:S01]  /*16e0*/  S2R R24, SR_LANEID ;  /* 0x0000000000187919 */ /* 0x000ee20000000000 */
[----:B-1----:R-:W-:-:S04]  /*16f0*/  UPRMT UR4, UR4, 0x8880, URZ ;  /* 0x0000888004047896 */ /* 0x002fc800080000ff */
[----:B------:R-:W-:Y:S01]  /*1700*/  UISETP.NE.AND UP0, UPT, UR4, URZ, UPT ;  /* 0x000000ff0400728c */ /* 0x000fe2000bf05270 */
[----:B0-----:R-:W-:Y:S02]  /*1710*/  SHF.R.U32.HI R3, RZ, 0x5, R4 ;  /* 0x00000005ff037819 */ /* 0x001fe40000011604 */
[----:B--2---:R-:W-:-:S03]  /*1720*/  LEA R26, R26, R17, 0x18 ;  /* 0x000000111a1a7211 */ /* 0x004fc600078ec0ff */
[----:B---3--:R-:W-:-:S04]  /*1730*/  IMAD R3, R3, 0x60, R24 ;  /* 0x0000006003037824 */ /* 0x008fc800078e0218 */
[----:B------:R-:W-:-:S04]  /*1740*/  IMAD R3, R3, 0x14, R26 ;  /* 0x0000001403037824 */ /* 0x000fc800078e021a */
[----:B------:R-:W-:Y:S01]  /*1750*/  IMAD R25, R24, 0x28, R3 ;  /* 0x0000002818197824 */ /* 0x000fe200078e0203 */
[----:B------:R-:W-:Y:S06]  /*1760*/  BAR.SYNC.DEFER_BLOCKING 0x0 ;  /* 0x0000000000007b1d */ /* 0x000fec0000010000 */
[----:B------:R-:W-:Y:S05]  /*1770*/  BRA.U !UP0, `(.L_x_84) ;  /* 0x0000000108e47547 */ /* 0x000fea000b800000 */
[----:B------:R-:W-:Y:S01]  /*1780*/  STS [R25], R15 ;  /* 0x0000000f19007388 */ /* 0x000fe20000000800 */
[----:B------:R-:W-:-:S03]  /*1790*/  UIMAD.WIDE.U32 UR4, UR6, 0x300, URZ ;  /* 0x00000300060478a5 */ /* 0x000fc6000f8e00ff */
[----:B------:R-:W-:Y:S04]  /*17a0*/  STS [R25+0x4], R14 ;  /* 0x0000040e19007388 */ /* 0x000fe80000000800 */
[----:B------:R-:W-:Y:S04]  /*17b0*/  STS [R25+0x8], R13 ;  /* 0x0000080d19007388 */ /* 0x000fe80000000800 */
[----:B------:R0:W-:Y:S04]  /*17c0*/  STS [R25+0xc], R12 ;  /* 0x00000c0c19007388 */ /* 0x0001e80000000800 */
[----:B------:R-:W-:Y:S04]  /*17d0*/  STS [R25+0x10], R11 ;  /* 0x0000100b19007388 */ /* 0x000fe80000000800 */
[----:B------:R-:W-:Y:S01]  /*17e0*/  STS [R25+0x14], R8 ;  /* 0x0000140819007388 */ /* 0x000fe20000000800 */
[----:B0-----:R-:W-:-:S03]  /*17f0*/  LOP3.LUT R12, R4, 0x3e0, RZ, 0xc0, !PT ;  /* 0x000003e0040c7812 */ /* 0x001fc600078ec0ff */
[----:B------:R0:W-:Y:S01]  /*1800*/  STS [R25+0x18], R9 ;  /* 0x0000180919007388 */ /* 0x0001e20000000800 */
[----:B------:R-:W-:Y:S01]  /*1810*/  LOP3.LUT R4, R4, 0x1f, RZ, 0xc0, !PT ;  /* 0x0000001f04047812 */ /* 0x000fe200078ec0ff */
[----:B------:R-:W-:Y:S02]  /*1820*/  IMAD R12, R12, 0x3, RZ ;  /* 0x000000030c0c7824 */ /* 0x000fe400078e02ff */
[----:B------:R1:W-:Y:S04]  /*1830*/  STS [R25+0x1c], R10 ;  /* 0x00001c0a19007388 */ /* 0x0003e80000000800 */
[----:B------:R-:W-:Y:S01]  /*1840*/  STS [R25+0x20], R5 ;  /* 0x0000200519007388 */ /* 0x000fe20000000800 */
[----:B------:R-:W-:Y:S01]  /*1850*/  IADD3 R4, P0, P1, R12, UR4, R4 ;  /* 0x000000040c047c10 */ /* 0x000fe2000f91e004 */
[----:B0-----:R-:W0:Y:S02]  /*1860*/  LDC.64 R8, c[0x0][0x398] ;  /* 0x0000e600ff087b82 */ /* 0x001e240000000a00 */
[----:B------:R-:W-:Y:S01]  /*1870*/  STS [R25+0x24], R6 ;  /* 0x0000240619007388 */ /* 0x000fe20000000800 */
[----:B-1----:R-:W-:-:S03]  /*1880*/  IADD3.X R10, PT, PT, RZ, UR5, RZ, P0, P1 ;  /* 0x00000005ff0a7c10 */ /* 0x002fc600087e24ff */
[----:B------:R-:W-:Y:S02]  /*1890*/  STS [R25+0x28], R16 ;  /* 0x0000281019007388 */ /* 0x000fe40000000800 */
[----:B------:R-:W-:Y:S02]  /*18a0*/  IMAD R10, R10, 0x14, RZ ;  /* 0x000000140a0a7824 */ /* 0x000fe400078e02ff */
[----:B------:R-:W-:Y:S04]  /*18b0*/  STS [R25+0x2c], R18 ;  /* 0x00002c1219007388 */ /* 0x000fe80000000800 */
[----:B------:R-:W-:Y:S04]  /*18c0*/  STS [R25+0x30], R22 ;  /* 0x0000301619007388 */ /* 0x000fe80000000800 */
[----:B------:R-:W-:Y:S04]  /*18d0*/  STS [R25+0x34], R20 ;  /* 0x0000341419007388 */ /* 0x000fe80000000800 */
[----:B------:R-:W-:Y:S01]  /*18e0*/  STS [R25+0x38], R7 ;  /* 0x0000380719007388 */ /* 0x000fe20000000800 */
[----:B------:R-:W-:-:S03]  /*18f0*/  NOP ;  /* 0x0000000000007918 */ /* 0x000fc60000000000 */
[----:B------:R-:W1:Y:S01]  /*1900*/  LDS R5, [R3] ;  /* 0x0000000003057984 */ /* 0x000e620000000800 */
[----:B0-----:R-:W-:-:S03]  /*1910*/  IMAD.WIDE.U32 R8, R4, 0x14, R8 ;  /* 0x0000001404087825 */ /* 0x001fc600078e0008 */
[----:B------:R-:W0:Y:S01]  /*1920*/  LDS R11, [R3+0x4] ;  /* 0x00000400030b7984 */ /* 0x000e220000000800 */
[----:B------:R-:W-:-:S03]  /*1930*/  IMAD.IADD R9, R9, 0x1, R10 ;  /* 0x0000000109097824 */ /* 0x000fc600078e020a */
        /* <DEDUP_REMOVED lines=13> */
[----:B-1----:R-:W-:Y:S04]  /*1a10*/  STG.E desc[UR8][R8.64], R5 ;  /* 0x0000000508007986 */ /* 0x002fe8000c101908 */
[----:B0-----:R-:W-:Y:S04]  /*1a20*/  STG.E desc[UR8][R8.64+0x4], R11 ;  /* 0x0000040b08007986 */ /* 0x001fe8000c101908 */
        /* <DEDUP_REMOVED lines=14> */
.L_x_84:
[----:B------:R-:W-:Y:S01]  /*1b10*/  STS [R25], R15 ;  /* 0x0000000f19007388 */ /* 0x000fe20000000800 */
[----:B------:R-:W-:-:S03]  /*1b20*/  IMAD R0, R0, 0x14, RZ ;  /* 0x0000001400007824 */ /* 0x000fc600078e02ff */
[----:B------:R-:W-:Y:S04]  /*1b30*/  STS [R25+0x4], R14 ;  /* 0x0000040e19007388 */ /* 0x000fe80000000800 */
[----:B------:R-:W-:Y:S04]  /*1b40*/  STS [R25+0x8], R13 ;  /* 0x0000080d19007388 */ /* 0x000fe80000000800 */
[----:B------:R0:W-:Y:S04]  /*1b50*/  STS [R25+0xc], R12 ;  /* 0x00000c0c19007388 */ /* 0x0001e80000000800 */
[----:B------:R-:W-:Y:S04]  /*1b60*/  STS [R25+0x10], R11 ;  /* 0x0000100b19007388 */ /* 0x000fe80000000800 */
[----:B------:R-:W-:Y:S01]  /*1b70*/  STS [R25+0x14], R8 ;  /* 0x0000140819007388 */ /* 0x000fe20000000800 */
[----:B0-----:R-:W0:Y:S03]  /*1b80*/  LDC.64 R12, c[0x0][0x3b0] ;  /* 0x0000ec00ff0c7b82 */ /* 0x001e260000000a00 */
[----:B------:R-:W-:Y:S04]  /*1b90*/  STS [R25+0x18], R9 ;  /* 0x0000180919007388 */ /* 0x000fe80000000800 */
[----:B------:R-:W-:Y:S04]  /*1ba0*/  STS [R25+0x1c], R10 ;  /* 0x00001c0a19007388 */ /* 0x000fe80000000800 */
[----:B------:R-:W-:Y:S04]  /*1bb0*/  STS [R25+0x20], R5 ;  /* 0x0000200519007388 */ /* 0x000fe80000000800 */
[----:B------:R-:W-:Y:S04]  /*1bc0*/  STS [R25+0x24], R6 ;  /* 0x0000240619007388 */ /* 0x000fe80000000800 */
[----:B------:R-:W-:Y:S04]  /*1bd0*/  STS [R25+0x28], R16 ;  /* 0x0000281019007388 */ /* 0x000fe80000000800 */
[----:B------:R-:W-:Y:S01]  /*1be0*/  STS [R25+0x2c], R18 ;  /* 0x00002c1219007388 */ /* 0x000fe20000000800 */
[----:B0-----:R-:W-:-:S03]  /*1bf0*/  IMAD.WIDE.U32 R12, R2, 0x14, R12 ;  /* 0x00000014020c7825 */ /* 0x001fc600078e000c */
[----:B------:R-:W-:Y:S01]  /*1c00*/  STS [R25+0x30], R22 ;  /* 0x0000301619007388 */ /* 0x000fe20000000800 */
[----:B------:R-:W-:-:S03]  /*1c10*/  IMAD.IADD R13, R0, 0x1, R13 ;  /* 0x00000001000d7824 */ /* 0x000fc600078e020d */
        /* <DEDUP_REMOVED lines=34> */
.L_x_55:
[----:B------:R-:W0:Y:S01]  /*1e40*/  LDCU.64 UR4, c[0x0][0x388] ;  /* 0x00007100ff0477ac */ /* 0x000e220008000a00 */
[----:B------:R-:W-:Y:S01]  /*1e50*/  ACQBULK ;  /* 0x000000000000782e */ /* 0x000fe20000000000 */
[----:B------:R-:W-:Y:S01]  /*1e60*/  UIMAD.WIDE.U32 UR10, UR6, 0x300, URZ ;  /* 0x00000300060a78a5 */ /* 0x000fe2000f8e00ff */
[----:B------:R-:W1:Y:S01]  /*1e70*/  S2R R15, SR_TID.X ;  /* 0x00000000000f7919 */ /* 0x000e620000002100 */
[----:B------:R-:W2:Y:S02]  /*1e80*/  LDC R8, c[0x0][0x3a8] ;  /* 0x0000ea00ff087b82 */ /* 0x000ea40000000800 */
[----:B------:R-:W-:Y:S02]  /*1e90*/  UIMAD UR7, UR11, 0x14, URZ ;  /* 0x000000140b0778a4 */ /* 0x000fe4000f8e02ff */
[----:B0-----:R-:W-:-:S04]  /*1ea0*/  UIMAD.WIDE.U32 UR4, UR10, 0x14, UR4 ;  /* 0x000000140a0478a5 */ /* 0x001fc8000f8e0004 */
[----:B------:R-:W-:Y:S02]  /*1eb0*/  UIADD3 UR7, UPT, UPT, UR5, UR7, URZ ;  /* 0x0000000705077290 */ /* 0x000fe4000fffe0ff */
[----:B------:R-:W-:Y:S01]  /*1ec0*/  MOV R3, UR5 ;  /* 0x0000000500037c02 */ /* 0x000fe20008000f00 */
[----:B------:R-:W-:-:S03]  /*1ed0*/  IMAD.U32 R2, RZ, RZ, UR4 ;  /* 0x00000004ff027e24 */ /* 0x000fc6000f8e00ff */
[----:B------:R-:W-:-:S05]  /*1ee0*/  IMAD.U32 R3, RZ, RZ, UR7 ;  /* 0x00000007ff037e24 */ /* 0x000fca000f8e00ff */
[----:B------:R-:W3:Y:S04]  /*1ef0*/  LDG.E R5, desc[UR8][R2.64+0xc] ;  /* 0x00000c0802057981 */ /* 0x000ee8000c1e1900 */
[----:B------:R-:W4:Y:S04]  /*1f00*/  LDG.E R6, desc[UR8][R2.64+0x8] ;  /* 0x0000080802067981 */ /* 0x000f28000c1e1900 */
[----:B------:R-:W5:Y:S04]  /*1f10*/  LDG.E R0, desc[UR8][R2.64+0x10] ;  /* 0x0000100802007981 */ /* 0x000f68000c1e1900 */
[----:B------:R-:W5:Y:S04]  /*1f20*/  LDG.E R4, desc[UR8][R2.64] ;  /* 0x0000000802047981 */ /* 0x000f68000c1e1900 */
[----:B------:R0:W5:Y:S01]  /*1f30*/  LDG.E R7, desc[UR8][R2.64+0x4] ;  /* 0x0000040802077981 */ /* 0x000162000c1e1900 */
[----:B-1----:R-:W-:-:S05]  /*1f40*/  LOP3.LUT R9, R15, 0x3e0, RZ, 0xc0, !PT ;  /* 0x000003e00f097812 */ /* 0x002fca00078ec0ff */
[----:B------:R-:W-:Y:S02]  /*1f50*/  IMAD R14, R9, 0x3, RZ ;  /* 0x00000003090e7824 */ /* 0x000fe400078e02ff */
[----:B------:R-:W-:-:S03]  /*1f60*/  IMAD R13, RZ, RZ, -UR10 ;  /* 0x8000000aff0d7e24 */ /* 0x000fc6000f8e02ff */
[----:B------:R-:W-:Y:S02]  /*1f70*/  LOP3.LUT R14, R14, 0x1f, R15, 0xf8, !PT ;  /* 0x0000001f0e0e7812 */ /* 0x000fe400078ef80f */
[----:B--2---:R-:W-:Y:S01]  /*1f80*/  VIADDMNMX R13, R13, R8, 0x300, PT ;  /* 0x000003000d0d7446 */ /* 0x004fe20003800108 */
[----:B------:R-:W-:Y:S01]  /*1f90*/  IMAD.U32 R8, RZ, RZ, UR4 ;  /* 0x00000004ff087e24 */ /* 0x000fe2000f8e00ff */
[C---:B------:R-:W-:Y:S01]  /*1fa0*/  IADD3 R10, PT, PT, R14.reuse, 0x20, RZ ;  /* 0x000000200e0a7810 */ /* 0x040fe20007ffe0ff */
[C---:B------:R-:W-:Y:S02]  /*1fb0*/  VIADD R12, R14.reuse, 0x40 ;  /* 0x000000400e0c7836 */ /* 0x040fe40000000000 */
[----:B------:R-:W-:Y:S01]  /*1fc0*/  IMAD R11, R14, 0x14, RZ ;  /* 0x000000140e0b7824 */ /* 0x000fe200078e02ff */
[-C--:B------:R-:W-:Y:S02]  /*1fd0*/  ISETP.GE.AND P1, PT, R10, R13.reuse, PT ;  /* 0x0000000d0a00720c */ /* 0x080fe40003f26270 */
[----:B------:R-:W-:-:S02]  /*1fe0*/  ISETP.GE.AND P2, PT, R12, R13, PT ;  /* 0x0000000d0c00720c */ /* 0x000fc40003f46270 */
[----:B------:R-:W-:Y:S01]  /*1ff0*/  ISETP.GE.AND P0, PT, R14, R13, PT ;  /* 0x0000000d0e00720c */ /* 0x000fe20003f06270 */
[----:B------:R-:W-:Y:S01]  /*2000*/  IMAD.U32 R9, RZ, RZ, UR5 ;  /* 0x00000005ff097e24 */ /* 0x000fe2000f8e00ff */
[----:B0-----:R-:W-:-:S05]  /*2010*/  IADD3 R2, P3, PT, R11, R8, RZ ;  /* 0x000000080b027210 */ /* 0x001fca0007f7e0ff */
[----:B------:R-:W-:Y:S02]  /*2020*/  IMAD.X R3, RZ, RZ, UR7, P3 ;  /* 0x00000007ff037e24 */ /* 0x000fe400098e06ff */
[----:B---3--:R-:W-:-:S04]  /*2030*/  IMAD.MOV.U32 R17, RZ, RZ, R5 ;  /* 0x000000ffff117224 */ /* 0x008fc800078e0005 */
[----:B------:R-:W2:Y:S01]  /*2040*/  @!P0 LDG.E R5, desc[UR8][R2.64+0xc] ;  /* 0x00000c0802058981 */ /* 0x000ea2000c1e1900 */
[----:B----4-:R-:W-:Y:S01]  /*2050*/  MOV R8, R6 ;  /* 0x0000000600087202 */ /* 0x010fe20000000f00 */
[----:B-----5:R-:W-:Y:S02]  /*2060*/  IMAD.MOV.U32 R16, RZ, RZ, R0 ;  /* 0x000000ffff107224 */ /* 0x020fe400078e0000 */
[----:B------:R-:W-:Y:S02]  /*2070*/  IMAD.MOV.U32 R10, RZ, RZ, R4 ;  /* 0x000000ffff0a7224 */ /* 0x000fe400078e0004 */
[----:B------:R-:W-:Y:S01]  /*2080*/  IMAD.MOV.U32 R9, RZ, RZ, R7 ;  /* 0x000000ffff097224 */ /* 0x000fe200078e0007 */
[----:B------:R-:W-:Y:S01]  /*2090*/  MOV R19, R17 ;  /* 0x0000001100137202 */ /* 0x000fe20000000f00 */
[----:B------:R-:W-:Y:S01]  /*20a0*/  IMAD.MOV.U32 R18, RZ, RZ, R16 ;  /* 0x000000ffff127224 */ /* 0x000fe200078e0010 */
[----:B------:R-:W3:Y:S01]  /*20b0*/  @!P0 LDG.E R4, desc[UR8][R2.64] ;  /* 0x0000000802048981 */ /* 0x000ee2000c1e1900 */
[----:B------:R-:W-:-:S02]  /*20c0*/  IMAD.MOV.U32 R20, RZ, RZ, R10 ;  /* 0x000000ffff147224 */ /* 0x000fc400078e000a */
[----:B------:R-:W-:Y:S01]  /*20d0*/  IMAD.MOV.U32 R11, RZ, RZ, R8 ;  /* 0x000000ffff0b7224 */ /* 0x000fe200078e0008 */
[----:B------:R-:W4:Y:S01]  /*20e0*/  @!P2 LDG.E R10, desc[UR8][R2.64+0x500] ;  /* 0x00050008020aa981 */ /* 0x000f22000c1e1900 */
[----:B------:R-:W-:-:S03]  /*20f0*/  IMAD.MOV.U32 R12, RZ, RZ, R9 ;  /* 0x000000ffff0c7224 */ /* 0x000fc600078e0009 */
[----:B------:R-:W5:Y:S04]  /*2100*/  @!P1 LDG.E R20, desc[UR8][R2.64+0x280] ;  /* 0x0002800802149981 */ /* 0x000f68000c1e1900 */
        /* <DEDUP_REMOVED lines=10> */
[----:B------:R-:W5:Y:S01]  /*21b0*/  @!P2 LDG.E R16, desc[UR8][R2.64+0x510] ;  /* 0x000510080210a981 */ /* 0x000f62000c1e1900 */
[----:B------:R-:W0:Y:S01]  /*21c0*/  S2R R24, SR_CgaCtaId ;  /* 0x0000000000187919 */ /* 0x000e220000008800 */
[----:B------:R-:W1:Y:S01]  /*21d0*/  S2R R21, SR_LANEID ;  /* 0x0000000000157919 */ /* 0x000e620000000000 */
[----:B------:R-:W-:-:S02]  /*21e0*/  MOV R23, 0x400 ;  /* 0x0000040000177802 */ /* 0x000fc40000000f00 */
[----:B------:R-:W-:Y:S02]  /*21f0*/  SHF.R.U32.HI R22, RZ, 0x5, R15 ;  /* 0x00000005ff167819 */ /* 0x000fe4000001160f */
[----:B0-----:R-:W-:-:S03]  /*2200*/  LEA R23, R24, R23, 0x18 ;  /* 0x0000001718177211 */ /* 0x001fc600078ec0ff */
[----:B-1----:R-:W-:-:S04]  /*2210*/  IMAD R22, R22, 0x60, R21 ;  /* 0x0000006016167824 */ /* 0x002fc800078e0215 */
[----:B------:R-:W-:-:S04]  /*2220*/  IMAD R23, R22, 0x14, R23 ;  /* 0x0000001416177824 */ /* 0x000fc800078e0217 */
[----:B------:R-:W-:Y:S01]  /*2230*/  IMAD R21, R21, 0x28, R23 ;  /* 0x0000002815157824 */ /* 0x000fe200078e0217 */
[----:B--2---:R-:W-:Y:S04]  /*2240*/  STS [R23+0xc], R5 ;  /* 0x00000c0517007388 */ /* 0x004fe80000000800 */
[----:B---3--:R-:W-:Y:S04]  /*2250*/  STS [R23], R4 ;  /* 0x0000000417007388 */ /* 0x008fe80000000800 */
        /* <DEDUP_REMOVED lines=18> */
[----:B------:R-:W0:Y:S04]  /*2380*/  LDS R8, [R21+0x10] ;  /* 0x0000100015087984 */ /* 0x000e280000000800 */
[----:B------:R-:W1:Y:S04]  /*2390*/  LDS R28, [R21+0x14] ;  /* 0x00001400151c7984 */ /* 0x000e680000000800 */
[----:B------:R-:W2:Y:S04]  /*23a0*/  LDS R26, [R21+0x18] ;  /* 0x00001800151a7984 */ /* 0x000ea80000000800 */
[----:B------:R-:W3:Y:S04]  /*23b0*/  LDS R27, [R21+0x1c] ;  /* 0x00001c00151b7984 */ /* 0x000ee80000000800 */
[----:B------:R-:W4:Y:S04]  /*23c0*/  LDS R24, [R21+0x20] ;  /* 0x0000200015187984 */ /* 0x000f280000000800 */
[----:B------:R-:W1:Y:S04]  /*23d0*/  LDS R29, [R21+0x24] ;  /* 0x00002400151d7984 */ /* 0x000e680000000800 */
[----:B------:R-:W1:Y:S04]  /*23e0*/  LDS R16, [R21+0x28] ;  /* 0x0000280015107984 */ /* 0x000e680000000800 */
[----:B------:R-:W1:Y:S04]  /*23f0*/  LDS R18, [R21+0x2c] ;  /* 0x00002c0015127984 */ /* 0x000e680000000800 */
[----:B------:R-:W1:Y:S04]  /*2400*/  LDS R17, [R21+0x30] ;  /* 0x0000300015117984 */ /* 0x000e680000000800 */
[----:B------:R-:W1:Y:S04]  /*2410*/  LDS R0, [R21+0x34] ;  /* 0x0000340015007984 */ /* 0x000e680000000800 */
[----:B------:R5:W1:Y:S01]  /*2420*/  LDS R25, [R21+0x38] ;  /* 0x0000380015197984 */ /* 0x000a620000000800 */
[----:B------:R-:W-:Y:S01]  /*2430*/  BAR.SYNC.DEFER_BLOCKING 0x0 ;  /* 0x0000000000007b1d */ /* 0x000fe20000010000 */
[----:B------:R-:W-:-:S07]  /*2440*/  IMAD R22, R15, 0x3, RZ ;  /* 0x000000030f167824 */ /* 0x000fce00078e02ff */
[----:B------:R-:W-:Y:S01]  /*2450*/  PREEXIT ;  /* 0x000000000000782d */ /* 0x000fe20000000000 */
[----:B------:R-:W-:Y:S01]  /*2460*/  BSSY.RECONVERGENT B0, `(.L_x_85) ;  /* 0x0000031000007945 */ /* 0x000fe20003800200 */
[----:B0-----:R-:W-:Y:S01]  /*2470*/  IMAD.MOV.U32 R7, RZ, RZ, R8 ;  /* 0x000000ffff077224 */ /* 0x001fe200078e0008 */
[----:B------:R-:W-:Y:S01]  /*2480*/  MOV R6, R9 ;  /* 0x0000000900067202 */ /* 0x000fe20000000f00 */
[----:B------:R-:W-:Y:S01]  /*2490*/  VIADD R2, R22, 0x1 ;  /* 0x0000000116027836 */ /* 0x000fe20000000000 */
[----:B-----5:R-:W-:Y:S01]  /*24a0*/  MOV R21, R11 ;  /* 0x0000000b00157202 */ /* 0x020fe20000000f00 */
[----:B------:R-:W-:Y:S02]  /*24b0*/  IMAD.MOV.U32 R5, RZ, RZ, R10 ;  /* 0x000000ffff057224 */ /* 0x000fe400078e000a */
[----:B------:R-:W-:Y:S01]  /*24c0*/  IMAD.MOV.U32 R4, RZ, RZ, R11 ;  /* 0x000000ffff047224 */ /* 0x000fe200078e000b */
[----:B------:R-:W-:Y:S01]  /*24d0*/  ISETP.GE.U32.AND P0, PT, R2, R13, PT ;  /* 0x0000000d0200720c */ /* 0x000fe20003f06070 */
[----:B------:R-:W-:-:S02]  /*24e0*/  IMAD.MOV.U32 R3, RZ, RZ, R12 ;  /* 0x000000ffff037224 */ /* 0x000fc400078e000c */
[----:B------:R-:W-:Y:S02]  /*24f0*/  IMAD.MOV.U32 R19, RZ, RZ, R12 ;  /* 0x000000ffff137224 */ /* 0x000fe400078e000c */
[----:B------:R-:W-:Y:S02]  /*2500*/  IMAD.MOV.U32 R20, RZ, RZ, R10 ;  /* 0x000000ffff147224 */ /* 0x000fe400078e000a */
[----:B------:R-:W-:Y:S02]  /*2510*/  IMAD.MOV.U32 R23, RZ, RZ, R9 ;  /* 0x000000ffff177224 */ /* 0x000fe400078e0009 */
[----:B------:R-:W-:-:S04]  /*2520*/  IMAD.MOV.U32 R2, RZ, RZ, R8 ;  /* 0x000000ffff027224 */ /* 0x000fc800078e0008 */
[----:B--234-:R-:W-:Y:S05]  /*2530*/  @P0 BRA `(.L_x_86) ;  /* 0x00000000008c0947 */ /* 0x01cfea0003800000 */
[----:B------:R-:W-:-:S04]  /*2540*/  ISETP.NE.AND P0, PT, R9, R24, PT ;  /* 0x000000180900720c */ /* 0x000fc80003f05270 */
[----:B------:R-:W-:-:S13]  /*2550*/  ISETP.NE.OR P0, PT, R10, R27, P0 ;  /* 0x0000001b0a00720c */ /* 0x000fda0000705670 */
[----:B------:R-:W-:Y:S05]  /*2560*/  @P0 BRA `(.L_x_87) ;  /* 0x0000000000340947 */ /* 0x000fea0003800000 */
[----:B-1----:R-:W-:Y:S01]  /*2570*/  ISETP.GE.AND P0, PT, R8, R29, PT ;  /* 0x0000001d0800720c */ /* 0x002fe20003f06270 */
[----:B------:R-:W-:Y:S01]  /*2580*/  IMAD.MOV.U32 R7, RZ, RZ, R29 ;  /* 0x000000ffff077224 */ /* 0x000fe200078e001d */
[----:B------:R-:W-:Y:S01]  /*2590*/  MOV R4, R26 ;  /* 0x0000001a00047202 */ /* 0x000fe20000000f00 */
[----:B------:R-:W-:-:S10]  /*25a0*/  IMAD.MOV.U32 R3, RZ, RZ, R28 ;  /* 0x000000ffff037224 */ /* 0x000fd400078e001c */
[----:B------:R-:W-:Y:S05]  /*25b0*/  @!P0 BRA `(.L_x_88) ;  /* 0x0000000000508947 */ /* 0x000fea0003800000 */
[--C-:B------:R-:W-:Y:S01]  /*25c0*/  IMAD.MOV.U32 R6, RZ, RZ, R9.reuse ;  /* 0x000000ffff067224 */ /* 0x100fe200078e0009 */
[----:B------:R-:W-:Y:S01]  /*25d0*/  MOV R21, R11 ;  /* 0x0000000b00157202 */ /* 0x000fe20000000f00 */
[----:B------:R-:W-:Y:S02]  /*25e0*/  IMAD.MOV.U32 R5, RZ, RZ, R10 ;  /* 0x000000ffff057224 */ /* 0x000fe400078e000a */
[----:B------:R-:W-:Y:S02]  /*25f0*/  IMAD.MOV.U32 R19, RZ, RZ, R12 ;  /* 0x000000ffff137224 */ /* 0x000fe400078e000c */
[----:B------:R-:W-:Y:S02]  /*2600*/  IMAD.MOV.U32 R20, RZ, RZ, R10 ;  /* 0x000000ffff147224 */ /* 0x000fe400078e000a */
[----:B------:R-:W-:Y:S02]  /*2610*/  IMAD.MOV.U32 R23, RZ, RZ, R9 ;  /* 0x000000ffff177224 */ /* 0x000fe400078e0009 */
[----:B------:R-:W-:Y:S01]  /*2620*/  IMAD.MOV.U32 R2, RZ, RZ, R8 ;  /* 0x000000ffff027224 */ /* 0x000fe200078e0008 */
[----:B------:R-:W-:Y:S06]  /*2630*/  BRA `(.L_x_86) ;  /* 0x00000000004c7947 */ /* 0x000fec0003800000 */
.L_x_87:
[----:B------:R-:W-:Y:S01]  /*2640*/  ISETP.GE.U32.AND P0, PT, R10, R27, PT ;  /* 0x0000001b0a00720c */ /* 0x000fe20003f06070 */
[----:B-1----:R-:W-:Y:S01]  /*2650*/  IMAD.MOV.U32 R7, RZ, RZ, R29 ;  /* 0x000000ffff077224 */ /* 0x002fe200078e001d */
[----:B------:R-:W-:Y:S01]  /*2660*/  MOV R4, R26 ;  /* 0x0000001a00047202 */ /* 0x000fe20000000f00 */
[----:B------:R-:W-:Y:S01]  /*2670*/  IMAD.MOV.U32 R3, RZ, RZ, R28 ;  /* 0x000000ffff037224 */ /* 0x000fe200078e001c */
[----:B------:R-:W-:Y:S01]  /*2680*/  MOV R21, R11 ;  /* 0x0000000b00157202 */ /* 0x000fe20000000f00 */
[----:B------:R-:W-:Y:S02]  /*2690*/  IMAD.MOV.U32 R6, RZ, RZ, R24 ;  /* 0x000000ffff067224 */ /* 0x000fe400078e0018 */
[----:B------:R-:W-:Y:S02]  /*26a0*/  IMAD.MOV.U32 R5, RZ, RZ, R27 ;  /* 0x000000ffff057224 */ /* 0x000fe400078e001b */
[----:B------:R-:W-:Y:S02]  /*26b0*/  IMAD.MOV.U32 R19, RZ, RZ, R12 ;  /* 0x000000ffff137224 */ /* 0x000fe400078e000c */
[----:B------:R-:W-:-:S02]  /*26c0*/  IMAD.MOV.U32 R20, RZ, RZ, R10 ;  /* 0x000000ffff147224 */ /* 0x000fc400078e000a */
[----:B------:R-:W-:Y:S02]  /*26d0*/  IMAD.MOV.U32 R23, RZ, RZ, R9 ;  /* 0x000000ffff177224 */ /* 0x000fe400078e0009 */
[----:B------:R-:W-:Y:S01]  /*26e0*/  IMAD.MOV.U32 R2, RZ, RZ, R8 ;  /* 0x000000ffff027224 */ /* 0x000fe200078e0008 */
[----:B------:R-:W-:Y:S06]  /*26f0*/  @P0 BRA `(.L_x_86) ;  /* 0x00000000001c0947 */ /* 0x000fec0003800000 */
.L_x_88:
[----:B------:R-:W-:Y:S01]  /*2700*/  IMAD.MOV.U32 R2, RZ, RZ, R7 ;  /* 0x000000ffff027224 */ /* 0x000fe200078e0007 */
[----:B------:R-:W-:Y:S01]  /*2710*/  MOV R6, R24 ;  /* 0x0000001800067202 */ /* 0x000fe20000000f00 */
[----:B------:R-:W-:Y:S01]  /*2720*/  IMAD.MOV.U32 R23, RZ, RZ, R24 ;  /* 0x000000ffff177224 */ /* 0x000fe200078e0018 */
[----:B------:R-:W-:Y:S01]  /*2730*/  MOV R19, R3 ;  /* 0x0000000300137202 */ /* 0x000fe20000000f00 */
[--C-:B------:R-:W-:Y:S02]  /*2740*/  IMAD.MOV.U32 R5, RZ, RZ, R27.reuse ;  /* 0x000000ffff057224 */ /* 0x100fe400078e001b */
[----:B------:R-:W-:Y:S02]  /*2750*/  IMAD.MOV.U32 R20, RZ, RZ, R27 ;  /* 0x000000ffff147224 */ /* 0x000fe400078e001b */
[----:B------:R-:W-:-:S07]  /*2760*/  IMAD.MOV.U32 R21, RZ, RZ, R4 ;  /* 0x000000ffff157224 */ /* 0x000fce00078e0004 */
.L_x_86:
[----:B------:R-:W-:Y:S05]  /*2770*/  BSYNC.RECONVERGENT B0 ;  /* 0x0000000000007941 */ /* 0x000fea0003800200 */
.L_x_85:
[CC--:B------:R-:W-:Y:S01]  /*2780*/  ISETP.GE.U32.AND P1, PT, R22.reuse, R13.reuse, PT ;  /* 0x0000000d1600720c */ /* 0x0c0fe20003f26070 */
[----:B------:R-:W-:Y:S01]  /*2790*/  VIADD R24, R22, 0x2 ;  /* 0x0000000216187836 */ /* 0x000fe20000000000 */
[----:B------:R-:W-:Y:S04]  /*27a0*/  BSSY.RECONVERGENT B0, `(.L_x_89) ;  /* 0x000006e000007945 */ /* 0x000fe80003800200 */
[----:B------:R-:W-:-:S04]  /*27b0*/  ISETP.GE.U32.AND P0, PT, R24, R13, PT ;  /* 0x0000000d1800720c */ /* 0x000fc80003f06070 */
[----:B-1----:R-:W-:Y:S02]  /*27c0*/  SEL R17, R17, R20, !P0 ;  /* 0x0000001411117207 */ /* 0x002fe40004000000 */
[----:B------:R-:W-:Y:S02]  /*27d0*/  SEL R2, R25, R2, !P0 ;  /* 0x0000000219027207 */ /* 0x000fe40004000000 */
[----:B------:R-:W-:Y:S02]  /*27e0*/  SEL R0, R0, R23, !P0 ;  /* 0x0000001700007207 */ /* 0x000fe40004000000 */
[----:B------:R-:W-:Y:S02]  /*27f0*/  SEL R20, R18, R21, !P0 ;  /* 0x0000001512147207 */ /* 0x000fe40004000000 */
[----:B------:R-:W-:Y:S01]  /*2800*/  SEL R19, R16, R19, !P0 ;  /* 0x0000001310137207 */ /* 0x000fe20004000000 */
[----:B------:R-:W-:Y:S06]  /*2810*/  @P1 BRA `(.L_x_90) ;  /* 0x0000000400981947 */ /* 0x000fec0003800000 */
[----:B------:R-:W-:Y:S01]  /*2820*/  ISETP.NE.AND P0, PT, R6, R9, PT ;  /* 0x000000090600720c */ /* 0x000fe20003f05270 */
[----:B------:R-:W-:Y:S03]  /*2830*/  BSSY.RECONVERGENT B1, `(.L_x_91) ;  /* 0x000001c000017945 */ /* 0x000fe60003800200 */
[----:B------:R-:W-:-:S13]  /*2840*/  ISETP.NE.OR P0, PT, R5, R10, P0 ;  /* 0x0000000a0500720c */ /* 0x000fda0000705670 */
[----:B------:R-:W-:Y:S05]  /*2850*/  @P0 BRA `(.L_x_92) ;  /* 0x0000000000200947 */ /* 0x000fea0003800000 */
[----:B------:R-:W-:-:S13]  /*2860*/  ISETP.GE.AND P0, PT, R7, R8, PT ;  /* 0x000000080700720c */ /* 0x000fda0003f06270 */
[----:B------:R-:W-:Y:S05]  /*2870*/  @!P0 BRA `(.L_x_93) ;  /* 0x0000000000348947 */ /* 0x000fea0003800000 */
[----:B------:R-:W-:Y:S01]  /*2880*/  IMAD.MOV.U32 R23, RZ, RZ, R7 ;  /* 0x000000ffff177224 */ /* 0x000fe200078e0007 */
[----:B------:R-:W-:Y:S01]  /*2890*/  MOV R25, R9 ;  /* 0x0000000900197202 */ /* 0x000fe20000000f00 */
[----:B------:R-:W-:Y:S02]  /*28a0*/  IMAD.MOV.U32 R22, RZ, RZ, R4 ;  /* 0x000000ffff167224 */ /* 0x000fe400078e0004 */
[----:B------:R-:W-:Y:S02]  /*28b0*/  IMAD.MOV.U32 R18, RZ, RZ, R3 ;  /* 0x000000ffff127224 */ /* 0x000fe400078e0003 */
[----:B------:R-:W-:Y:S01]  /*28c0*/  IMAD.MOV.U32 R24, RZ, RZ, R10 ;  /* 0x000000ffff187224 */ /* 0x000fe200078e000a */
[----:B------:R-:W-:Y:S06]  /*28d0*/  BRA `(.L_x_94) ;  /* 0x0000000000447947 */ /* 0x000fec0003800000 */
.L_x_92:
[----:B------:R-:W-:Y:S01]  /*28e0*/  ISETP.GE.U32.AND P0, PT, R5, R10, PT ;  /* 0x0000000a0500720c */ /* 0x000fe20003f06070 */
[----:B------:R-:W-:Y:S01]  /*28f0*/  IMAD.MOV.U32 R23, RZ, RZ, R7 ;  /* 0x000000ffff177224 */ /* 0x000fe200078e0007 */
[----:B------:R-:W-:Y:S01]  /*2900*/  MOV R22, R4 ;  /* 0x0000000400167202 */ /* 0x000fe20000000f00 */
[----:B------:R-:W-:Y:S02]  /*2910*/  IMAD.MOV.U32 R25, RZ, RZ, R6 ;  /* 0x000000ffff197224 */ /* 0x000fe400078e0006 */
[----:B------:R-:W-:Y:S02]  /*2920*/  IMAD.MOV.U32 R24, RZ, RZ, R5 ;  /* 0x000000ffff187224 */ /* 0x000fe400078e0005 */
[----:B------:R-:W-:-:S06]  /*2930*/  IMAD.MOV.U32 R18, RZ, RZ, R3 ;  /* 0x000000ffff127224 */ /* 0x000fcc00078e0003 */
[----:B------:R-:W-:Y:S05]  /*2940*/  @P0 BRA `(.L_x_94) ;  /* 0x0000000000280947 */ /* 0x000fea0003800000 */
.L_x_93:
        /* <DEDUP_REMOVED lines=9> */
[----:B------:R-:W-:-:S07]  /*29e0*/  IMAD.MOV.U32 R12, RZ, RZ, R3 ;  /* 0x000000ffff0c7224 */ /* 0x000fce00078e0003 */
.L_x_94:
[----:B------:R-:W-:Y:S05]  /*29f0*/  BSYNC.RECONVERGENT B1 ;  /* 0x0000000000017941 */ /* 0x000fea0003800200 */
.L_x_91:
[----:B------:R-:W-:Y:S01]  /*2a00*/  ISETP.NE.AND P0, PT, R0, R25, PT ;  /* 0x000000190000720c */ /* 0x000fe20003f05270 */
[----:B------:R-:W-:Y:S01]  /*2a10*/  BSSY.RECONVERGENT B1, `(.L_x_95) ;  /* 0x0000020000017945 */ /* 0x000fe20003800200 */
[----:B------:R-:W-:-:S13]  /*2a20*/  ISETP.EQ.AND P1, PT, R17, R24, PT ;  /* 0x000000181100720c */ /* 0x000fda0003f22270 */
[----:B------:R-:W-:Y:S05]  /*2a30*/  @!P0 BRA P1, `(.L_x_96) ;  /* 0x0000000000288947 */ /* 0x000fea0000800000 */
[----:B------:R-:W-:-:S13]  /*2a40*/  ISETP.GE.U32.AND P0, PT, R17, R24, PT ;  /* 0x000000181100720c */ /* 0x000fda0003f06070 */
        /* <DEDUP_REMOVED lines=9> */
.L_x_96:
[----:B------:R-:W-:Y:S01]  /*2ae0*/  ISETP.GE.AND P0, PT, R2, R23, PT ;  /* 0x000000170200720c */ /* 0x000fe20003f06270 */
[----:B------:R-:W-:Y:S01]  /*2af0*/  IMAD.MOV.U32 R3, RZ, RZ, R2 ;  /* 0x000000ffff037224 */ /* 0x000fe200078e0002 */
[----:B------:R-:W-:Y:S01]  /*2b00*/  MOV R4, R0 ;  /* 0x0000000000047202 */ /* 0x000fe20000000f00 */
[----:B------:R-:W-:Y:S01]  /*2b10*/  IMAD.MOV.U32 R5, RZ, RZ, R17 ;  /* 0x000000ffff057224 */ /* 0x000fe200078e0011 */
[----:B------:R-:W-:Y:S01]  /*2b20*/  MOV R21, R17 ;  /* 0x0000001100157202 */ /* 0x000fe20000000f00 */
[----:B------:R-:W-:Y:S02]  /*2b30*/  IMAD.MOV.U32 R6, RZ, RZ, R20 ;  /* 0x000000ffff067224 */ /* 0x000fe400078e0014 */
[----:B------:R-:W-:Y:S02]  /*2b40*/  IMAD.MOV.U32 R7, RZ, RZ, R19 ;  /* 0x000000ffff077224 */ /* 0x000fe400078e0013 */
[----:B------:R-:W-:-:S04]  /*2b50*/  IMAD.MOV.U32 R16, RZ, RZ, R0 ;  /* 0x000000ffff107224 */ /* 0x000fc800078e0000 */
[----:B------:R-:W-:Y:S05]  /*2b60*/  @P0 BRA `(.L_x_98) ;  /* 0x0000000000280947 */ /* 0x000fea0003800000 */
.L_x_97:
        /* <DEDUP_REMOVED lines=10> */
.L_x_98:
[----:B------:R-:W-:Y:S05]  /*2c10*/  BSYNC.RECONVERGENT B1 ;  /* 0x0000000000017941 */ /* 0x000fea0003800200 */
.L_x_95:
[----:B------:R-:W-:Y:S02]  /*2c20*/  ISETP.NE.AND P0, PT, R16, R9, PT ;  /* 0x000000091000720c */ /* 0x000fe40003f05270 */
[----:B------:R-:W-:-:S13]  /*2c30*/  ISETP.EQ.AND P1, PT, R21, R10, PT ;  /* 0x0000000a1500720c */ /* 0x000fda0003f22270 */
[----:B------:R-:W-:Y:S05]  /*2c40*/  @!P0 BRA P1, `(.L_x_99) ;  /* 0x0000000000348947 */ /* 0x000fea0000800000 */
[----:B------:R-:W-:Y:S01]  /*2c50*/  ISETP.GE.U32.AND P0, PT, R21, R10, PT ;  /* 0x0000000a1500720c */ /* 0x000fe20003f06070 */
[----:B------:R-:W-:Y:S01]  /*2c60*/  IMAD.MOV.U32 R2, RZ, RZ, R3 ;  /* 0x000000ffff027224 */ /* 0x000fe200078e0003 */
[----:B------:R-:W-:Y:S01]  /*2c70*/  MOV R19, R7 ;  /* 0x0000000700137202 */ /* 0x000fe20000000f00 */
[----:B------:R-:W-:Y:S02]  /*2c80*/  IMAD.MOV.U32 R0, RZ, RZ, R4 ;  /* 0x000000ffff007224 */ /* 0x000fe400078e0004 */
[----:B------:R-:W-:Y:S02]  /*2c90*/  IMAD.MOV.U32 R17, RZ, RZ, R5 ;  /* 0x000000ffff117224 */ /* 0x000fe400078e0005 */
[----:B------:R-:W-:-:S06]  /*2ca0*/  IMAD.MOV.U32 R20, RZ, RZ, R6 ;  /* 0x000000ffff147224 */ /* 0x000fcc00078e0006 */
[----:B------:R-:W-:Y:S05]  /*2cb0*/  @!P0 BRA `(.L_x_100) ;  /* 0x0000000000488947 */ /* 0x000fea0003800000 */
[----:B------:R-:W-:Y:S01]  /*2cc0*/  IMAD.MOV.U32 R7, RZ, RZ, R23 ;  /* 0x000000ffff077224 */ /* 0x000fe200078e0017 */
[----:B------:R-:W-:Y:S01]  /*2cd0*/  MOV R3, R18 ;  /* 0x0000001200037202 */ /* 0x000fe20000000f00 */
[----:B------:R-:W-:Y:S02]  /*2ce0*/  IMAD.MOV.U32 R6, RZ, RZ, R16 ;  /* 0x000000ffff067224 */ /* 0x000fe400078e0010 */
[----:B------:R-:W-:Y:S02]  /*2cf0*/  IMAD.MOV.U32 R5, RZ, RZ, R21 ;  /* 0x000000ffff057224 */ /* 0x000fe400078e0015 */
[----:B------:R-:W-:Y:S01]  /*2d00*/  IMAD.MOV.U32 R4, RZ, RZ, R22 ;  /* 0x000000ffff047224 */ /* 0x000fe200078e0016 */
[----:B------:R-:W-:Y:S06]  /*2d10*/  BRA `(.L_x_90) ;  /* 0x0000000000587947 */ /* 0x000fec0003800000 */
.L_x_99:
        /* <DEDUP_REMOVED lines=12> */
.L_x_100:
        /* <DEDUP_REMOVED lines=10> */
.L_x_90:
[----:B------:R-:W-:Y:S05]  /*2e80*/  BSYNC.RECONVERGENT B0 ;  /* 0x0000000000007941 */ /* 0x000fea0003800200 */
.L_x_89:
[----:B------:R-:W-:-:S05]  /*2e90*/  UMOV UR4, 0x2 ;  /* 0x0000000200047882 */ /* 0x000fca0000000000 */
.L_x_116:
        /* <DEDUP_REMOVED lines=9> */
[----:B0-----:R-:W-:-:S05]  /*2f30*/  LEA R18, R21, R18, 0x18 ;  /* 0x0000001215127211 */ /* 0x001fca00078ec0ff */
[----:B------:R-:W-:-:S05]  /*2f40*/  IMAD R23, R15, 0x3c, R18 ;  /* 0x0000003c0f177824 */ /* 0x000fca00078e0212 */
[----:B------:R0:W-:Y:S04]  /*2f50*/  STS [R23], R12 ;  /* 0x0000000c17007388 */ /* 0x0001e80000000800 */
[----:B------:R1:W-:Y:S04]  /*2f60*/  STS [R23+0x4], R11 ;  /* 0x0000040b17007388 */ /* 0x0003e80000000800 */
[----:B------:R2:W-:Y:S01]  /*2f70*/  STS [R23+0x10], R8 ;  /* 0x0000100817007388 */ /* 0x0005e20000000800 */
[----:B0-----:R-:W-:-:S03]  /*2f80*/  VIMNMX R12, PT, PT, R13, R16, PT ;  /* 0x000000100d0c7248 */ /* 0x001fc60003fe0100 */
[----:B------:R0:W-:Y:S01]  /*2f90*/  STS [R23+0x18], R4 ;  /* 0x0000180417007388 */ /* 0x0001e20000000800 */
[----:B-1----:R-:W-:Y:S02]  /*2fa0*/  LOP3.LUT R11, R15, UR5, RZ, 0xc0, !PT ;  /* 0x000000050f0b7c12 */ /* 0x002fe4000f8ec0ff */
[--C-:B------:R-:W-:Y:S01]  /*2fb0*/  VIADDMNMX R16, R12, UR7, R13.reuse, PT ;  /* 0x000000070c107c46 */ /* 0x100fe2000b80010d */
[----:B------:R1:W-:Y:S02]  /*2fc0*/  STS [R23+0x14], R3 ;  /* 0x0000140317007388 */ /* 0x0003e40000000800 */
[----:B--2---:R-:W-:Y:S01]  /*2fd0*/  IMAD R8, R11, 0x3, RZ ;  /* 0x000000030b087824 */ /* 0x004fe200078e02ff */
[----:B------:R-:W-:Y:S01]  /*2fe0*/  VIADDMNMX R21, R16, UR7, R13, PT ;  /* 0x0000000710157c46 */ /* 0x000fe2000b80010d */
[----:B------:R2:W-:Y:S04]  /*2ff0*/  STS [R23+0x1c], R5 ;  /* 0x00001c0517007388 */ /* 0x0005e80000000800 */
[----:B0-----:R-:W-:Y:S01]  /*3000*/  IMAD.IADD R4, R21, 0x1, -R16 ;  /* 0x0000000115047824 */ /* 0x001fe200078e0a10 */
[----:B------:R0:W-:Y:S01]  /*3010*/  STS [R23+0x8], R10 ;  /* 0x0000080a17007388 */ /* 0x0001e20000000800 */
[----:B-1----:R-:W-:-:S03]  /*3020*/  VIMNMX R3, PT, PT, R13, R8, PT ;  /* 0x000000080d037248 */ /* 0x002fc60003fe0100 */
[----:B------:R0:W-:Y:S01]  /*3030*/  STS [R23+0xc], R9 ;  /* 0x00000c0917007388 */ /* 0x0001e20000000800 */
[C---:B------:R-:W-:Y:S01]  /*3040*/  ISETP.GE.AND P0, PT, R3.reuse, R4, PT ;  /* 0x000000040300720c */ /* 0x040fe20003f06270 */
[----:B------:R-:W-:Y:S01]  /*3050*/  IMAD.IADD R4, R3, 0x1, -R4 ;  /* 0x0000000103047824 */ /* 0x000fe200078e0a04 */
[----:B--2---:R-:W-:Y:S01]  /*3060*/  VIADDMNMX R5, R16, -R12, R3, PT ;  /* 0x8000000c10057246 */ /* 0x004fe20003800103 */
[----:B------:R0:W-:Y:S03]  /*3070*/  STS [R23+0x20], R6 ;  /* 0x0000200617007388 */ /* 0x0001e60000000800 */
[----:B------:R-:W-:Y:S01]  /*3080*/  SEL R4, R4, RZ, P0 ;  /* 0x000000ff04047207 */ /* 0x000fe20000000000 */
[----:B------:R0:W-:Y:S03]  /*3090*/  STS [R23+0x24], R7 ;  /* 0x0000240717007388 */ /* 0x0001e60000000800 */
[----:B------:R-:W-:Y:S01]  /*30a0*/  ISETP.GE.AND P0, PT, R4, R5, PT ;  /* 0x000000050400720c */ /* 0x000fe20003f06270 */
[----:B------:R0:W-:Y:S04]  /*30b0*/  STS [R23+0x28], R19 ;  /* 0x0000281317007388 */ /* 0x0001e80000000800 */
[----:B------:R0:W-:Y:S04]  /*30c0*/  STS [R23+0x2c], R20 ;  /* 0x00002c1417007388 */ /* 0x0001e80000000800 */
[----:B------:R0:W-:Y:S04]  /*30d0*/  STS [R23+0x30], R17 ;  /* 0x0000301117007388 */ /* 0x0001e80000000800 */
[----:B------:R0:W-:Y:S04]  /*30e0*/  STS [R23+0x34], R0 ;  /* 0x0000340017007388 */ /* 0x0001e80000000800 */
[----:B------:R0:W-:Y:S01]  /*30f0*/  STS [R23+0x38], R2 ;  /* 0x0000380217007388 */ /* 0x0001e20000000800 */
[----:B------:R-:W-:Y:S06]  /*3100*/  BAR.SYNC.DEFER_BLOCKING 0x0 ;  /* 0x0000000000007b1d */ /* 0x000fec0000010000 */
[----:B------:R-:W-:Y:S05]  /*3110*/  @P0 BRA `(.L_x_102) ;  /* 0x00000000006c0947 */ /* 0x000fea0003800000 */
[----:B------:R-:W-:-:S07]  /*3120*/  IMAD.IADD R11, R3, 0x1, R16 ;  /* 0x00000001030b7824 */ /* 0x000fce00078e0210 */
.L_x_106:
[----:B0-----:R-:W-:Y:S01]  /*3130*/  IMAD.IADD R0, R5, 0x1, -R4 ;  /* 0x0000000105007824 */ /* 0x001fe200078e0a04 */
        /* <DEDUP_REMOVED lines=19> */
.L_x_104:
[----:B------:R-:W-:-:S13]  /*3270*/  ISETP.LT.U32.AND P0, PT, R17, R8, PT ;  /* 0x000000081100720c */ /* 0x000fda0003f01070 */
.L_x_105:
[----:B------:R-:W-:Y:S05]  /*3280*/  BSYNC.RECONVERGENT B1 ;  /* 0x0000000000017941 */ /* 0x000fea0003800200 */
.L_x_103:
[C---:B------:R-:W-:Y:S01]  /*3290*/  @!P0 VIADD R4, R2.reuse, 0x1 ;  /* 0x0000000102048836 */ /* 0x040fe20000000000 */
[----:B------:R-:W-:-:S04]  /*32a0*/  SEL R5, R2, R5, P0 ;  /* 0x0000000502057207 */ /* 0x000fc80000000000 */
[----:B------:R-:W-:-:S13]  /*32b0*/  ISETP.GE.AND P0, PT, R4, R5, PT ;  /* 0x000000050400720c */ /* 0x000fda0003f06270 */
[----:B------:R-:W-:Y:S05]  /*32c0*/  @!P0 BRA `(.L_x_106) ;  /* 0xfffffffc00988947 */ /* 0x000fea000383ffff */
.L_x_102:
[----:B------:R-:W-:Y:S05]  /*32d0*/  BSYNC.RECONVERGENT B0 ;  /* 0x0000000000007941 */ /* 0x000fea0003800200 */
.L_x_101:
[----:B------:R-:W-:Y:S01]  /*32e0*/  IMAD.IADD R5, R12, 0x1, R4 ;  /* 0x000000010c057824 */ /* 0x000fe200078e0204 */
[----:B------:R-:W-:Y:S01]  /*32f0*/  IADD3 R3, PT, PT, -R4, R16, R3 ;  /* 0x0000001004037210 */ /* 0x000fe20007ffe103 */
[----:B------:R-:W-:Y:S01]  /*3300*/  BSSY.RECONVERGENT B0, `(.L_x_107) ;  /* 0x0000017000007945 */ /* 0x000fe20003800200 */
[----:B------:R-:W-:Y:S01]  /*3310*/  PLOP3.LUT P0, PT, PT, PT, PT, 0x8, 0x80 ;  /* 0x000000000080781c */ /* 0x000fe20003f0e170 */
[--C-:B0-----:R-:W-:Y:S01]  /*3320*/  IMAD R6, R5, 0x14, R18.reuse ;  /* 0x0000001405067824 */ /* 0x101fe200078e0212 */
        /* <DEDUP_REMOVED lines=20> */
.L_x_108:
[----:B------:R-:W-:Y:S05]  /*3470*/  BSYNC.RECONVERGENT B0 ;  /* 0x0000000000007941 */ /* 0x000fea0003800200 */
.L_x_107:
        /* <DEDUP_REMOVED lines=32> */
.L_x_110:
[----:B------:R-:W-:Y:S05]  /*3680*/  BSYNC.RECONVERGENT B0 ;  /* 0x0000000000007941 */ /* 0x000fea0003800200 */
.L_x_109:
        /* <DEDUP_REMOVED lines=9> */
[----:B------:R-:W0:Y:S01]  /*3720*/  S2UR UR7, SR_CgaCtaId ;  /* 0x00000000000779c3 */ /* 0x000e220000008800 */
[----:B------:R-:W-:Y:S02]  /*3730*/  UMOV UR5, 0x400 ;  /* 0x0000040000057882 */ /* 0x000fe40000000000 */
[----:B0-----:R-:W-:-:S06]  /*3740*/  ULEA UR5, UR7, UR5, 0x18 ;  /* 0x0000000507057291 */ /* 0x001fcc000f8ec0ff */
[----:B------:R-:W-:-:S04]  /*3750*/  IMAD.U32 R18, RZ, RZ, UR5 ;  /* 0x00000005ff127e24 */ /* 0x000fc8000f8e00ff */
[----:B------:R-:W-:-:S05]  /*3760*/  IMAD R28, R29, 0x14, R18 ;  /* 0x000000141d1c7824 */ /* 0x000fca00078e0212 */
[----:B------:R0:W1:Y:S04]  /*3770*/  LDS R22, [R28] ;  /* 0x000000001c167984 */ /* 0x0000680000000800 */
[----:B------:R0:W2:Y:S04]  /*3780*/  LDS R23, [R28+0x4] ;  /* 0x000004001c177984 */ /* 0x0000a80000000800 */
[----:B------:R0:W3:Y:S04]  /*3790*/  LDS R24, [R28+0x8] ;  /* 0x000008001c187984 */ /* 0x0000e80000000800 */
[----:B------:R0:W4:Y:S04]  /*37a0*/  LDS R25, [R28+0xc] ;  /* 0x00000c001c197984 */ /* 0x0001280000000800 */
[----:B------:R0:W0:Y:S01]  /*37b0*/  LDS R27, [R28+0x10] ;  /* 0x000010001c1b7984 */ /* 0x0000220000000800 */
[----:B------:R-:W-:Y:S05]  /*37c0*/  BRA `(.L_x_113) ;  /* 0x0000000000287947 */ /* 0x000fea0003800000 */
.L_x_112:
        /* <DEDUP_REMOVED lines=9> */
[----:B------:R0:W0:Y:S02]  /*3860*/  LDS R2, [R28+0x10] ;  /* 0x000010001c027984 */ /* 0x0000240000000800 */
.L_x_113:
[----:B------:R-:W-:Y:S05]  /*3870*/  BSYNC.RECONVERGENT B0 ;  /* 0x0000000000007941 */ /* 0x000fea0003800200 */
.L_x_111:
        /* <DEDUP_REMOVED lines=11> */
.L_x_115:
[----:B------:R-:W-:Y:S05]  /*3930*/  BSYNC.RECONVERGENT B0 ;  /* 0x0000000000007941 */ /* 0x000fea0003800200 */
.L_x_114:
        /* <DEDUP_REMOVED lines=13> */
[----:B------:R-:W-:Y:S01]  /*3a10*/  SHF.R.U32.HI R16, RZ, 0x5, R15 ;  /* 0x00000005ff107819 */ /* 0x000fe2000001160f */
[----:B------:R-:W3:Y:S01]  /*3a20*/  S2R R21, SR_LANEID ;  /* 0x0000000000157919 */ /* 0x000ee20000000000 */
[----:B-1----:R-:W-:Y:S02]  /*3a30*/  UPRMT UR7, UR4, 0x8880, URZ ;  /* 0x0000888004077896 */ /* 0x002fe400080000ff */
[----:B------:R-:W-:-:S05]  /*3a40*/  UIMAD.WIDE.U32 UR4, UR6, 0x300, URZ ;  /* 0x00000300060478a5 */ /* 0x000fca000f8e00ff */
[----:B------:R-:W-:Y:S02]  /*3a50*/  UMOV UR6, UR7 ;  /* 0x0000000700067c82 */ /* 0x000fe40008000000 */
[----:B------:R-:W-:Y:S01]  /*3a60*/  UISETP.NE.AND UP0, UPT, UR6, URZ, UPT ;  /* 0x000000ff0600728c */ /* 0x000fe2000bf05270 */
[----:B0-----:R-:W-:Y:S02]  /*3a70*/  LOP3.LUT R24, R23, 0x3e0, RZ, 0xc0, !PT ;  /* 0x000003e017187812 */ /* 0x001fe400078ec0ff */
[----:B--2---:R-:W-:-:S03]  /*3a80*/  LEA R25, R25, R22, 0x18 ;  /* 0x0000001619197211 */ /* 0x004fc600078ec0ff */
[----:B------:R-:W-:Y:S02]  /*3a90*/  IMAD R22, R24, 0x3, RZ ;  /* 0x0000000318167824 */ /* 0x000fe400078e02ff */
[----:B---3--:R-:W-:-:S04]  /*3aa0*/  IMAD R16, R16, 0x60, R21 ;  /* 0x0000006010107824 */ /* 0x008fc800078e0215 */
[----:B------:R-:W-:Y:S01]  /*3ab0*/  IMAD R24, R16, 0x14, R25 ;  /* 0x0000001410187824 */ /* 0x000fe200078e0219 */
[----:B------:R-:W-:-:S03]  /*3ac0*/  LOP3.LUT R16, R22, 0x1f, R23, 0xf8, !PT ;  /* 0x0000001f16107812 */ /* 0x000fc600078ef817 */
[----:B------:R-:W-:Y:S02]  /*3ad0*/  IMAD R26, R21, 0x28, R24 ;  /* 0x00000028151a7824 */ /* 0x000fe400078e0218 */
[C---:B------:R-:W-:Y:S01]  /*3ae0*/  VIADD R21, R16.reuse, 0x20 ;  /* 0x0000002010157836 */ /* 0x040fe20000000000 */
[----:B------:R-:W-:Y:S01]  /*3af0*/  IADD3 R16, PT, PT, R16, 0x40, RZ ;  /* 0x0000004010107810 */ /* 0x000fe20007ffe0ff */
[----:B------:R-:W-:Y:S06]  /*3b00*/  BAR.SYNC.DEFER_BLOCKING 0x0 ;  /* 0x0000000000007b1d */ /* 0x000fec0000010000 */
[----:B------:R-:W-:Y:S05]  /*3b10*/  BRA.U !UP0, `(.L_x_117) ;  /* 0x0000000108f87547 */ /* 0x000fea000b800000 */
[----:B------:R-:W-:Y:S01]  /*3b20*/  ISETP.NE.AND P0, PT, R15, RZ, PT ;  /* 0x000000ff0f00720c */ /* 0x000fe20003f05270 */
[----:B------:R-:W-:Y:S01]  /*3b30*/  STS [R26], R12 ;  /* 0x0000000c1a007388 */ /* 0x000fe20000000800 */
[----:B------:R-:W-:-:S03]  /*3b40*/  LOP3.LUT R23, R23, 0x1f, RZ, 0xc0, !PT ;  /* 0x0000001f17177812 */ /* 0x000fc600078ec0ff */
        /* <DEDUP_REMOVED lines=15> */
[----:B------:R-:W-:Y:S01]  /*3c40*/  LDS R15, [R24] ;  /* 0x00000000180f7984 */ /* 0x000fe20000000800 */
[----:B0-----:R-:W0:Y:S03]  /*3c50*/  LDC.64 R2, c[0x0][0x398] ;  /* 0x0000e600ff027b82 */ /* 0x001e260000000a00 */
        /* <DEDUP_REMOVED lines=14> */
[----:B------:R-:W-:Y:S01]  /*3d40*/  @!P0 STS [R18+0x3c00], R13 ;  /* 0x003c000d12008388 */ /* 0x000fe20000000800 */
[----:B------:R-:W-:Y:S01]  /*3d50*/  BAR.SYNC.DEFER_BLOCKING 0x0 ;  /* 0x0000000000007b1d */ /* 0x000fe20000010000 */
[----:B------:R-:W-:-:S04]  /*3d60*/  IADD3 R23, P0, P1, R22, UR4, R23 ;  /* 0x0000000416177c10 */ /* 0x000fc8000f91e017 */
[----:B------:R-:W-:Y:S01]  /*3d70*/  IADD3.X R20, PT, PT, RZ, UR5, RZ, P0, P1 ;  /* 0x00000005ff147c10 */ /* 0x000fe200087e24ff */
[----:B0-----:R-:W-:-:S04]  /*3d80*/  IMAD.WIDE.U32 R2, R23, 0x14, R2 ;  /* 0x0000001417027825 */ /* 0x001fc800078e0002 */
[----:B------:R-:W-:-:S04]  /*3d90*/  IMAD R23, R20, 0x14, RZ ;  /* 0x0000001414177824 */ /* 0x000fc800078e02ff */
[----:B------:R-:W-:Y:S01]  /*3da0*/  IMAD.IADD R3, R3, 0x1, R23 ;  /* 0x0000000103037824 */ /* 0x000fe200078e0217 */
[----:B------:R-:W0:Y:S02]  /*3db0*/  LDS R12, [R18+0x3c00] ;  /* 0x003c0000120c7984 */ /* 0x000e240000000800 */
[-C--:B0-----:R-:W-:Y:S02]  /*3dc0*/  ISETP.GE.AND P0, PT, R14, R12.reuse, PT ;  /* 0x0000000c0e00720c */ /* 0x081fe40003f06270 */
[----:B------:R-:W-:-:S11]  /*3dd0*/  ISETP.GE.AND P1, PT, R21, R12, PT ;  /* 0x0000000c1500720c */ /* 0x000fd60003f26270 */
        /* <DEDUP_REMOVED lines=18> */
.L_x_117:
[----:B------:R-:W-:Y:S01]  /*3f00*/  ISETP.NE.AND P0, PT, R15, RZ, PT ;  /* 0x000000ff0f00720c */ /* 0x000fe20003f05270 */
[----:B------:R-:W-:Y:S04]  /*3f10*/  STS [R26], R12 ;  /* 0x0000000c1a007388 */ /* 0x000fe80000000800 */
        /* <DEDUP_REMOVED lines=33> */
[----:B------:R-:W-:-:S05]  /*4130*/  IADD3 R12, P0, PT, R14, UR4, RZ ;  /* 0x000000040e0c7c10 */ /* 0x000fca000ff1e0ff */
[----:B------:R-:W-:Y:S02]  /*4140*/  IMAD.X R20, RZ, RZ, UR5, P0 ;  /* 0x00000005ff147e24 */ /* 0x000fe400080e06ff */
[----:B0-----:R-:W-:-:S04]  /*4150*/  IMAD.WIDE.U32 R2, R12, 0x14, R2 ;  /* 0x000000140c027825 */ /* 0x001fc800078e0002 */
[----:B------:R-:W-:-:S04]  /*4160*/  IMAD R20, R20, 0x14, RZ ;  /* 0x0000001414147824 */ /* 0x000fc800078e02ff */
[----:B------:R-:W-:Y:S01]  /*4170*/  IMAD.IADD R3, R20, 0x1, R3 ;  /* 0x0000000114037824 */ /* 0x000fe200078e0203 */
[----:B------:R-:W0:Y:S02]  /*4180*/  LDS R10, [R18+0x3c00] ;  /* 0x003c0000120a7984 */ /* 0x000e240000000800 */
[-C--:B0-----:R-:W-:Y:S02]  /*4190*/  ISETP.GE.AND P0, PT, R14, R10.reuse, PT ;  /* 0x0000000a0e00720c */ /* 0x081fe40003f06270 */
[-C--:B------:R-:W-:Y:S02]  /*41a0*/  ISETP.GE.AND P1, PT, R21, R10.reuse, PT ;  /* 0x0000000a1500720c */ /* 0x080fe40003f26270 */
[----:B------:R-:W-:-:S09]  /*41b0*/  ISETP.GE.AND P2, PT, R16, R10, PT ;  /* 0x0000000a1000720c */ /* 0x000fd20003f46270 */
        /* <DEDUP_REMOVED lines=17> */
.L_x_118:
        /* <DEDUP_REMOVED lines=11> */
.L_x_2052:


//--------------------- .text._ZN3cub18CUB_300001_SM_10006detail10merge_sort26DeviceMergeSortMergeKernelINS2_10policy_hubIN6thrust24THRUST_300001_SM_1000_NS10device_ptrI4codeEEE9Policy600ES9_PNS0_8NullTypeES9_SD_jN4cuda3std3__44lessIS8_EES8_SC_EEvbT2_T3_T4_PT6_PT7_T5_PSL_SL_NS1_7vsmem_tE --------------------------
	.section	.text._ZN3cub18CUB_300001_SM_10006detail10merge_sort26DeviceMergeSortMergeKernelINS2_10policy_hubIN6thrust24THRUST_300001_SM_1000_NS10device_ptrI4codeEEE9Policy600ES9_PNS0_8NullTypeES9_SD_jN4cuda3std3__44lessIS8_EES8_SC_EEvbT2_T3_T4_PT6_PT7_T5_PSL_SL_NS1_7vsmem_tE,"ax",@progbits
	.align	128
        .global         _ZN3cub18CUB_300001_SM_10006detail10merge_sort26DeviceMergeSortMergeKernelINS2_10policy_hubIN6thrust24THRUST_300001_SM_1000_NS10device_ptrI4codeEEE9Policy600ES9_PNS0_8NullTypeES9_SD_jN4cuda3std3__44lessIS8_EES8_SC_EEvbT2_T3_T4_PT6_PT7_T5_PSL_SL_NS1_7vsmem_tE
        .type           _ZN3cub18CUB_300001_SM_10006detail10merge_sort26DeviceMergeSortMergeKernelINS2_10policy_hubIN6thrust24THRUST_300001_SM_1000_NS10device_ptrI4codeEEE9Policy600ES9_PNS0_8NullTypeES9_SD_jN4cuda3std3__44lessIS8_EES8_SC_EEvbT2_T3_T4_PT6_PT7_T5_PSL_SL_NS1_7vsmem_tE,@function
        .size           _ZN3cub18CUB_300001_SM_10006detail10merge_sort26DeviceMergeSortMergeKernelINS2_10policy_hubIN6thrust24THRUST_300001_SM_1000_NS10device_ptrI4codeEEE9Policy600ES9_PNS0_8NullTypeES9_SD_jN4cuda3std3__44lessIS8_EES8_SC_EEvbT2_T3_T4_PT6_PT7_T5_PSL_SL_NS1_7vsmem_tE,(.L_x_2053 - _ZN3cub18CUB_300001_SM_10006detail10merge_sort26DeviceMergeSortMergeKernelINS2_10policy_hubIN6thrust24THRUST_300001_SM_1000_NS10device_ptrI4codeEEE9Policy600ES9_PNS0_8NullTypeES9_SD_jN4cuda3std3__44lessIS8_EES8_SC_EEvbT2_T3_T4_PT6_PT7_T5_PSL_SL_NS1_7vsmem_tE)
        .other          _ZN3cub18CUB_300001_SM_10006detail10merge_sort26DeviceMergeSortMergeKernelINS2_10policy_hubIN6thrust24THRUST_300001_SM_1000_NS10device_ptrI4codeEEE9Policy600ES9_PNS0_8NullTypeES9_SD_jN4cuda3std3__44lessIS8_EES8_SC_EEvbT2_T3_T4_PT6_PT7_T5_PSL_SL_NS1_7vsmem_tE,@"STO_CUDA_ENTRY STV_DEFAULT"
_ZN3cub18CUB_300001_SM_10006detail10merge_sort26DeviceMergeSortMergeKernelINS2_10policy_hubIN6thrust24THRUST_300001_SM_1000_NS10device_ptrI4codeEEE9Policy600ES9_PNS0_8NullTypeES9_SD_jN4cuda3std3__44lessIS8_EES8_SC_EEvbT2_T3_T4_PT6_PT7_T5_PSL_SL_NS1_7vsmem_tE:
.text._ZN3cub18CUB_300001_SM_10006detail10merge_sort26DeviceMergeSortMergeKernelINS2_10policy_hubIN6thrust24THRUST_300001_SM_1000_NS10device_ptrI4codeEEE9Policy600ES9_PNS0_8NullTypeES9_SD_jN4cuda3std3__44lessIS8_EES8_SC_EEvbT2_T3_T4_PT6_PT7_T5_PSL_SL_NS1_7vsmem_tE:
[----:B------:R-:W-:Y:S01]  /*0000*/  LDC R1, c[0x0][0x37c] ;  /* 0x0000df00ff017b82 */ /* 0x000fe20000000800 */
[----:B------:R-:W0:Y:S01]  /*0010*/  S2R R7, SR_CTAID.X ;  /* 0x0000000000077919 */ /* 0x000e220000002500 */
[----:B------:R-:W1:Y:S01]  /*0020*/  LDCU UR4, c[0x0][0x370] ;  /* 0x00006e00ff0477ac */ /* 0x000e620008000800 */
[----:B------:R-:W2:Y:S01]  /*0030*/  S2R R2, SR_TID.X ;  /* 0x0000000000027919 */ /* 0x000ea20000002100 */
[----:B------:R-:W3:Y:S01]  /*0040*/  LDCU.64 UR6, c[0x0][0x358] ;  /* 0x00006b00ff0677ac */ /* 0x000ee20008000a00 */
[----:B-1----:R-:W-:-:S06]  /*0050*/  UIADD3 UR4, UPT, UPT, UR4, -0x1, URZ ;  /* 0xffffffff04047890 */ /* 0x002fcc000fffe0ff */
[C---:B0-----:R-:W-:Y:S01]  /*0060*/  ISETP.GE.U32.AND P0, PT, R7.reuse, UR4, PT ;  /* 0x0000000407007c0c */ /* 0x041fe2000bf06070 */
[----:B------:R-:W-:-:S12]  /*0070*/  IMAD R0, R7, 0x300, RZ ;  /* 0x0000030007007824 */ /* 0x000fd800078e02ff */
[----:B--23--:R-:W-:Y:S05]  /*0080*/  @P0 BRA `(.L_x_119) ;  /* 0x0000001800c40947 */ /* 0x00cfea0003800000 */
[----:B------:R-:W0:Y:S01]  /*0090*/  LDC.64 R4, c[0x0][0x3b8] ;  /* 0x0000ee00ff047b82 */ /* 0x000e220000000a00 */
[----:B------:R-:W1:Y:S07]  /*00a0*/  LDCU.U8 UR4, c[0x0][0x380] ;  /* 0x00007000ff0477ac */ /* 0x000e6e0008000000 */
[----:B------:R-:W2:Y:S08]  /*00b0*/  LDC R10, c[0x0][0x3c0] ;  /* 0x0000f000ff0a7b82 */ /* 0x000eb00000000800 */
[----:B------:R-:W3:Y:S01]  /*00c0*/  LDC R14, c[0x0][0x398] ;  /* 0x0000e600ff0e7b82 */ /* 0x000ee20000000800 */
[----:B0-----:R-:W-:-:S05]  /*00d0*/  IMAD.WIDE.U32 R4, R7, 0x4, R4 ;  /* 0x0000000407047825 */ /* 0x001fca00078e0004 */
[----:B------:R-:W4:Y:S04]  /*00e0*/  LDG.E R6, desc[UR6][R4.64+0x4] ;  /* 0x0000040604067981 */ /* 0x000f28000c1e1900 */
[----:B------:R0:W5:Y:S01]  /*00f0*/  LDG.E R3, desc[UR6][R4.64] ;  /* 0x0000000604037981 */ /* 0x000162000c1e1900 */
[----:B--2---:R-:W-:Y:S01]  /*0100*/  IMAD.MOV R12, RZ, RZ, -R10 ;  /* 0x000000ffff0c7224 */ /* 0x004fe200078e0a0a */
[----:B-1----:R-:W-:Y:S01]  /*0110*/  UPRMT UR4, UR4, 0x8880, URZ ;  /* 0x0000888004047896 */ /* 0x002fe200080000ff */
[----:B------:R-:W-:-:S03]  /*0120*/  ACQBULK ;  /* 0x000000000000782e */ /* 0x000fc60000000000 */
[CC--:B------:R-:W-:Y:S01]  /*0130*/  LOP3.LUT R8, R7.reuse, R12.reuse, RZ, 0xc0, !PT ;  /* 0x0000000c07087212 */ /* 0x0c0fe200078ec0ff */
[----:B------:R-:W-:Y:S01]  /*0140*/  UISETP.NE.AND UP0, UPT, UR4, URZ, UPT ;  /* 0x000000ff0400728c */ /* 0x000fe2000bf05270 */
[----:B------:R-:W-:-:S03]  /*0150*/  LOP3.LUT R9, R7, R12, RZ, 0xfc, !PT ;  /* 0x0000000c07097212 */ /* 0x000fc600078efcff */
[----:B------:R-:W-:Y:S01]  /*0160*/  IMAD.IADD R7, R7, 0x1, -R8 ;  /* 0x0000000107077824 */ /* 0x000fe200078e0a08 */
[----:B------:R-:W-:Y:S01]  /*0170*/  ISETP.NE.AND P0, PT, R9, -0x1, PT ;  /* 0xffffffff0900780c */ /* 0x000fe20003f05270 */
[----:B------:R-:W-:Y:S02]  /*0180*/  IMAD R11, R8, 0x300, RZ ;  /* 0x00000300080b7824 */ /* 0x000fe400078e02ff */
[----:B------:R-:W-:Y:S01]  /*0190*/  IMAD R9, R7, 0x300, RZ ;  /* 0x0000030007097824 */ /* 0x000fe200078e02ff */
[----:B------:R-:W-:-:S04]  /*01a0*/  SHF.R.U32.HI R7, RZ, 0x1, R10 ;  /* 0x00000001ff077819 */ /* 0x000fc8000001160a */
[----:B0-----:R-:W-:Y:S01]  /*01b0*/  VIMNMX.U32 R5, PT, PT, R9, -0x301, !PT ;  /* 0xfffffcff09057848 */ /* 0x001fe20007fe0000 */
[----:B------:R-:W-:-:S03]  /*01c0*/  IMAD R7, R7, 0x300, RZ ;  /* 0x0000030007077824 */ /* 0x000fc600078e02ff */
[----:B------:R-:W-:Y:S01]  /*01d0*/  LOP3.LUT R5, RZ, R5, RZ, 0x33, !PT ;  /* 0x00000005ff057212 */ /* 0x000fe200078e33ff */
[--C-:B----4-:R-:W-:Y:S02]  /*01e0*/  IMAD.IADD R4, R6, 0x1, -R11.reuse ;  /* 0x0000000106047824 */ /* 0x110fe400078e0a0b */
[----:B---3--:R-:W-:-:S03]  /*01f0*/  IMAD.IADD R6, R14, 0x1, -R11 ;  /* 0x000000010e067824 */ /* 0x008fc600078e0a0b */
[----:B------:R-:W-:Y:S02]  /*0200*/  IADD3 R10, PT, PT, -R4, R9, R5 ;  /* 0x00000009040a7210 */ /* 0x000fe40007ffe105 */
[CC--:B------:R-:W-:Y:S02]  /*0210*/  VIMNMX.U32 R8, PT, PT, R7.reuse, R6.reuse, !PT ;  /* 0x0000000607087248 */ /* 0x0c0fe40007fe0000 */
[----:B------:R-:W-:Y:S01]  /*0220*/  @!P0 VIMNMX.U32 R4, PT, PT, R7, R6, PT ;  /* 0x0000000607048248 */ /* 0x000fe20003fe0000 */
[----:B-----5:R-:W-:Y:S01]  /*0230*/  IMAD.IADD R6, R3, 0x1, -R11 ;  /* 0x0000000103067824 */ /* 0x020fe200078e0a0b */
[----:B------:R-:W-:Y:S01]  /*0240*/  SEL R10, R7, R10, !P0 ;  /* 0x0000000a070a7207 */ /* 0x000fe20004000000 */
[----:B------:R-:W-:-:S05]  /*0250*/  IMAD.IADD R3, R8, 0x1, -R7 ;  /* 0x0000000108037824 */ /* 0x000fca00078e0a07 */
[----:B------:R-:W-:Y:S02]  /*0260*/  VIADDMNMX.U32 R8, R9, -R6, R3, PT ;  /* 0x8000000609087246 */ /* 0x000fe40003800003 */
[----:B------:R-:W-:Y:S01]  /*0270*/  VIMNMX.U32 R9, PT, PT, R3, R10, PT ;  /* 0x0000000a03097248 */ /* 0x000fe20003fe0000 */
[----:B------:R-:W-:Y:S01]  /*0280*/  IMAD.IADD R3, R4, 0x1, -R6 ;  /* 0x0000000104037824 */ /* 0x000fe200078e0a06 */
[----:B------:R-:W-:Y:S06]  /*0290*/  BRA.U !UP0, `(.L_x_120) ;  /* 0x0000000108d07547 */ /* 0x000fec000b800000 */
[----:B------:R-:W0:Y:S01]  /*02a0*/  LDC.64 R4, c[0x0][0x388] ;  /* 0x0000e200ff047b82 */ /* 0x000e220000000a00 */
[----:B------:R-:W-:Y:S01]  /*02b0*/  IMAD.IADD R10, R2, 0x1, -R3 ;  /* 0x00000001020a7824 */ /* 0x000fe200078e0a03 */
[----:B------:R-:W-:Y:S02]  /*02c0*/  IADD3 R13, P0, P1, R8, R11, R7 ;  /* 0x0000000b080d7210 */ /* 0x000fe4000791e007 */
[----:B------:R-:W-:Y:S02]  /*02d0*/  IADD3 R7, P2, P3, R2, R6, R11 ;  /* 0x0000000602077210 */ /* 0x000fe40007b5e00b */
[----:B------:R-:W-:Y:S02]  /*02e0*/  IADD3 R11, P4, PT, R10, R13, RZ ;  /* 0x0000000d0a0b7210 */ /* 0x000fe40007f9e0ff */
[----:B------:R-:W-:Y:S02]  /*02f0*/  IADD3.X R15, PT, PT, RZ, RZ, RZ, P0, P1 ;  /* 0x000000ffff0f7210 */ /* 0x000fe400007e24ff */
[----:B------:R-:W-:-:S02]  /*0300*/  IADD3.X R13, PT, PT, RZ, RZ, RZ, P2, P3 ;  /* 0x000000ffff0d7210 */ /* 0x000fc400017e64ff */
[----:B------:R-:W-:Y:S02]  /*0310*/  LEA.HI.X.SX32 R12, R10, R15, 0x1, P4 ;  /* 0x0000000f0a0c7211 */ /* 0x000fe400020f0eff */
[----:B------:R-:W-:Y:S01]  /*0320*/  ISETP.GE.AND P0, PT, R2, R3, PT ;  /* 0x000000030200720c */ /* 0x000fe20003f06270 */
[----:B------:R-:W-:Y:S02]  /*0330*/  IMAD R13, R13, 0x14, RZ ;  /* 0x000000140d0d7824 */ /* 0x000fe400078e02ff */
[----:B------:R-:W-:Y:S02]  /*0340*/  IMAD R15, R12, 0x14, RZ ;  /* 0x000000140c0f7824 */ /* 0x000fe400078e02ff */
[----:B0-----:R-:W-:-:S04]  /*0350*/  IMAD.WIDE.U32 R6, R7, 0x14, R4 ;  /* 0x0000001407067825 */ /* 0x001fc800078e0004 */
[----:B------:R-:W-:-:S04]  /*0360*/  IMAD.WIDE.U32 R10, R11, 0x14, R4 ;  /* 0x000000140b0a7825 */ /* 0x000fc800078e0004 */
[----:B------:R-:W-:Y:S02]  /*0370*/  VIADD R4, R2, 0x100 ;  /* 0x0000010002047836 */ /* 0x000fe40000000000 */
[----:B------:R-:W-:Y:S02]  /*0380*/  IMAD.IADD R5, R7, 0x1, R13 ;  /* 0x0000000107057824 */ /* 0x000fe400078e020d */
[----:B------:R-:W-:Y:S01]  /*0390*/  IMAD.IADD R7, R11, 0x1, R15 ;  /* 0x000000010b077824 */ /* 0x000fe200078e020f */
[----:B------:R-:W-:Y:S01]  /*03a0*/  ISETP.GE.AND P1, PT, R4, R3, PT ;  /* 0x000000030400720c */ /* 0x000fe20003f26270 */
[----:B------:R-:W-:-:S05]  /*03b0*/  VIADD R4, R2, 0x200 ;  /* 0x0000020002047836 */ /* 0x000fca0000000000 */
[----:B------:R-:W-:Y:S01]  /*03c0*/  ISETP.GE.AND P2, PT, R4, R3, PT ;  /* 0x000000030400720c */ /* 0x000fe20003f46270 */
[----:B------:R-:W-:Y:S02]  /*03d0*/  IMAD.MOV.U32 R4, RZ, RZ, R6 ;  /* 0x000000ffff047224 */ /* 0x000fe400078e0006 */
[----:B------:R-:W-:-:S03]  /*03e0*/  IMAD.MOV.U32 R6, RZ, RZ, R10 ;  /* 0x000000ffff067224 */ /* 0x000fc600078e000a */
        /* <DEDUP_REMOVED lines=31> */
.L_x_120:
        /* <DEDUP_REMOVED lines=8> */
[----:B------:R-:W-:-:S03]  /*0660*/  ISETP.GE.AND P0, PT, R2, R3, PT ;  /* 0x000000030200720c */ /* 0x000fc60003f06270 */
[----:B------:R-:W-:Y:S02]  /*0670*/  IMAD R13, R13, 0x14, RZ ;  /* 0x000000140d0d7824 */ /* 0x000fe400078e02ff */
[----:B0-----:R-:W-:-:S04]  /*0680*/  IMAD.WIDE.U32 R6, R11, 0x14, R4 ;  /* 0x000000140b067825 */ /* 0x001fc800078e0004 */
[----:B------:R-:W-:-:S04]  /*0690*/  IMAD.WIDE.U32 R10, R15, 0x14, R4 ;  /* 0x000000140f0a7825 */ /* 0x000fc800078e0004 */
[----:B------:R-:W-:Y:S02]  /*06a0*/  VIADD R4, R2, 0x100 ;  /* 0x0000010002047836 */ /* 0x000fe40000000000 */
[----:B------:R-:W-:-:S03]  /*06b0*/  IMAD R5, R12, 0x14, RZ ;  /* 0x000000140c057824 */ /* 0x000fc600078e02ff */
[-C--:B------:R-:W-:Y:S01]  /*06c0*/  ISETP.GE.AND P1, PT, R4, R3.reuse, PT ;  /* 0x000000030400720c */ /* 0x080fe20003f26270 */
[----:B------:R-:W-:Y:S02]  /*06d0*/  VIADD R4, R2, 0x200 ;  /* 0x0000020002047836 */ /* 0x000fe40000000000 */
[----:B------:R-:W-:Y:S02]  /*06e0*/  IMAD.IADD R5, R5, 0x1, R7 ;  /* 0x0000000105057824 */ /* 0x000fe400078e0207 */
[----:B------:R-:W-:Y:S01]  /*06f0*/  IMAD.IADD R7, R13, 0x1, R11 ;  /* 0x000000010d077824 */ /* 0x000fe200078e020b */
        /* <DEDUP_REMOVED lines=33> */
.L_x_121:
[----:B01----:R-:W0:Y:S01]  /*0910*/  S2R R4, SR_CgaCtaId ;  /* 0x0000000000047919 */ /* 0x003e220000008800 */
[----:B------:R-:W-:Y:S01]  /*0920*/  MOV R5, 0x400 ;  /* 0x0000040000057802 */ /* 0x000fe20000000f00 */
[----:B------:R-:W-:-:S03]  /*0930*/  IMAD.IADD R8, R9, 0x1, -R8 ;  /* 0x0000000109087824 */ /* 0x000fc600078e0a08 */
[----:B0-----:R-:W-:-:S05]  /*0940*/  LEA R5, R4, R5, 0x18 ;  /* 0x0000000504057211 */ /* 0x001fca00078ec0ff */
[----:B------:R-:W-:-:S05]  /*0950*/  IMAD R7, R2, 0x14, R5 ;  /* 0x0000001402077824 */ /* 0x000fca00078e0205 */
[----:B-----5:R-:W-:Y:S04]  /*0960*/  STS [R7], R12 ;  /* 0x0000000c07007388 */ /* 0x020fe80000000800 */
[----:B------:R-:W-:Y:S04]  /*0970*/  STS [R7+0x4], R10 ;  /* 0x0000040a07007388 */ /* 0x000fe80000000800 */
[----:B------:R-:W-:Y:S04]  /*0980*/  STS [R7+0x8], R24 ;  /* 0x0000081807007388 */ /* 0x000fe80000000800 */
[----:B------:R-:W-:Y:S04]  /*0990*/  STS [R7+0xc], R23 ;  /* 0x00000c1707007388 */ /* 0x000fe80000000800 */
[----:B------:R-:W-:Y:S04]  /*09a0*/  STS [R7+0x10], R22 ;  /* 0x0000101607007388 */ /* 0x000fe80000000800 */
[----:B------:R0:W-:Y:S04]  /*09b0*/  STS [R7+0x1400], R21 ;  /* 0x0014001507007388 */ /* 0x0001e80000000800 */
        /* <DEDUP_REMOVED lines=10> */
[----:B------:R-:W-:-:S07]  /*0a60*/  IMAD R4, R2, 0x3, RZ ;  /* 0x0000000302047824 */ /* 0x000fce00078e02ff */
[----:B------:R-:W-:Y:S01]  /*0a70*/  PREEXIT ;  /* 0x000000000000782d */ /* 0x000fe20000000000 */
[----:B0-----:R-:W-:Y:S01]  /*0a80*/  IMAD.IADD R21, R3, 0x1, R8 ;  /* 0x0000000103157824 */ /* 0x001fe200078e0208 */
[----:B------:R-:W-:Y:S04]  /*0a90*/  BSSY.RECONVERGENT B0, `(.L_x_122) ;  /* 0x0000022000007945 */ /* 0x000fe80003800200 */
        /* <DEDUP_REMOVED lines=8> */
.L_x_127:
        /* <DEDUP_REMOVED lines=19> */
.L_x_125:
[----:B------:R-:W-:-:S13]  /*0c50*/  ISETP.LT.U32.AND P0, PT, R15, R12, PT ;  /* 0x0000000c0f00720c */ /* 0x000fda0003f01070 */
.L_x_126:
[----:B------:R-:W-:Y:S05]  /*0c60*/  BSYNC.RECONVERGENT B1 ;  /* 0x0000000000017941 */ /* 0x000fea0003800200 */
.L_x_124:
[C---:B------:R-:W-:Y:S01]  /*0c70*/  @!P0 VIADD R16, R10.reuse, 0x1 ;  /* 0x000000010a108836 */ /* 0x040fe20000000000 */
[----:B------:R-:W-:-:S04]  /*0c80*/  SEL R7, R10, R7, P0 ;  /* 0x000000070a077207 */ /* 0x000fc80000000000 */
[----:B------:R-:W-:-:S13]  /*0c90*/  ISETP.GE.AND P0, PT, R16, R7, PT ;  /* 0x000000071000720c */ /* 0x000fda0003f06270 */
[----:B------:R-:W-:Y:S05]  /*0ca0*/  @!P0 BRA `(.L_x_127) ;  /* 0xfffffffc009c8947 */ /* 0x000fea000383ffff */
.L_x_123:
[----:B------:R-:W-:Y:S05]  /*0cb0*/  BSYNC.RECONVERGENT B0 ;  /* 0x0000000000007941 */ /* 0x000fea0003800200 */
.L_x_122:
[----:B------:R-:W-:Y:S01]  /*0cc0*/  IADD3 R20, PT, PT, R3, R4, -R16 ;  /* 0x0000000403147210 */ /* 0x000fe20007ffe810 */
[--C-:B------:R-:W-:Y:S01]  /*0cd0*/  IMAD R17, R16, 0x14, R5.reuse ;  /* 0x0000001410117824 */ /* 0x100fe200078e0205 */
[----:B------:R-:W-:Y:S01]  /*0ce0*/  BSSY.RECONVERGENT B0, `(.L_x_128) ;  /* 0x0000016000007945 */ /* 0x000fe20003800200 */
[----:B------:R-:W-:Y:S02]  /*0cf0*/  PLOP3.LUT P0, PT, PT, PT, PT, 0x8, 0x80 ;  /* 0x000000000080781c */ /* 0x000fe40003f0e170 */
[C---:B------:R-:W-:Y:S01]  /*0d00*/  IMAD R15, R20.reuse, 0x14, R5 ;  /* 0x00000014140f7824 */ /* 0x040fe200078e0205 */
[----:B------:R0:W1:Y:S01]  /*0d10*/  LDS R25, [R17+0x10] ;  /* 0x0000100011197984 */ /* 0x0000620000000800 */
[----:B------:R-:W-:-:S03]  /*0d20*/  ISETP.GE.AND P1, PT, R20, R21, PT ;  /* 0x000000151400720c */ /* 0x000fc60003f26270 */
[----:B------:R0:W2:Y:S04]  /*0d30*/  LDS R23, [R17+0xc] ;  /* 0x00000c0011177984 */ /* 0x0000a80000000800 */
[----:B------:R0:W3:Y:S04]  /*0d40*/  LDS R4, [R17+0x8] ;  /* 0x0000080011047984 */ /* 0x0000e80000000800 */
[----:B------:R0:W4:Y:S04]  /*0d50*/  LDS R5, [R17+0x4] ;  /* 0x0000040011057984 */ /* 0x0001280000000800 */
[----:B------:R0:W0:Y:S04]  /*0d60*/  LDS R6, [R17] ;  /* 0x0000000011067984 */ /* 0x0000280000000800 */
[----:B------:R0:W0:Y:S04]  /*0d70*/  LDS R8, [R15+0x4] ;  /* 0x000004000f087984 */ /* 0x0000280000000800 */
[----:B------:R0:W0:Y:S04]  /*0d80*/  LDS R7, [R15] ;  /* 0x000000000f077984 */ /* 0x0000280000000800 */
[----:B------:R0:W0:Y:S04]  /*0d90*/  LDS R22, [R15+0xc] ;  /* 0x00000c000f167984 */ /* 0x0000280000000800 */
[----:B------:R0:W0:Y:S04]  /*0da0*/  LDS R9, [R15+0x8] ;  /* 0x000008000f097984 */ /* 0x0000280000000800 */
[----:B------:R0:W0:Y:S01]  /*0db0*/  LDS R24, [R15+0x10] ;  /* 0x000010000f187984 */ /* 0x0000220000000800 */
[----:B------:R-:W-:Y:S05]  /*0dc0*/  @P1 BRA `(.L_x_129) ;  /* 0x00000000001c1947 */ /* 0x000fea0003800000 */
[----:B------:R-:W-:Y:S02]  /*0dd0*/  ISETP.GE.AND P1, PT, R16, R3, PT ;  /* 0x000000031000720c */ /* 0x000fe40003f26270 */
[----:B------:R-:W-:-:S11]  /*0de0*/  PLOP3.LUT P0, PT, PT, PT, PT, 0x80, 0x8 ;  /* 0x000000000008781c */ /* 0x000fd60003f0f070 */
[----:B------:R-:W-:Y:S05]  /*0df0*/  @P1 BRA `(.L_x_129) ;  /* 0x0000000000101947 */ /* 0x000fea0003800000 */
[----:B0-2---:R-:W-:-:S04]  /*0e00*/  ISETP.NE.AND P0, PT, R22, R23, PT ;  /* 0x000000171600720c */ /* 0x005fc80003f05270 */
[----:B---3--:R-:W-:-:S13]  /*0e10*/  ISETP.NE.OR P1, PT, R9, R4, P0 ;  /* 0x000000040900720c */ /* 0x008fda0000725670 */
[----:B-1----:R-:W-:Y:S02]  /*0e20*/  @!P1 ISETP.LT.AND P0, PT, R24, R25, PT ;  /* 0x000000191800920c */ /* 0x002fe40003f01270 */
[----:B------:R-:W-:-:S13]  /*0e30*/  @P1 ISETP.LT.U32.AND P0, PT, R9, R4, PT ;  /* 0x000000040900120c */ /* 0x000fda0003f01070 */
.L_x_129:
[----:B------:R-:W-:Y:S05]  /*0e40*/  BSYNC.RECONVERGENT B0 ;  /* 0x0000000000007941 */ /* 0x000fea0003800200 */
.L_x_128:
[----:B------:R-:W-:Y:S01]  /*0e50*/  VIADD R18, R20, 0x1 ;  /* 0x0000000114127836 */ /* 0x000fe20000000000 */
[----:B------:R-:W-:Y:S01]  /*0e60*/  BSSY.RECONVERGENT B0, `(.L_x_130) ;  /* 0x000001f000007945 */ /* 0x000fe20003800200 */
[----:B------:R-:W-:Y:S01]  /*0e70*/  @!P0 IMAD.MOV R18, RZ, RZ, R20 ;  /* 0x000000ffff128224 */ /* 0x000fe200078e0214 */
[----:B0-2---:R-:W-:Y:S01]  /*0e80*/  SEL R10, R22, R23, P0 ;  /* 0x00000017160a7207 */ /* 0x005fe20000000000 */
[----:B------:R-:W-:Y:S01]  /*0e90*/  VIADD R20, R16, 0x1 ;  /* 0x0000000110147836 */ /* 0x000fe20000000000 */
[----:B---3--:R-:W-:Y:S01]  /*0ea0*/  SEL R11, R9, R4, P0 ;  /* 0x00000004090b7207 */ /* 0x008fe20000000000 */
[----:B------:R-:W-:Y:S01]  /*0eb0*/  @P0 IMAD.MOV R20, RZ, RZ, R16 ;  /* 0x000000ffff140224 */ /* 0x000fe200078e0210 */
[----:B------:R-:W-:Y:S01]  /*0ec0*/  ISETP.GE.AND P1, PT, R18, R21, PT ;  /* 0x000000151200720c */ /* 0x000fe20003f26270 */
[----:B------:R0:W2:Y:S01]  /*0ed0*/  @P0 LDS R22, [R15+0x20] ;  /* 0x000020000f160984 */ /* 0x0000a20000000800 */
[----:B-1----:R-:W-:Y:S01]  /*0ee0*/  SEL R12, R24, R25, P0 ;  /* 0x00000019180c7207 */ /* 0x002fe20000000000 */
[----:B------:R-:W-:Y:S01]  /*0ef0*/  VIADD R26, R18, 0x1 ;  /* 0x00000001121a7836 */ /* 0x000fe20000000000 */
[----:B----4-:R-:W-:Y:S01]  /*0f00*/  SEL R13, R8, R5, P0 ;  /* 0x00000005080d7207 */ /* 0x010fe20000000000 */
[----:B------:R0:W1:Y:S01]  /*0f10*/  @P0 LDS R9, [R15+0x1c] ;  /* 0x00001c000f090984 */ /* 0x0000620000000800 */
[----:B------:R-:W-:Y:S01]  /*0f20*/  SEL R14, R7, R6, P0 ;  /* 0x00000006070e7207 */ /* 0x000fe20000000000 */
[----:B------:R-:W-:-:S02]  /*0f30*/  VIADD R28, R20, 0x1 ;  /* 0x00000001141c7836 */ /* 0x000fc40000000000 */
[----:B------:R0:W3:Y:S04]  /*0f40*/  @P0 LDS R8, [R15+0x18] ;  /* 0x000018000f080984 */ /* 0x0000e80000000800 */
[----:B------:R0:W4:Y:S04]  /*0f50*/  @!P0 LDS R5, [R17+0x18] ;  /* 0x0000180011058984 */ /* 0x0001280000000800 */
[----:B------:R0:W0:Y:S04]  /*0f60*/  @P0 LDS R7, [R15+0x14] ;  /* 0x000014000f070984 */ /* 0x0000280000000800 */
[----:B------:R0:W0:Y:S04]  /*0f70*/  @!P0 LDS R6, [R17+0x14] ;  /* 0x0000140011068984 */ /* 0x0000280000000800 */
        /* <DEDUP_REMOVED lines=9> */
[----:B0-2---:R-:W-:-:S04]  /*1010*/  ISETP.NE.AND P0, PT, R22, R23, PT ;  /* 0x000000171600720c */ /* 0x005fc80003f05270 */
[----:B-1----:R-:W-:-:S13]  /*1020*/  ISETP.NE.OR P1, PT, R9, R4, P0 ;  /* 0x000000040900720c */ /* 0x002fda0000725670 */
[----:B------:R-:W-:Y:S02]  /*1030*/  @!P1 ISETP.LT.AND P0, PT, R24, R25, PT ;  /* 0x000000191800920c */ /* 0x000fe40003f01270 */
[----:B------:R-:W-:-:S13]  /*1040*/  @P1 ISETP.LT.U32.AND P0, PT, R9, R4, PT ;  /* 0x000000040900120c */ /* 0x000fda0003f01070 */
.L_x_131:
[----:B------:R-:W-:Y:S05]  /*1050*/  BSYNC.RECONVERGENT B0 ;  /* 0x0000000000007941 */ /* 0x000fea0003800200 */
.L_x_130:
[----:B------:R-:W-:Y:S01]  /*1060*/  BSSY.RECONVERGENT B0, `(.L_x_132) ;  /* 0x000001e000007945 */ /* 0x000fe20003800200 */
[----:B------:R-:W-:Y:S01]  /*1070*/  @!P0 IMAD.MOV R26, RZ, RZ, R18 ;  /* 0x000000ffff1a8224 */ /* 0x000fe200078e0212 */
[----:B0-2---:R-:W-:Y:S01]  /*1080*/  SEL R19, R22, R23, P0 ;  /* 0x0000001716137207 */ /* 0x005fe20000000000 */
[----:B------:R-:W-:Y:S01]  /*1090*/  @P0 IMAD.MOV R28, RZ, RZ, R20 ;  /* 0x000000ffff1c0224 */ /* 0x000fe200078e0214 */
[----:B------:R-:W-:Y:S02]  /*10a0*/  SEL R20, R24, R25, P0 ;  /* 0x0000001918147207 */ /* 0x000fe40000000000 */
[----:B-1----:R-:W-:Y:S02]  /*10b0*/  SEL R18, R9, R4, P0 ;  /* 0x0000000409127207 */ /* 0x002fe40000000000 */
[----:B---34-:R-:W-:Y:S02]  /*10c0*/  SEL R17, R8, R5, P0 ;  /* 0x0000000508117207 */ /* 0x018fe40000000000 */
[----:B------:R-:W-:Y:S01]  /*10d0*/  SEL R16, R7, R6, P0 ;  /* 0x0000000607107207 */ /* 0x000fe20000000000 */
        /* <DEDUP_REMOVED lines=12> */
.L_x_133:
        /* <DEDUP_REMOVED lines=10> */
.L_x_134:
[----:B------:R-:W-:Y:S05]  /*1240*/  BSYNC.RECONVERGENT B0 ;  /* 0x0000000000007941 */ /* 0x000fea0003800200 */
.L_x_132:
        /* <DEDUP_REMOVED lines=11> */
.L_x_136:
[----:B------:R-:W-:Y:S05]  /*1300*/  BSYNC.RECONVERGENT B0 ;  /* 0x0000000000007941 */ /* 0x000fea0003800200 */
.L_x_135:
        /* <DEDUP_REMOVED lines=17> */
[----:B------:R-:W-:-:S03]  /*1420*/  IMAD R8, R8, 0x14, R15 ;  /* 0x0000001408087824 */ /* 0x000fc600078e020f */
[----:B------:R-:W-:Y:S04]  /*1430*/  STS [R7+0x4], R13 ;  /* 0x0000040d07007388 */ /* 0x000fe80000000800 */
[----:B------:R-:W-:Y:S04]  /*1440*/  STS [R7+0x8], R11 ;  /* 0x0000080b07007388 */ /* 0x000fe80000000800 */
[----:B------:R0:W-:Y:S04]  /*1450*/  STS [R7+0xc], R10 ;  /* 0x00000c0a07007388 */ /* 0x0001e80000000800 */
[----:B------:R1:W-:Y:S04]  /*1460*/  STS [R7+0x10], R12 ;  /* 0x0000100c07007388 */ /* 0x0003e80000000800 */
[----:B------:R-:W-:Y:S01]  /*1470*/  STS [R7+0x14], R16 ;  /* 0x0000141007007388 */ /* 0x000fe20000000800 */
[----:B0-----:R-:W-:-:S03]  /*1480*/  LOP3.LUT R10, R2, 0x1f, RZ, 0xc0, !PT ;  /* 0x0000001f020a7812 */ /* 0x001fc600078ec0ff */
[----:B------:R-:W-:Y:S01]  /*1490*/  STS [R7+0x18], R17 ;  /* 0x0000181107007388 */ /* 0x000fe20000000800 */
[----:B-1----:R-:W-:-:S03]  /*14a0*/  LOP3.LUT R12, R2, 0x3e0, RZ, 0xc0, !PT ;  /* 0x000003e0020c7812 */ /* 0x002fc600078ec0ff */
[----:B------:R-:W-:Y:S01]  /*14b0*/  STS [R7+0x1c], R18 ;  /* 0x00001c1207007388 */ /* 0x000fe20000000800 */
[----:B------:R-:W0:Y:S01]  /*14c0*/  LDC.64 R2, c[0x0][0x3a0] ;  /* 0x0000e800ff027b82 */ /* 0x000e220000000a00 */
[----:B------:R-:W-:Y:S02]  /*14d0*/  IMAD R10, R12, 0x3, R10 ;  /* 0x000000030c0a7824 */ /* 0x000fe400078e020a */
[----:B------:R-:W-:Y:S04]  /*14e0*/  STS [R7+0x20], R19 ;  /* 0x0000201307007388 */ /* 0x000fe80000000800 */
[----:B------:R-:W-:Y:S01]  /*14f0*/  STS [R7+0x24], R20 ;  /* 0x0000241407007388 */ /* 0x000fe20000000800 */
[----:B------:R-:W-:-:S03]  /*1500*/  IADD3 R10, P0, PT, R0, R10, RZ ;  /* 0x0000000a000a7210 */ /* 0x000fc60007f1e0ff */
[----:B------:R-:W-:Y:S02]  /*1510*/  STS [R7+0x28], R6 ;  /* 0x0000280607007388 */ /* 0x000fe40000000800 */
[----:B------:R-:W-:Y:S02]  /*1520*/  IMAD.X R0, RZ, RZ, RZ, P0 ;  /* 0x000000ffff007224 */ /* 0x000fe400000e06ff */
[----:B------:R-:W-:Y:S02]  /*1530*/  STS [R7+0x2c], R5 ;  /* 0x00002c0507007388 */ /* 0x000fe40000000800 */
[----:B------:R-:W-:Y:S02]  /*1540*/  IMAD R0, R0, 0x14, RZ ;  /* 0x0000001400007824 */ /* 0x000fe400078e02ff */
[----:B------:R-:W-:Y:S04]  /*1550*/  STS [R7+0x30], R4 ;  /* 0x0000300407007388 */ /* 0x000fe80000000800 */
[----:B------:R-:W-:Y:S01]  /*1560*/  STS [R7+0x34], R22 ;  /* 0x0000341607007388 */ /* 0x000fe20000000800 */
[----:B0-----:R-:W-:-:S03]  /*1570*/  IMAD.WIDE.U32 R2, R10, 0x14, R2 ;  /* 0x000000140a027825 */ /* 0x001fc600078e0002 */
[----:B------:R-:W-:Y:S01]  /*1580*/  STS [R7+0x38], R24 ;  /* 0x0000381807007388 */ /* 0x000fe20000000800 */
[----:B------:R-:W-:-:S03]  /*1590*/  NOP ;  /* 0x0000000000007918 */ /* 0x000fc60000000000 */
[----:B------:R-:W0:Y:S01]  /*15a0*/  LDS R9, [R8] ;  /* 0x0000000008097984 */ /* 0x000e220000000800 */
[----:B------:R-:W-:-:S03]  /*15b0*/  IMAD.IADD R3, R3, 0x1, R0 ;  /* 0x0000000103037824 */ /* 0x000fc600078e0200 */
        /* <DEDUP_REMOVED lines=30> */
.L_x_137:
[----:B------:R-:W0:Y:S01]  /*17a0*/  S2R R3, SR_LANEID ;  /* 0x0000000000037919 */ /* 0x000e220000000000 */
[----:B------:R-:W-:-:S05]  /*17b0*/  SHF.R.U32.HI R8, RZ, 0x5, R2 ;  /* 0x00000005ff087819 */ /* 0x000fca0000011602 */
[----:B0-----:R-:W-:-:S04]  /*17c0*/  IMAD R8, R8, 0x20, R3 ;  /* 0x0000002008087824 */ /* 0x001fc800078e0203 */
[----:B------:R-:W-:-:S04]  /*17d0*/  IMAD R8, R8, 0x3, RZ ;  /* 0x0000000308087824 */ /* 0x000fc800078e02ff */
[----:B------:R-:W-:Y:S02]  /*17e0*/  IMAD R9, R8, 0x14, R15 ;  /* 0x0000001408097824 */ /* 0x000fe400078e020f */
[----:B------:R-:W-:-:S03]  /*17f0*/  IMAD R8, R3, -0x2, R8 ;  /* 0xfffffffe03087824 */ /* 0x000fc600078e0208 */
[----:B------:R0:W-:Y:S04]  /*1800*/  STS [R9+0xc], R10 ;  /* 0x00000c0a09007388 */ /* 0x0001e80000000800 */
[----:B------:R-:W-:Y:S04]  /*1810*/  STS [R9], R14 ;  /* 0x0000000e09007388 */ /* 0x000fe80000000800 */
[----:B------:R-:W-:Y:S01]  /*1820*/  STS [R9+0x4], R13 ;  /* 0x0000040d09007388 */ /* 0x000fe20000000800 */
[----:B0-----:R-:W-:Y:S01]  /*1830*/  IMAD R10, R8, 0x14, R15 ;  /* 0x00000014080a7824 */ /* 0x001fe200078e020f */
[----:B------:R-:W-:-:S02]  /*1840*/  LOP3.LUT R8, R2, 0x1f, RZ, 0xc0, !PT ;  /* 0x0000001f02087812 */ /* 0x000fc400078ec0ff */
[----:B------:R-:W-:Y:S04]  /*1850*/  STS [R9+0x8], R11 ;  /* 0x0000080b09007388 */ /* 0x000fe80000000800 */
[----:B------:R0:W-:Y:S01]  /*1860*/  STS [R9+0x10], R12 ;  /* 0x0000100c09007388 */ /* 0x0001e20000000800 */
[----:B------:R-:W-:-:S03]  /*1870*/  IMAD.IADD R0, R0, 0x1, R8 ;  /* 0x0000000100007824 */ /* 0x000fc600078e0208 */
[----:B------:R-:W-:Y:S04]  /*1880*/  STS [R9+0x14], R16 ;  /* 0x0000141009007388 */ /* 0x000fe80000000800 */
[----:B------:R-:W-:Y:S01]  /*1890*/  STS [R9+0x18], R17 ;  /* 0x0000181109007388 */ /* 0x000fe20000000800 */
[----:B0-----:R-:W-:-:S03]  /*18a0*/  LOP3.LUT R12, R2, 0x3e0, RZ, 0xc0, !PT ;  /* 0x000003e0020c7812 */ /* 0x001fc600078ec0ff */
[----:B------:R-:W-:Y:S01]  /*18b0*/  STS [R9+0x1c], R18 ;  /* 0x00001c1209007388 */ /* 0x000fe20000000800 */
[----:B------:R-:W0:Y:S01]  /*18c0*/  LDC.64 R2, c[0x0][0x388] ;  /* 0x0000e200ff027b82 */ /* 0x000e220000000a00 */
[----:B------:R-:W-:Y:S02]  /*18d0*/  IMAD R12, R12, 0x3, RZ ;  /* 0x000000030c0c7824 */ /* 0x000fe400078e02ff */
        /* <DEDUP_REMOVED lines=44> */
.L_x_119:
        /* <DEDUP_REMOVED lines=9> */
[----:B------:R-:W-:Y:S01]  /*1c30*/  BSSY.RECONVERGENT B0, `(.L_x_138) ;  /* 0x00000ab000007945 */ /* 0x000fe20003800200 */
[----:B------:R-:W-:Y:S02]  /*1c40*/  ACQBULK ;  /* 0x000000000000782e */ /* 0x000fe40000000000 */
[CC--:B------:R-:W-:Y:S01]  /*1c50*/  LOP3.LUT R12, R7.reuse, R10.reuse, RZ, 0xc0, !PT ;  /* 0x0000000a070c7212 */ /* 0x0c0fe200078ec0ff */
[----:B------:R-:W-:Y:S01]  /*1c60*/  UISETP.NE.AND UP0, UPT, UR4, URZ, UPT ;  /* 0x000000ff0400728c */ /* 0x000fe2000bf05270 */
[----:B------:R-:W-:-:S03]  /*1c70*/  LOP3.LUT R11, R7, R10, RZ, 0xfc, !PT ;  /* 0x0000000a070b7212 */ /* 0x000fc600078efcff */
[----:B------:R-:W-:Y:S01]  /*1c80*/  IMAD.IADD R9, R7, 0x1, -R12 ;  /* 0x0000000107097824 */ /* 0x000fe200078e0a0c */
[----:B------:R-:W-:Y:S01]  /*1c90*/  SHF.R.U32.HI R7, RZ, 0x1, R3 ;  /* 0x00000001ff077819 */ /* 0x000fe20000011603 */
[----:B------:R-:W-:Y:S01]  /*1ca0*/  IMAD R3, R12, 0x300, RZ ;  /* 0x000003000c037824 */ /* 0x000fe200078e02ff */
[----:B------:R-:W-:Y:S01]  /*1cb0*/  ISETP.NE.AND P0, PT, R11, -0x1, PT ;  /* 0xffffffff0b00780c */ /* 0x000fe20003f05270 */
[----:B------:R-:W-:Y:S02]  /*1cc0*/  IMAD R10, R9, 0x300, RZ ;  /* 0x00000300090a7824 */ /* 0x000fe400078e02ff */
[----:B------:R-:W-:Y:S02]  /*1cd0*/  IMAD R9, R7, 0x300, RZ ;  /* 0x0000030007097824 */ /* 0x000fe400078e02ff */
[----:B---3--:R-:W-:Y:S01]  /*1ce0*/  IMAD.IADD R14, R14, 0x1, -R3 ;  /* 0x000000010e0e7824 */ /* 0x008fe200078e0a03 */
[----:B0-----:R-:W-:-:S04]  /*1cf0*/  VIMNMX.U32 R4, PT, PT, R10, -0x301, !PT ;  /* 0xfffffcff0a047848 */ /* 0x001fc80007fe0000 */
[----:B------:R-:W-:Y:S02]  /*1d00*/  LOP3.LUT R4, RZ, R4, RZ, 0x33, !PT ;  /* 0x00000004ff047212 */ /* 0x000fe400078e33ff */
[----:B------:R-:W-:-:S05]  /*1d10*/  VIMNMX.U32 R12, PT, PT, R9, R14, !PT ;  /* 0x0000000e090c7248 */ /* 0x000fca0007fe0000 */
[----:B------:R-:W-:Y:S02]  /*1d20*/  IMAD.IADD R7, R12, 0x1, -R9 ;  /* 0x000000010c077824 */ /* 0x000fe400078e0a09 */
[--C-:B----4-:R-:W-:Y:S02]  /*1d30*/  IMAD.IADD R5, R8, 0x1, -R3.reuse ;  /* 0x0000000108057824 */ /* 0x110fe400078e0a03 */
[----:B-----5:R-:W-:-:S03]  /*1d40*/  IMAD.IADD R8, R6, 0x1, -R3 ;  /* 0x0000000106087824 */ /* 0x020fc600078e0a03 */
[----:B------:R-:W-:Y:S02]  /*1d50*/  IADD3 R4, PT, PT, -R5, R10, R4 ;  /* 0x0000000a05047210 */ /* 0x000fe40007ffe104 */
[C---:B------:R-:W-:Y:S02]  /*1d60*/  @!P0 VIMNMX.U32 R5, PT, PT, R9.reuse, R14, PT ;  /* 0x0000000e09058248 */ /* 0x040fe40003fe0000 */
[----:B------:R-:W-:Y:S02]  /*1d70*/  SEL R4, R9, R4, !P0 ;  /* 0x0000000409047207 */ /* 0x000fe40004000000 */
[----:B------:R-:W-:Y:S01]  /*1d80*/  VIADDMNMX.U32 R10, R10, -R8, R7, PT ;  /* 0x800000080a0a7246 */ /* 0x000fe20003800007 */
[----:B------:R-:W-:Y:S01]  /*1d90*/  IMAD.IADD R5, R5, 0x1, -R8 ;  /* 0x0000000105057824 */ /* 0x000fe200078e0a08 */
[----:B------:R-:W-:-:S05]  /*1da0*/  VIMNMX.U32 R7, PT, PT, R7, R4, PT ;  /* 0x0000000407077248 */ /* 0x000fca0003fe0000 */
[----:B------:R-:W-:Y:S01]  /*1db0*/  IMAD.IADD R4, R7, 0x1, -R10 ;  /* 0x0000000107047824 */ /* 0x000fe200078e0a0a */
[----:B------:R-:W-:Y:S06]  /*1dc0*/  BRA.U !UP0, `(.L_x_139) ;  /* 0x0000000508207547 */ /* 0x000fec000b800000 */
[----:B------:R-:W0:Y:S01]  /*1dd0*/  LDC.64 R6, c[0x0][0x388] ;  /* 0x0000e200ff067b82 */ /* 0x000e220000000a00 */
[----:B------:R-:W-:Y:S01]  /*1de0*/  IADD3 R10, P0, P1, R10, R3, R9 ;  /* 0x000000030a0a7210 */ /* 0x000fe2000791e009 */
[C---:B------:R-:W-:Y:S01]  /*1df0*/  IMAD.IADD R9, R2.reuse, 0x1, -R5 ;  /* 0x0000000102097824 */ /* 0x040fe200078e0a05 */
[C---:B------:R-:W-:Y:S01]  /*1e00*/  IADD3 R11, P2, P3, R2.reuse, R8, R3 ;  /* 0x00000008020b7210 */ /* 0x040fe20007b5e003 */
[C---:B------:R-:W-:Y:S01]  /*1e10*/  VIADD R20, R2.reuse, 0x100 ;  /* 0x0000010002147836 */ /* 0x040fe20000000000 */
[----:B------:R-:W-:Y:S01]  /*1e20*/  BSSY.RECONVERGENT B1, `(.L_x_140) ;  /* 0x0000024000017945 */ /* 0x000fe20003800200 */
[----:B------:R-:W-:Y:S01]  /*1e30*/  VIADD R24, R2, 0x200 ;  /* 0x0000020002187836 */ /* 0x000fe20000000000 */
[C---:B------:R-:W-:Y:S01]  /*1e40*/  IADD3 R3, P4, PT, R9.reuse, R10, RZ ;  /* 0x0000000a09037210 */ /* 0x040fe20007f9e0ff */
[----:B------:R-:W-:Y:S01]  /*1e50*/  IMAD.MOV.U32 R13, RZ, RZ, 0x7 ;  /* 0x00000007ff0d7424 */ /* 0x000fe200078e00ff */
[----:B------:R-:W-:Y:S01]  /*1e60*/  IADD3.X R10, PT, PT, RZ, RZ, RZ, P0, P1 ;  /* 0x000000ffff0a7210 */ /* 0x000fe200007e24ff */
[----:B------:R-:W-:Y:S01]  /*1e70*/  IMAD.MOV.U32 R14, RZ, RZ, -0x8 ;  /* 0xfffffff8ff0e7424 */ /* 0x000fe200078e00ff */
[----:B------:R-:W-:Y:S01]  /*1e80*/  IADD3.X R12, PT, PT, RZ, RZ, RZ, P2, P3 ;  /* 0x000000ffff0c7210 */ /* 0x000fe200017e64ff */
[----:B------:R-:W-:Y:S01]  /*1e90*/  IMAD.MOV.U32 R15, RZ, RZ, RZ ;  /* 0x000000ffff0f7224 */ /* 0x000fe200078e00ff */
[----:B------:R-:W-:Y:S01]  /*1ea0*/  LEA.HI.X.SX32 R10, R9, R10, 0x1, P4 ;  /* 0x0000000a090a7211 */ /* 0x000fe200020f0eff */
[----:B------:R-:W-:-:S02]  /*1eb0*/  IMAD.MOV.U32 R16, RZ, RZ, 0x7 ;  /* 0x00000007ff107424 */ /* 0x000fc400078e00ff */
[----:B------:R-:W-:Y:S02]  /*1ec0*/  IMAD.MOV.U32 R17, RZ, RZ, RZ ;  /* 0x000000ffff117224 */ /* 0x000fe400078e00ff */
[----:B0-----:R-:W-:-:S04]  /*1ed0*/  IMAD.WIDE.U32 R8, R11, 0x14, R6 ;  /* 0x000000140b087825 */ /* 0x001fc800078e0006 */
[----:B------:R-:W-:-:S04]  /*1ee0*/  IMAD.WIDE.U32 R6, R3, 0x14, R6 ;  /* 0x0000001403067825 */ /* 0x000fc800078e0006 */
[----:B------:R-:W-:Y:S02]  /*1ef0*/  IMAD R3, R12, 0x14, RZ ;  /* 0x000000140c037824 */ /* 0x000fe400078e02ff */
[----:B------:R-:W-:Y:S02]  /*1f00*/  IMAD R11, R10, 0x14, RZ ;  /* 0x000000140a0b7824 */ /* 0x000fe400078e02ff */
        /* <DEDUP_REMOVED lines=8> */
[----:B------:R-:W-:-:S09]  /*1f90*/  ISETP.GE.AND P2, PT, R24, R3, PT ;  /* 0x000000031800720c */ /* 0x000fd20003f46270 */
        /* <DEDUP_REMOVED lines=12> */
.L_x_141:
[----:B------:R-:W-:Y:S05]  /*2060*/  BSYNC.RECONVERGENT B1 ;  /* 0x0000000000017941 */ /* 0x000fea0003800200 */
.L_x_140:
        /* <DEDUP_REMOVED lines=14> */
.L_x_143:
[----:B------:R-:W-:Y:S05]  /*2150*/  BSYNC.RECONVERGENT B1 ;  /* 0x0000000000017941 */ /* 0x000fea0003800200 */
.L_x_142:
        /* <DEDUP_REMOVED lines=15> */
.L_x_139:
[----:B------:R-:W0:Y:S01]  /*2250*/  LDC.64 R6, c[0x0][0x3a0] ;  /* 0x0000e800ff067b82 */ /* 0x000e220000000a00 */
[----:B------:R-:W-:Y:S01]  /*2260*/  IADD3 R9, P0, P1, R10, R3, R9 ;  /* 0x000000030a097210 */ /* 0x000fe2000791e009 */
[C---:B------:R-:W-:Y:S01]  /*2270*/  IMAD.IADD R10, R2.reuse, 0x1, -R5 ;  /* 0x00000001020a7824 */ /* 0x040fe200078e0a05 */
[C---:B------:R-:W-:Y:S01]  /*2280*/  IADD3 R11, P2, P3, R2.reuse, R8, R3 ;  /* 0x00000008020b7210 */ /* 0x040fe20007b5e003 */
[C---:B------:R-:W-:Y:S01]  /*2290*/  VIADD R20, R2.reuse, 0x100 ;  /* 0x0000010002147836 */ /* 0x040fe20000000000 */
[----:B------:R-:W-:Y:S01]  /*22a0*/  IADD3.X R3, PT, PT, RZ, RZ, RZ, P0, P1 ;  /* 0x000000ffff037210 */ /* 0x000fe200007e24ff */
[----:B------:R-:W-:Y:S01]  /*22b0*/  VIADD R24, R2, 0x200 ;  /* 0x0000020002187836 */ /* 0x000fe20000000000 */
[C---:B------:R-:W-:Y:S01]  /*22c0*/  IADD3 R13, P4, PT, R10.reuse, R9, RZ ;  /* 0x000000090a0d7210 */ /* 0x040fe20007f9e0ff */
[----:B------:R-:W-:Y:S01]  /*22d0*/  BSSY.RECONVERGENT B1, `(.L_x_145) ;  /* 0x0000023000017945 */ /* 0x000fe20003800200 */
[----:B------:R-:W-:Y:S01]  /*22e0*/  IADD3.X R12, PT, PT, RZ, RZ, RZ, P2, P3 ;  /* 0x000000ffff0c7210 */ /* 0x000fe200017e64ff */
[----:B------:R-:W-:Y:S01]  /*22f0*/  IMAD.MOV.U32 R14, RZ, RZ, -0x8 ;  /* 0xfffffff8ff0e7424 */ /* 0x000fe200078e00ff */
[----:B------:R-:W-:Y:S01]  /*2300*/  LEA.HI.X.SX32 R3, R10, R3, 0x1, P4 ;  /* 0x000000030a037211 */ /* 0x000fe200020f0eff */
[----:B------:R-:W-:-:S02]  /*2310*/  IMAD.MOV.U32 R15, RZ, RZ, RZ ;  /* 0x000000ffff0f7224 */ /* 0x000fc400078e00ff */
[----:B------:R-:W-:Y:S02]  /*2320*/  IMAD.MOV.U32 R16, RZ, RZ, 0x7 ;  /* 0x00000007ff107424 */ /* 0x000fe400078e00ff */
[----:B------:R-:W-:Y:S02]  /*2330*/  IMAD R3, R3, 0x14, RZ ;  /* 0x0000001403037824 */ /* 0x000fe400078e02ff */
[----:B------:R-:W-:Y:S02]  /*2340*/  IMAD.MOV.U32 R17, RZ, RZ, RZ ;  /* 0x000000ffff117224 */ /* 0x000fe400078e00ff */
[----:B0-----:R-:W-:-:S04]  /*2350*/  IMAD.WIDE.U32 R8, R11, 0x14, R6 ;  /* 0x000000140b087825 */ /* 0x001fc800078e0006 */
[----:B------:R-:W-:-:S04]  /*2360*/  IMAD.WIDE.U32 R10, R13, 0x14, R6 ;  /* 0x000000140d0a7825 */ /* 0x000fc800078e0006 */
[----:B------:R-:W-:Y:S02]  /*2370*/  IMAD R7, R12, 0x14, RZ ;  /* 0x000000140c077824 */ /* 0x000fe400078e02ff */
[----:B------:R-:W-:Y:S02]  /*2380*/  IMAD.MOV.U32 R6, RZ, RZ, R8 ;  /* 0x000000ffff067224 */ /* 0x000fe400078e0008 */
[----:B------:R-:W-:Y:S02]  /*2390*/  IMAD.IADD R7, R7, 0x1, R9 ;  /* 0x0000000107077824 */ /* 0x000fe400078e0209 */
[----:B------:R-:W-:Y:S02]  /*23a0*/  IMAD.IADD R9, R3, 0x1, R11 ;  /* 0x0000000103097824 */ /* 0x000fe400078e020b */
[----:B------:R-:W-:Y:S02]  /*23b0*/  IMAD.IADD R3, R5, 0x1, R4 ;  /* 0x0000000105037824 */ /* 0x000fe400078e0204 */
[----:B------:R-:W-:-:S02]  /*23c0*/  IMAD.MOV.U32 R8, RZ, RZ, R10 ;  /* 0x000000ffff087224 */ /* 0x000fc400078e000a */
[----:B------:R-:W-:Y:S01]  /*23d0*/  IMAD.MOV.U32 R10, RZ, RZ, 0x7 ;  /* 0x00000007ff0a7424 */ /* 0x000fe200078e00ff */
[-C--:B------:R-:W-:Y:S01]  /*23e0*/  ISETP.GE.AND P0, PT, R2, R3.reuse, PT ;  /* 0x000000030200720c */ /* 0x080fe20003f06270 */
[----:B------:R-:W-:Y:S01]  /*23f0*/  IMAD.MOV.U32 R11, RZ, RZ, -0x8 ;  /* 0xfffffff8ff0b7424 */ /* 0x000fe200078e00ff */
[-C--:B------:R-:W-:Y:S01]  /*2400*/  ISETP.GE.AND P1, PT, R20, R3.reuse, PT ;  /* 0x000000031400720c */ /* 0x080fe20003f26270 */
[----:B------:R-:W-:Y:S01]  /*2410*/  IMAD.MOV.U32 R12, RZ, RZ, RZ ;  /* 0x000000ffff0c7224 */ /* 0x000fe200078e00ff */
[----:B------:R-:W-:Y:S01]  /*2420*/  ISETP.GE.AND P2, PT, R24, R3, PT ;  /* 0x000000031800720c */ /* 0x000fe20003f46270 */
[----:B------:R-:W-:-:S08]  /*2430*/  IMAD.MOV.U32 R13, RZ, RZ, 0x7 ;  /* 0x00000007ff0d7424 */ /* 0x000fd000078e00ff */
        /* <DEDUP_REMOVED lines=12> */
.L_x_146:
[----:B------:R-:W-:Y:S05]  /*2500*/  BSYNC.RECONVERGENT B1 ;  /* 0x0000000000017941 */ /* 0x000fea0003800200 */
.L_x_145:
        /* <DEDUP_REMOVED lines=14> */
.L_x_148:
[----:B------:R-:W-:Y:S05]  /*25f0*/  BSYNC.RECONVERGENT B1 ;  /* 0x0000000000017941 */ /* 0x000fea0003800200 */
.L_x_147:
        /* <DEDUP_REMOVED lines=14> */
.L_x_144:
[----:B------:R-:W-:Y:S05]  /*26e0*/  BSYNC.RECONVERGENT B0 ;  /* 0x0000000000007941 */ /* 0x000fea0003800200 */
.L_x_138:
[----:B0123--:R-:W0:Y:S01]  /*26f0*/  S2R R6, SR_CgaCtaId ;  /* 0x0000000000067919 */ /* 0x00fe220000008800 */
        /* <DEDUP_REMOVED lines=21> */
[----:B------:R-:W-:Y:S01]  /*2850*/  BSSY.RECONVERGENT B0, `(.L_x_149) ;  /* 0x0000022000007945 */ /* 0x000fe20003800200 */
[----:B------:R-:W-:-:S04]  /*2860*/  VIMNMX R6, PT, PT, R6, R3, PT ;  /* 0x0000000306067248 */ /* 0x000fc80003fe0100 */
[C---:B------:R-:W-:Y:S01]  /*2870*/  ISETP.GE.AND P0, PT, R6.reuse, R4, PT ;  /* 0x000000040600720c */ /* 0x040fe20003f06270 */
[----:B------:R-:W-:Y:S01]  /*2880*/  IMAD.IADD R4, R6, 0x1, -R4 ;  /* 0x0000000106047824 */ /* 0x000fe200078e0a04 */
[----:B0-----:R-:W-:-:S04]  /*2890*/  VIMNMX R9, PT, PT, R5, R6, PT ;  /* 0x0000000605097248 */ /* 0x001fc80003fe0100 */
[----:B------:R-:W-:-:S04]  /*28a0*/  SEL R16, R4, RZ, P0 ;  /* 0x000000ff04107207 */ /* 0x000fc80000000000 */
[----:B------:R-:W-:-:S13]  /*28b0*/  ISETP.GE.AND P0, PT, R16, R9, PT ;  /* 0x000000091000720c */ /* 0x000fda0003f06270 */
[----:B------:R-:W-:Y:S05]  /*28c0*/  @P0 BRA `(.L_x_150) ;  /* 0x0000000000680947 */ /* 0x000fea0003800000 */
[----:B------:R-:W-:-:S07]  /*28d0*/  IMAD.IADD R4, R5, 0x1, R6 ;  /* 0x0000000105047824 */ /* 0x000fce00078e0206 */
.L_x_154:
        /* <DEDUP_REMOVED lines=19> */
.L_x_152:
[----:B------:R-:W-:-:S13]  /*2a10*/  ISETP.LT.U32.AND P0, PT, R18, R13, PT ;  /* 0x0000000d1200720c */ /* 0x000fda0003f01070 */
.L_x_153:
[----:B------:R-:W-:Y:S05]  /*2a20*/  BSYNC.RECONVERGENT B1 ;  /* 0x0000000000017941 */ /* 0x000fea0003800200 */
.L_x_151:
[C---:B------:R-:W-:Y:S01]  /*2a30*/  @!P0 VIADD R16, R10.reuse, 0x1 ;  /* 0x000000010a108836 */ /* 0x040fe20000000000 */
[----:B------:R-:W-:-:S04]  /*2a40*/  SEL R9, R10, R9, P0 ;  /* 0x000000090a097207 */ /* 0x000fc80000000000 */
[----:B------:R-:W-:-:S13]  /*2a50*/  ISETP.GE.AND P0, PT, R16, R9, PT ;  /* 0x000000091000720c */ /* 0x000fda0003f06270 */
[----:B------:R-:W-:Y:S05]  /*2a60*/  @!P0 BRA `(.L_x_154) ;  /* 0xfffffffc009c8947 */ /* 0x000fea000383ffff */
.L_x_150:
[----:B------:R-:W-:Y:S05]  /*2a70*/  BSYNC.RECONVERGENT B0 ;  /* 0x0000000000007941 */ /* 0x000fea0003800200 */
.L_x_149:
        /* <DEDUP_REMOVED lines=24> */
.L_x_156:
[----:B------:R-:W-:Y:S05]  /*2c00*/  BSYNC.RECONVERGENT B0 ;  /* 0x0000000000007941 */ /* 0x000fea0003800200 */
.L_x_155:
        /* <DEDUP_REMOVED lines=32> */
.L_x_158:
[----:B------:R-:W-:Y:S05]  /*2e10*/  BSYNC.RECONVERGENT B0 ;  /* 0x0000000000007941 */ /* 0x000fea0003800200 */
.L_x_157:
[----:B------:R-:W-:Y:S01]  /*2e20*/  BSSY.RECONVERGENT B0, `(.L_x_159) ;  /* 0x000001e000007945 */ /* 0x000fe20003800200 */
[----:B------:R-:W-:Y:S01]  /*2e30*/  @!P0 IMAD.MOV R26, RZ, RZ, R18 ;  /* 0x000000ffff1a8224 */ /* 0x000fe200078e0212 */
[----:B0-----:R-:W-:Y:S01]  /*2e40*/  SEL R21, R24, R25, P0 ;  /* 0x0000001918157207 */ /* 0x001fe20000000000 */
[----:B------:R-:W-:Y:S01]  /*2e50*/  @P0 IMAD.MOV R27, RZ, RZ, R20 ;  /* 0x000000ffff1b0224 */ /* 0x000fe200078e0214 */
[----:B--2---:R-:W-:Y:S02]  /*2e60*/  SEL R20, R22, R23, P0 ;  /* 0x0000001716147207 */ /* 0x004fe40000000000 */
        /* <DEDUP_REMOVED lines=15> */
.L_x_160:
        /* <DEDUP_REMOVED lines=10> */
.L_x_161:
[----:B------:R-:W-:Y:S05]  /*3000*/  BSYNC.RECONVERGENT B0 ;  /* 0x0000000000007941 */ /* 0x000fea0003800200 */
.L_x_159:
        /* <DEDUP_REMOVED lines=11> */
.L_x_163:
[----:B------:R-:W-:Y:S05]  /*30c0*/  BSYNC.RECONVERGENT B0 ;  /* 0x0000000000007941 */ /* 0x000fea0003800200 */
.L_x_162:
        /* <DEDUP_REMOVED lines=11> */
[----:B------:R-:W-:Y:S02]  /*3180*/  SHF.R.U32.HI R10, RZ, 0x5, R2 ;  /* 0x00000005ff0a7819 */ /* 0x000fe40000011602 */
[----:B------:R-:W-:-:S03]  /*3190*/  ISETP.NE.AND P0, PT, R2, RZ, PT ;  /* 0x000000ff0200720c */ /* 0x000fc60003f05270 */
[----:B0-----:R-:W-:-:S04]  /*31a0*/  IMAD R10, R10, 0x20, R5 ;  /* 0x000000200a0a7824 */ /* 0x001fc800078e0205 */
[----:B------:R-:W-:-:S04]  /*31b0*/  IMAD R10, R10, 0x3, RZ ;  /* 0x000000030a0a7824 */ /* 0x000fc800078e02ff */
[----:B------:R-:W-:Y:S02]  /*31c0*/  IMAD R5, R5, -0x2, R10 ;  /* 0xfffffffe05057824 */ /* 0x000fe400078e020a */
[--C-:B------:R-:W-:Y:S02]  /*31d0*/  IMAD R13, R10, 0x14, R16.reuse ;  /* 0x000000140a0d7824 */ /* 0x100fe400078e0210 */
[----:B------:R-:W-:-:S03]  /*31e0*/  IMAD R14, R5, 0x14, R16 ;  /* 0x00000014050e7824 */ /* 0x000fc600078e0210 */
[----:B------:R0:W-:Y:S04]  /*31f0*/  STS [R13], R4 ;  /* 0x000000040d007388 */ /* 0x0001e80000000800 */
[----:B------:R-:W-:Y:S04]  /*3200*/  STS [R13+0x4], R6 ;  /* 0x000004060d007388 */ /* 0x000fe80000000800 */
[----:B------:R-:W-:Y:S01]  /*3210*/  STS [R13+0x8], R8 ;  /* 0x000008080d007388 */ /* 0x000fe20000000800 */
[----:B0-----:R-:W0:Y:S03]  /*3220*/  LDC.64 R4, c[0x0][0x3a0] ;  /* 0x0000e800ff047b82 */ /* 0x001e260000000a00 */
[----:B------:R-:W-:Y:S04]  /*3230*/  STS [R13+0xc], R9 ;  /* 0x00000c090d007388 */ /* 0x000fe80000000800 */
[----:B------:R-:W-:Y:S04]  /*3240*/  STS [R13+0x10], R7 ;  /* 0x000010070d007388 */ /* 0x000fe80000000800 */
[----:B------:R-:W-:Y:S04]  /*3250*/  STS [R13+0x14], R17 ;  /* 0x000014110d007388 */ /* 0x000fe80000000800 */
[----:B------:R1:W-:Y:S04]  /*3260*/  STS [R13+0x18], R18 ;  /* 0x000018120d007388 */ /* 0x0003e80000000800 */
[----:B------:R-:W-:Y:S04]  /*3270*/  STS [R13+0x1c], R19 ;  /* 0x00001c130d007388 */ /* 0x000fe80000000800 */
[----:B------:R-:W-:Y:S01]  /*3280*/  STS [R13+0x20], R20 ;  /* 0x000020140d007388 */ /* 0x000fe20000000800 */
[----:B-1----:R-:W-:-:S03]  /*3290*/  LOP3.LUT R18, R2, 0x1f, RZ, 0xc0, !PT ;  /* 0x0000001f02127812 */ /* 0x002fc600078ec0ff */
[----:B------:R-:W-:Y:S01]  /*32a0*/  STS [R13+0x24], R21 ;  /* 0x000024150d007388 */ /* 0x000fe20000000800 */
[----:B------:R-:W-:-:S03]  /*32b0*/  LOP3.LUT R2, R2, 0x3e0, RZ, 0xc0, !PT ;  /* 0x000003e002027812 */ /* 0x000fc600078ec0ff */
[----:B------:R-:W-:Y:S02]  /*32c0*/  STS [R13+0x28], R11 ;  /* 0x0000280b0d007388 */ /* 0x000fe40000000800 */
[----:B------:R-:W-:Y:S02]  /*32d0*/  IMAD R18, R2, 0x3, R18 ;  /* 0x0000000302127824 */ /* 0x000fe400078e0212 */
        /* <DEDUP_REMOVED lines=20> */
[----:B------:R1:W-:Y:S01]  /*3420*/  @!P0 STS [R16+0x3c00], R3 ;  /* 0x003c000310008388 */ /* 0x0003e20000000800 */
[----:B------:R-:W-:Y:S01]  /*3430*/  BAR.SYNC.DEFER_BLOCKING 0x0 ;  /* 0x0000000000007b1d */ /* 0x000fe20000010000 */
[----:B------:R-:W-:-:S05]  /*3440*/  IADD3 R0, P0, PT, R0, R18, RZ ;  /* 0x0000001200007210 */ /* 0x000fca0007f1e0ff */
[----:B------:R-:W-:Y:S02]  /*3450*/  IMAD.X R2, RZ, RZ, RZ, P0 ;  /* 0x000000ffff027224 */ /* 0x000fe400000e06ff */
[----:B-1----:R-:W-:Y:S02]  /*3460*/  VIADD R3, R18, 0x20 ;  /* 0x0000002012037836 */ /* 0x002fe40000000000 */
[----:B0-----:R-:W-:-:S04]  /*3470*/  IMAD.WIDE.U32 R4, R0, 0x14, R4 ;  /* 0x0000001400047825 */ /* 0x001fc800078e0004 */
[----:B------:R-:W-:Y:S01]  /*3480*/  IMAD R2, R2, 0x14, RZ ;  /* 0x0000001402027824 */ /* 0x000fe200078e02ff */
[----:B------:R-:W0:Y:S02]  /*3490*/  LDS R12, [R16+0x3c00] ;  /* 0x003c0000100c7984 */ /* 0x000e240000000800 */
[CC--:B0-----:R-:W-:Y:S02]  /*34a0*/  ISETP.GE.AND P0, PT, R18.reuse, R12.reuse, PT ;  /* 0x0000000c1200720c */ /* 0x0c1fe40003f06270 */
[----:B------:R-:W-:Y:S01]  /*34b0*/  ISETP.GE.AND P1, PT, R3, R12, PT ;  /* 0x0000000c0300720c */ /* 0x000fe20003f26270 */
[----:B------:R-:W-:Y:S02]  /*34c0*/  IMAD.IADD R3, R5, 0x1, R2 ;  /* 0x0000000105037824 */ /* 0x000fe400078e0202 */
[----:B------:R-:W-:Y:S02]  /*34d0*/  IMAD.MOV.U32 R2, RZ, RZ, R4 ;  /* 0x000000ffff027224 */ /* 0x000fe400078e0004 */
[----:B------:R-:W-:-:S06]  /*34e0*/  VIADD R5, R18, 0x40 ;  /* 0x0000004012057836 */ /* 0x000fcc0000000000 */
        /* <DEDUP_REMOVED lines=18> */
.L_x_164:
        /* <DEDUP_REMOVED lines=17> */
[----:B------:R2:W-:Y:S01]  /*3720*/  STS [R13+0x20], R20 ;  /* 0x000020140d007388 */ /* 0x0005e20000000800 */
[----:B-1----:R-:W-:-:S03]  /*3730*/  LOP3.LUT R18, R2, 0x1f, RZ, 0xc0, !PT ;  /* 0x0000001f02127812 */ /* 0x002fc600078ec0ff */
[----:B------:R-:W-:Y:S02]  /*3740*/  STS [R13+0x24], R21 ;  /* 0x000024150d007388 */ /* 0x000fe40000000800 */
[----:B------:R-:W-:Y:S02]  /*3750*/  IMAD.IADD R18, R0, 0x1, R18 ;  /* 0x0000000100127824 */ /* 0x000fe400078e0212 */
[----:B------:R-:W-:Y:S01]  /*3760*/  STS [R13+0x28], R11 ;  /* 0x0000280b0d007388 */ /* 0x000fe20000000800 */
[----:B--2---:R-:W-:-:S03]  /*3770*/  LOP3.LUT R20, R2, 0x3e0, RZ, 0xc0, !PT ;  /* 0x000003e002147812 */ /* 0x004fc600078ec0ff */
[----:B------:R-:W-:Y:S02]  /*3780*/  STS [R13+0x2c], R12 ;  /* 0x00002c0c0d007388 */ /* 0x000fe40000000800 */
[----:B------:R-:W-:Y:S02]  /*3790*/  IMAD R20, R20, 0x3, RZ ;  /* 0x0000000314147824 */ /* 0x000fe400078e02ff */
[----:B------:R-:W-:Y:S04]  /*37a0*/  STS [R13+0x30], R15 ;  /* 0x0000300f0d007388 */ /* 0x000fe80000000800 */
[----:B------:R-:W-:Y:S01]  /*37b0*/  STS [R13+0x34], R22 ;  /* 0x000034160d007388 */ /* 0x000fe20000000800 */
[----:B------:R-:W-:-:S03]  /*37c0*/  LOP3.LUT R0, R20, 0x1f, R2, 0xf8, !PT ;  /* 0x0000001f14007812 */ /* 0x000fc600078ef802 */
        /* <DEDUP_REMOVED lines=20> */
[----:B0-----:R-:W-:-:S04]  /*3910*/  IMAD.WIDE.U32 R2, R18, 0x14, R4 ;  /* 0x0000001412027825 */ /* 0x001fc800078e0004 */
[----:B------:R-:W-:Y:S02]  /*3920*/  VIADD R5, R0, 0x20 ;  /* 0x0000002000057836 */ /* 0x000fe40000000000 */
[----:B------:R-:W-:-:S04]  /*3930*/  IMAD.X R14, RZ, RZ, RZ, P0 ;  /* 0x000000ffff0e7224 */ /* 0x000fc800000e06ff */
[----:B------:R-:W-:-:S04]  /*3940*/  IMAD R14, R14, 0x14, RZ ;  /* 0x000000140e0e7824 */ /* 0x000fc800078e02ff */
[----:B------:R-:W-:Y:S01]  /*3950*/  IMAD.IADD R3, R3, 0x1, R14 ;  /* 0x0000000103037824 */ /* 0x000fe200078e020e */
[----:B------:R-:W0:Y:S02]  /*3960*/  LDS R12, [R16+0x3c00] ;  /* 0x003c0000100c7984 */ /* 0x000e240000000800 */
[-C--:B0-----:R-:W-:Y:S01]  /*3970*/  ISETP.GE.AND P1, PT, R5, R12.reuse, PT ;  /* 0x0000000c0500720c */ /* 0x081fe20003f26270 */
[C---:B------:R-:W-:Y:S01]  /*3980*/  VIADD R5, R0.reuse, 0x40 ;  /* 0x0000004000057836 */ /* 0x040fe20000000000 */
        /* <DEDUP_REMOVED lines=19> */
.L_x_165:
        /* <DEDUP_REMOVED lines=12> */
.L_x_2053:


//--------------------- .text._ZN3cub18CUB_300001_SM_10006detail10merge_sort30DeviceMergeSortPartitionKernelIN6thrust24THRUST_300001_SM_1000_NS10device_ptrI4codeEEjN4cuda3std3__44lessIS7_EES7_EEvbT_PT2_T0_SH_PSH_T1_SH_i --------------------------
	.section	.text._ZN3cub18CUB_300001_SM_10006detail10merge_sort30DeviceMergeSortPartitionKernelIN6thrust24THRUST_300001_SM_1000_NS10device_ptrI4codeEEjN4cuda3std3__44lessIS7_EES7_EEvbT_PT2_T0_SH_PSH_T1_SH_i,"ax",@progbits
	.align	128
        .global         _ZN3cub18CUB_300001_SM_10006detail10merge_sort30DeviceMergeSortPartitionKernelIN6thrust24THRUST_300001_SM_1000_NS10device_ptrI4codeEEjN4cuda3std3__44lessIS7_EES7_EEvbT_PT2_T0_SH_PSH_T1_SH_i
        .type           _ZN3cub18CUB_300001_SM_10006detail10merge_sort30DeviceMergeSortPartitionKernelIN6thrust24THRUST_300001_SM_1000_NS10device_ptrI4codeEEjN4cuda3std3__44lessIS7_EES7_EEvbT_PT2_T0_SH_PSH_T1_SH_i,@function
        .size           _ZN3cub18CUB_300001_SM_10006detail10merge_sort30DeviceMergeSortPartitionKernelIN6thrust24THRUST_300001_SM_1000_NS10device_ptrI4codeEEjN4cuda3std3__44lessIS7_EES7_EEvbT_PT2_T0_SH_PSH_T1_SH_i,(.L_x_2054 - _ZN3cub18CUB_300001_SM_10006detail10merge_sort30DeviceMergeSortPartitionKernelIN6thrust24THRUST_300001_SM_1000_NS10device_ptrI4codeEEjN4cuda3std3__44lessIS7_EES7_EEvbT_PT2_T0_SH_PSH_T1_SH_i)
        .other          _ZN3cub18CUB_300001_SM_10006detail10merge_sort30DeviceMergeSortPartitionKernelIN6thrust24THRUST_300001_SM_1000_NS10device_ptrI4codeEEjN4cuda3std3__44lessIS7_EES7_EEvbT_PT2_T0_SH_PSH_T1_SH_i,@"STO_CUDA_ENTRY STV_DEFAULT"
_ZN3cub18CUB_300001_SM_10006detail10merge_sort30DeviceMergeSortPartitionKernelIN6thrust24THRUST_300001_SM_1000_NS10device_ptrI4codeEEjN4cuda3std3__44lessIS7_EES7_EEvbT_PT2_T0_SH_PSH_T1_SH_i:
.text._ZN3cub18CUB_300001_SM_10006detail10merge_sort30DeviceMergeSortPartitionKernelIN6thrust24THRUST_300001_SM_1000_NS10device_ptrI4codeEEjN4cuda3std3__44lessIS7_EES7_EEvbT_PT2_T0_SH_PSH_T1_SH_i:
[----:B------:R-:W-:Y:S01]  /*0000*/  LDC R1, c[0x0][0x37c] ;  /* 0x0000df00ff017b82 */ /* 0x000fe20000000800 */
[----:B------:R-:W0:Y:S01]  /*0010*/  S2R R4, SR_CTAID.X ;  /* 0x0000000000047919 */ /* 0x000e220000002500 */
[----:B------:R-:W0:Y:S01]  /*0020*/  LDCU UR4, c[0x0][0x360] ;  /* 0x00006c00ff0477ac */ /* 0x000e220008000800 */
[----:B------:R-:W0:Y:S01]  /*0030*/  S2R R3, SR_TID.X ;  /* 0x0000000000037919 */ /* 0x000e220000002100 */
[----:B------:R-:W1:Y:S01]  /*0040*/  LDCU UR6, c[0x0][0x39c] ;  /* 0x00007380ff0677ac */ /* 0x000e620008000800 */
[----:B0-----:R-:W-:-:S05]  /*0050*/  IMAD R4, R4, UR4, R3 ;  /* 0x0000000404047c24 */ /* 0x001fca000f8e0203 */
[----:B-1----:R-:W-:-:S13]  /*0060*/  ISETP.GE.U32.AND P0, PT, R4, UR6, PT ;  /* 0x0000000604007c0c */ /* 0x002fda000bf06070 */
[----:B------:R-:W-:Y:S05]  /*0070*/  @P0 EXIT ;  /* 0x000000000000094d */ /* 0x000fea0003800000 */
[----:B------:R-:W0:Y:S01]  /*0080*/  LDCU UR5, c[0x0][0x3ac] ;  /* 0x00007580ff0577ac */ /* 0x000e220008000800 */
[----:B------:R-:W-:Y:S01]  /*0090*/  VIADD R0, R4, 0x1 ;  /* 0x0000000104007836 */ /* 0x000fe20000000000 */
[----:B------:R-:W-:Y:S01]  /*00a0*/  ACQBULK ;  /* 0x000000000000782e */ /* 0x000fe20000000000 */
[----:B------:R-:W1:Y:S03]  /*00b0*/  LDCU UR7, c[0x0][0x3b0] ;  /* 0x00007600ff0777ac */ /* 0x000e660008000800 */
[----:B------:R-:W-:Y:S01]  /*00c0*/  ISETP.NE.AND P0, PT, R0, UR6, PT ;  /* 0x0000000600007c0c */ /* 0x000fe2000bf05270 */
[----:B------:R-:W2:Y:S01]  /*00d0*/  LDCU UR10, c[0x0][0x398] ;  /* 0x00007300ff0a77ac */ /* 0x000ea20008000800 */
[----:B------:R-:W3:Y:S01]  /*00e0*/  LDCU.64 UR8, c[0x0][0x358] ;  /* 0x00006b00ff0877ac */ /* 0x000ee20008000a00 */
[----:B0-----:R-:W-:-:S10]  /*00f0*/  UIADD3 UR4, UPT, UPT, -UR5, URZ, URZ ;  /* 0x000000ff05047290 */ /* 0x001fd4000fffe1ff */
[----:B------:R-:W0:Y:S01]  /*0100*/  @!P0 LDC.64 R6, c[0x0][0x3a0] ;  /* 0x0000e800ff068b82 */ /* 0x000e220000000a00 */
[----:B------:R-:W-:Y:S01]  /*0110*/  LOP3.LUT R0, R4, UR4, RZ, 0xc0, !PT ;  /* 0x0000000404007c12 */ /* 0x000fe2000f8ec0ff */
[----:B------:R-:W-:-:S04]  /*0120*/  USHF.R.U32.HI UR4, URZ, 0x1, UR5 ;  /* 0x00000001ff047899 */ /* 0x000fc80008011605 */
[----:B-1----:R-:W-:Y:S01]  /*0130*/  IMAD R0, R0, UR7, RZ ;  /* 0x0000000700007c24 */ /* 0x002fe2000f8e02ff */
[----:B------:R-:W-:-:S04]  /*0140*/  UIMAD UR4, UR4, UR7, URZ ;  /* 0x00000007040472a4 */ /* 0x000fc8000f8e02ff */
[----:B------:R-:W-:-:S04]  /*0150*/  LOP3.LUT R2, RZ, R0, RZ, 0x33, !PT ;  /* 0x00000000ff027212 */ /* 0x000fc800078e33ff */
[----:B------:R-:W-:-:S04]  /*0160*/  VIMNMX.U32 R3, PT, PT, R2, UR4, PT ;  /* 0x0000000402037c48 */ /* 0x000fc8000bfe0000 */
[----:B--2---:R-:W-:Y:S01]  /*0170*/  VIADDMNMX.U32 R2, R3, R0, UR10, PT ;  /* 0x0000000a03027e46 */ /* 0x004fe2000b800000 */
[----:B0-----:R-:W-:-:S03]  /*0180*/  @!P0 IMAD.WIDE.U32 R6, R4, 0x4, R6 ;  /* 0x0000000404068825 */ /* 0x001fc600078e0006 */
[-C--:B------:R-:W-:Y:S02]  /*0190*/  LOP3.LUT R3, RZ, R2.reuse, RZ, 0x33, !PT ;  /* 0x00000002ff037212 */ /* 0x080fe400078e33ff */
[----:B---3--:R0:W-:Y:S02]  /*01a0*/  @!P0 STG.E desc[UR8][R6.64], R2 ;  /* 0x0000000206008986 */ /* 0x0081e4000c101908 */
[----:B------:R-:W-:Y:S02]  /*01b0*/  VIMNMX.U32 R5, PT, PT, R3, UR4, PT ;  /* 0x0000000403057c48 */ /* 0x000fe4000bfe0000 */
[----:B------:R-:W-:Y:S02]  /*01c0*/  VIMNMX.U32 R3, PT, PT, R0, UR10, PT ;  /* 0x0000000a00037c48 */ /* 0x000fe4000bfe0000 */
[----:B------:R-:W-:Y:S01]  /*01d0*/  VIADDMNMX.U32 R5, R5, R2, UR10, PT ;  /* 0x0000000a05057e46 */ /* 0x000fe2000b800002 */
[----:B------:R-:W-:Y:S06]  /*01e0*/  @!P0 EXIT ;  /* 0x000000000000894d */ /* 0x000fec0003800000 */
[----:B------:R-:W1:Y:S01]  /*01f0*/  LDCU.U8 UR6, c[0x0][0x380] ;  /* 0x00007000ff0677ac */ /* 0x000e620008000000 */
[----:B------:R-:W-:Y:S01]  /*0200*/  BSSY.RECONVERGENT B0, `(.L_x_166) ;  /* 0x000005c000007945 */ /* 0x000fe20003800200 */
[----:B------:R-:W-:-:S06]  /*0210*/  UIADD3 UR4, UPT, UPT, UR5, -0x1, URZ ;  /* 0xffffffff05047890 */ /* 0x000fcc000fffe0ff */
[----:B------:R-:W-:-:S05]  /*0220*/  LOP3.LUT R0, R4, UR4, RZ, 0xc0, !PT ;  /* 0x0000000404007c12 */ /* 0x000fca000f8ec0ff */
[----:B------:R-:W-:Y:S01]  /*0230*/  IMAD R0, R0, UR7, RZ ;  /* 0x0000000700007c24 */ /* 0x000fe2000f8e02ff */
[----:B-1----:R-:W-:-:S04]  /*0240*/  UPRMT UR6, UR6, 0x8880, URZ ;  /* 0x0000888006067896 */ /* 0x002fc800080000ff */
[----:B------:R-:W-:-:S03]  /*0250*/  VIADDMNMX.U32 R0, R5, -R3, R0, PT ;  /* 0x8000000305007246 */ /* 0x000fc60003800000 */
[----:B------:R-:W-:Y:S02]  /*0260*/  UMOV UR4, UR6 ;  /* 0x0000000600047c82 */ /* 0x000fe40008000000 */
[----:B------:R-:W-:-:S09]  /*0270*/  UISETP.NE.AND UP0, UPT, UR4, URZ, UPT ;  /* 0x000000ff0400728c */ /* 0x000fd2000bf05270 */
[----:B------:R-:W-:Y:S05]  /*0280*/  BRA.U !UP0, `(.L_x_167) ;  /* 0x0000000108ac7547 */ /* 0x000fea000b800000 */
[----:B------:R-:W-:Y:S01]  /*0290*/  IMAD.IADD R5, R5, 0x1, -R2 ;  /* 0x0000000105057824 */ /* 0x000fe200078e0a02 */
[----:B------:R-:W-:Y:S01]  /*02a0*/  VIADDMNMX.U32 R8, R2, -R3, R0, PT ;  /* 0x8000000302087246 */ /* 0x000fe20003800000 */
[----:B------:R-:W-:Y:S03]  /*02b0*/  BSSY.RECONVERGENT B1, `(.L_x_168) ;  /* 0x0000027000017945 */ /* 0x000fe60003800200 */
[----:B0-----:R-:W-:-:S05]  /*02c0*/  VIMNMX.U32 R6, PT, PT, R0, R5, !PT ;  /* 0x0000000500067248 */ /* 0x001fca0007fe0000 */
[----:B------:R-:W-:-:S05]  /*02d0*/  IMAD.IADD R12, R6, 0x1, -R5 ;  /* 0x00000001060c7824 */ /* 0x000fca00078e0a05 */
[----:B------:R-:W-:-:S13]  /*02e0*/  ISETP.GE.U32.AND P0, PT, R12, R8, PT ;  /* 0x000000080c00720c */ /* 0x000fda0003f06070 */
[----:B------:R-:W-:Y:S05]  /*02f0*/  @P0 BRA `(.L_x_169) ;  /* 0x0000000000880947 */ /* 0x000fea0003800000 */
[----:B------:R-:W0:Y:S01]  /*0300*/  LDC.64 R6, c[0x0][0x388] ;  /* 0x0000e200ff067b82 */ /* 0x000e220000000a00 */
[----:B------:R-:W-:-:S07]  /*0310*/  IMAD.MOV.U32 R5, RZ, RZ, R8 ;  /* 0x000000ffff057224 */ /* 0x000fce00078e0008 */
.L_x_173:
[----:B------:R-:W-:-:S05]  /*0320*/  IMAD.IADD R9, R5, 0x1, -R12 ;  /* 0x0000000105097824 */ /* 0x000fca00078e0a0c */
[----:B------:R-:W-:-:S04]  /*0330*/  LEA.HI R14, R9, R12, RZ, 0x1f ;  /* 0x0000000c090e7211 */ /* 0x000fc800078ff8ff */
[-C--:B------:R-:W-:Y:S02]  /*0340*/  LOP3.LUT R9, RZ, R14.reuse, RZ, 0x33, !PT ;  /* 0x0000000eff097212 */ /* 0x080fe400078e33ff */
[----:B------:R-:W-:-:S03]  /*0350*/  IADD3 R15, P0, PT, R3, R14, RZ ;  /* 0x0000000e030f7210 */ /* 0x000fc60007f1e0ff */
[----:B------:R-:W-:Y:S02]  /*0360*/  IMAD.IADD R9, R0, 0x1, R9 ;  /* 0x0000000100097824 */ /* 0x000fe400078e0209 */
[----:B------:R-:W-:-:S03]  /*0370*/  IMAD.X R10, RZ, RZ, RZ, P0 ;  /* 0x000000ffff0a7224 */ /* 0x000fc600000e06ff */
[----:B------:R-:W-:Y:S01]  /*0380*/  IADD3 R11, P1, PT, R2, R9, RZ ;  /* 0x00000009020b7210 */ /* 0x000fe20007f3e0ff */
[----:B0-----:R-:W-:-:S04]  /*0390*/  IMAD.WIDE.U32 R8, R15, 0x14, R6 ;  /* 0x000000140f087825 */ /* 0x001fc800078e0006 */
[----:B------:R-:W-:Y:S02]  /*03a0*/  IMAD.X R13, RZ, RZ, RZ, P1 ;  /* 0x000000ffff0d7224 */ /* 0x000fe400008e06ff */
        /* <DEDUP_REMOVED lines=17> */
.L_x_171:
[----:B------:R-:W-:-:S13]  /*04c0*/  ISETP.LT.U32.AND P0, PT, R18, R15, PT ;  /* 0x0000000f1200720c */ /* 0x000fda0003f01070 */
.L_x_172:
[----:B------:R-:W-:Y:S05]  /*04d0*/  BSYNC.RECONVERGENT B2 ;  /* 0x0000000000027941 */ /* 0x000fea0003800200 */
.L_x_170:
[C---:B------:R-:W-:Y:S01]  /*04e0*/  @!P0 VIADD R12, R14.reuse, 0x1 ;  /* 0x000000010e0c8836 */ /* 0x040fe20000000000 */
[----:B------:R-:W-:-:S04]  /*04f0*/  SEL R5, R14, R5, P0 ;  /* 0x000000050e057207 */ /* 0x000fc80000000000 */
[----:B------:R-:W-:-:S13]  /*0500*/  ISETP.GE.U32.AND P0, PT, R12, R5, PT ;  /* 0x000000050c00720c */ /* 0x000fda0003f06070 */
[----:B------:R-:W-:Y:S05]  /*0510*/  @!P0 BRA `(.L_x_173) ;  /* 0xfffffffc00808947 */ /* 0x000fea000383ffff */
.L_x_169:
[----:B------:R-:W-:Y:S05]  /*0520*/  BSYNC.RECONVERGENT B1 ;  /* 0x0000000000017941 */ /* 0x000fea0003800200 */
.L_x_168:
[----:B------:R-:W-:Y:S05]  /*0530*/  BRA `(.L_x_174) ;  /* 0x0000000000a07947 */ /* 0x000fea0003800000 */
.L_x_167:
[----:B------:R-:W-:Y:S01]  /*0540*/  IMAD.IADD R5, R5, 0x1, -R2 ;  /* 0x0000000105057824 */ /* 0x000fe200078e0a02 */
[----:B------:R-:W-:-:S04]  /*0550*/  VIADDMNMX.U32 R9, R2, -R3, R0, PT ;  /* 0x8000000302097246 */ /* 0x000fc80003800000 */
[----:B------:R-:W-:-:S05]  /*0560*/  VIMNMX.U32 R12, PT, PT, R0, R5, !PT ;  /* 0x00000005000c7248 */ /* 0x000fca0007fe0000 */
[----:B------:R-:W-:-:S05]  /*0570*/  IMAD.IADD R12, R12, 0x1, -R5 ;  /* 0x000000010c0c7824 */ /* 0x000fca00078e0a05 */
[----:B------:R-:W-:-:S13]  /*0580*/  ISETP.GE.U32.AND P0, PT, R12, R9, PT ;  /* 0x000000090c00720c */ /* 0x000fda0003f06070 */
[----:B------:R-:W-:Y:S05]  /*0590*/  @P0 BRA `(.L_x_174) ;  /* 0x0000000000880947 */ /* 0x000fea0003800000 */
[----:B0-----:R-:W0:Y:S01]  /*05a0*/  LDC.64 R6, c[0x0][0x390] ;  /* 0x0000e400ff067b82 */ /* 0x001e220000000a00 */
[----:B------:R-:W-:-:S07]  /*05b0*/  IMAD.MOV.U32 R5, RZ, RZ, R9 ;  /* 0x000000ffff057224 */ /* 0x000fce00078e0009 */
.L_x_178:
        /* <DEDUP_REMOVED lines=26> */
.L_x_176:
[----:B------:R-:W-:-:S13]  /*0760*/  ISETP.LT.U32.AND P0, PT, R18, R15, PT ;  /* 0x0000000f1200720c */ /* 0x000fda0003f01070 */
.L_x_177:
[----:B------:R-:W-:Y:S05]  /*0770*/  BSYNC.RECONVERGENT B1 ;  /* 0x0000000000017941 */ /* 0x000fea0003800200 */
.L_x_175:
[C---:B------:R-:W-:Y:S01]  /*0780*/  @!P0 VIADD R12, R14.reuse, 0x1 ;  /* 0x000000010e0c8836 */ /* 0x040fe20000000000 */
[----:B------:R-:W-:-:S04]  /*0790*/  SEL R5, R14, R5, P0 ;  /* 0x000000050e057207 */ /* 0x000fc80000000000 */
[----:B------:R-:W-:-:S13]  /*07a0*/  ISETP.GE.U32.AND P0, PT, R12, R5, PT ;  /* 0x000000050c00720c */ /* 0x000fda0003f06070 */
[----:B------:R-:W-:Y:S05]  /*07b0*/  @!P0 BRA `(.L_x_178) ;  /* 0xfffffffc00808947 */ /* 0x000fea000383ffff */
.L_x_174:
[----:B------:R-:W-:Y:S05]  /*07c0*/  BSYNC.RECONVERGENT B0 ;  /* 0x0000000000007941 */ /* 0x000fea0003800200 */
.L_x_166:
[----:B0-----:R-:W0:Y:S01]  /*07d0*/  LDC.64 R6, c[0x0][0x3a0] ;  /* 0x0000e800ff067b82 */ /* 0x001e220000000a00 */
[----:B------:R-:W-:Y:S02]  /*07e0*/  IMAD.IADD R3, R3, 0x1, R12 ;  /* 0x0000000103037824 */ /* 0x000fe400078e020c */
[----:B0-----:R-:W-:-:S05]  /*07f0*/  IMAD.WIDE.U32 R6, R4, 0x4, R6 ;  /* 0x0000000404067825 */ /* 0x001fca00078e0006 */
[----:B------:R-:W-:Y:S01]  /*0800*/  STG.E desc[UR8][R6.64], R3 ;  /* 0x0000000306007986 */ /* 0x000fe2000c101908 */
[----:B------:R-:W-:Y:S05]  /*0810*/  EXIT ;  /* 0x000000000000794d */ /* 0x000fea0003800000 */
.L_x_179:
        /* <DEDUP_REMOVED lines=14> */
.L_x_2054:


//--------------------- .text._ZN3cub18CUB_300001_SM_10006detail10merge_sort30DeviceMergeSortBlockSortKernelINS2_10policy_hubIN6thrust24THRUST_300001_SM_1000_NS10device_ptrI4codeEEE9Policy600ES9_PNS0_8NullTypeES9_SD_jN4cuda3std3__44lessIS8_EES8_SC_EEvbT0_T1_T2_T3_T4_PT6_PT7_T5_NS1_7vsmem_tE --------------------------
	.section	.text._ZN3cub18CUB_300001_SM_10006detail10merge_sort30DeviceMergeSortBlockSortKernelINS2_10policy_hubIN6thrust24THRUST_300001_SM_1000_NS10device_ptrI4codeEEE9Policy600ES9_PNS0_8NullTypeES9_SD_jN4cuda3std3__44lessIS8_EES8_SC_EEvbT0_T1_T2_T3_T4_PT6_PT7_T5_NS1_7vsmem_tE,"ax",@progbits
	.align	128
        .global         _ZN3cub18CUB_300001_SM_10006detail10merge_sort30DeviceMergeSortBlockSortKernelINS2_10policy_hubIN6thrust24THRUST_300001_SM_1000_NS10device_ptrI4codeEEE9Policy600ES9_PNS0_8NullTypeES9_SD_jN4cuda3std3__44lessIS8_EES8_SC_EEvbT0_T1_T2_T3_T4_PT6_PT7_T5_NS1_7vsmem_tE
        .type           _ZN3cub18CUB_300001_SM_10006detail10merge_sort30DeviceMergeSortBlockSortKernelINS2_10policy_hubIN6thrust24THRUST_300001_SM_1000_NS10device_ptrI4codeEEE9Policy600ES9_PNS0_8NullTypeES9_SD_jN4cuda3std3__44lessIS8_EES8_SC_EEvbT0_T1_T2_T3_T4_PT6_PT7_T5_NS1_7vsmem_tE,@function
        .size           _ZN3cub18CUB_300001_SM_10006detail10merge_sort30DeviceMergeSortBlockSortKernelINS2_10policy_hubIN6thrust24THRUST_300001_SM_1000_NS10device_ptrI4codeEEE9Policy600ES9_PNS0_8NullTypeES9_SD_jN4cuda3std3__44lessIS8_EES8_SC_EEvbT0_T1_T2_T3_T4_PT6_PT7_T5_NS1_7vsmem_tE,(.L_x_2055 - _ZN3cub18CUB_300001_SM_10006detail10merge_sort30DeviceMergeSortBlockSortKernelINS2_10policy_hubIN6thrust24THRUST_300001_SM_1000_NS10device_ptrI4codeEEE9Policy600ES9_PNS0_8NullTypeES9_SD_jN4cuda3std3__44lessIS8_EES8_SC_EEvbT0_T1_T2_T3_T4_PT6_PT7_T5_NS1_7vsmem_tE)
        .other          _ZN3cub18CUB_300001_SM_10006detail10merge_sort30DeviceMergeSortBlockSortKernelINS2_10policy_hubIN6thrust24THRUST_300001_SM_1000_NS10device_ptrI4codeEEE9Policy600ES9_PNS0_8NullTypeES9_SD_jN4cuda3std3__44lessIS8_EES8_SC_EEvbT0_T1_T2_T3_T4_PT6_PT7_T5_NS1_7vsmem_tE,@"STO_CUDA_ENTRY STV_DEFAULT"
_ZN3cub18CUB_300001_SM_10006detail10merge_sort30DeviceMergeSortBlockSortKernelINS2_10policy_hubIN6thrust24THRUST_300001_SM_1000_NS10device_ptrI4codeEEE9Policy600ES9_PNS0_8NullTypeES9_SD_jN4cuda3std3__44lessIS8_EES8_SC_EEvbT0_T1_T2_T3_T4_PT6_PT7_T5_NS1_7vsmem_tE:
.text._ZN3cub18CUB_300001_SM_10006detail10merge_sort30DeviceMergeSortBlockSortKernelINS2_10policy_hubIN6thrust24THRUST_300001_SM_1000_NS10device_ptrI4codeEEE9Policy600ES9_PNS0_8NullTypeES9_SD_jN4cuda3std3__44lessIS8_EES8_SC_EEvbT0_T1_T2_T3_T4_PT6_PT7_T5_NS1_7vsmem_tE:
[----:B------:R-:W-:Y:S01]  /*0000*/  LDC R1, c[0x0][0x37c] ;  /* 0x0000df00ff017b82 */ /* 0x000fe20000000800 */
[----:B------:R-:W0:Y:S01]  /*0010*/  S2R R0, SR_CTAID.X ;  /* 0x0000000000007919 */ /* 0x000e220000002500 */
[----:B------:R-:W1:Y:S01]  /*0020*/  LDCU UR4, c[0x0][0x370] ;  /* 0x00006e00ff0477ac */ /* 0x000e620008000800 */
[----:B------:R-:W2:Y:S01]  /*0030*/  LDCU.64 UR8, c[0x0][0x358] ;  /* 0x00006b00ff0877ac */ /* 0x000ea20008000a00 */
[----:B-1----:R-:W-:-:S06]  /*0040*/  UIADD3 UR4, UPT, UPT, UR4, -0x1, URZ ;  /* 0xffffffff04047890 */ /* 0x002fcc000fffe0ff */
[C---:B0-----:R-:W-:Y:S01]  /*0050*/  ISETP.GE.U32.AND P0, PT, R0.reuse, UR4, PT ;  /* 0x0000000400007c0c */ /* 0x041fe2000bf06070 */
[----:B------:R-:W-:-:S12]  /*0060*/  IMAD R0, R0, 0x300, RZ ;  /* 0x0000030000007824 */ /* 0x000fd800078e02ff */
[----:B--2---:R-:W-:Y:S05]  /*0070*/  @P0 BRA `(.L_x_180) ;  /* 0x0000001c00740947 */ /* 0x004fea0003800000 */
[----:B------:R-:W0:Y:S01]  /*0080*/  S2R R2, SR_TID.X ;  /* 0x0000000000027919 */ /* 0x000e220000002100 */
[----:B------:R-:W1:Y:S01]  /*0090*/  LDC.64 R4, c[0x0][0x388] ;  /* 0x0000e200ff047b82 */ /* 0x000e620000000a00 */
[----:B------:R-:W-:Y:S01]  /*00a0*/  ACQBULK ;  /* 0x000000000000782e */ /* 0x000fe20000000000 */
[----:B0-----:R-:W-:-:S05]  /*00b0*/  LOP3.LUT R3, R2, 0x3e0, RZ, 0xc0, !PT ;  /* 0x000003e002037812 */ /* 0x001fca00078ec0ff */
[----:B------:R-:W-:-:S05]  /*00c0*/  IMAD R3, R3, 0x3, RZ ;  /* 0x0000000303037824 */ /* 0x000fca00078e02ff */
[----:B------:R-:W-:-:S04]  /*00d0*/  LOP3.LUT R3, R3, 0x1f, R2, 0xf8, !PT ;  /* 0x0000001f03037812 */ /* 0x000fc800078ef802 */
[----:B------:R-:W-:-:S05]  /*00e0*/  IADD3 R0, P0, PT, R0, R3, RZ ;  /* 0x0000000300007210 */ /* 0x000fca0007f1e0ff */
[----:B------:R-:W-:Y:S02]  /*00f0*/  IMAD.X R3, RZ, RZ, RZ, P0 ;  /* 0x000000ffff037224 */ /* 0x000fe400000e06ff */
        /* <DEDUP_REMOVED lines=64> */
[----:B------:R-:W-:Y:S01]  /*0500*/  IMAD.MOV.U32 R20, RZ, RZ, R8 ;  /* 0x000000ffff147224 */ /* 0x000fe200078e0008 */
[----:B------:R-:W-:Y:S01]  /*0510*/  MOV R23, R5 ;  /* 0x0000000500177202 */ /* 0x000fe20000000f00 */
[----:B------:R-:W-:-:S10]  /*0520*/  IMAD.MOV.U32 R22, RZ, RZ, R6 ;  /* 0x000000ffff167224 */ /* 0x000fd400078e0006 */
[----:B------:R-:W-:Y:S05]  /*0530*/  @!P0 BRA `(.L_x_183) ;  /* 0x0000000000408947 */ /* 0x000fea0003800000 */
[----:B-1----:R-:W-:Y:S01]  /*0540*/  IMAD.MOV.U32 R4, RZ, RZ, R20 ;  /* 0x000000ffff047224 */ /* 0x002fe200078e0014 */
[----:B------:R-:W-:Y:S01]  /*0550*/  MOV R8, R13 ;  /* 0x0000000d00087202 */ /* 0x000fe20000000f00 */
[----:B------:R-:W-:Y:S02]  /*0560*/  IMAD.MOV.U32 R5, RZ, RZ, R22 ;  /* 0x000000ffff057224 */ /* 0x000fe400078e0016 */
[----:B------:R-:W-:Y:S02]  /*0570*/  IMAD.MOV.U32 R6, RZ, RZ, R23 ;  /* 0x000000ffff067224 */ /* 0x000fe400078e0017 */
[----:B------:R-:W-:Y:S01]  /*0580*/  IMAD.MOV.U32 R7, RZ, RZ, R12 ;  /* 0x000000ffff077224 */ /* 0x000fe200078e000c */
[----:B------:R-:W-:Y:S06]  /*0590*/  BRA `(.L_x_184) ;  /* 0x0000000000507947 */ /* 0x000fec0003800000 */
.L_x_182:
[----:B------:R-:W-:Y:S01]  /*05a0*/  ISETP.GE.U32.AND P0, PT, R16, R13, PT ;  /* 0x0000000d1000720c */ /* 0x000fe20003f06070 */
[----:B------:R-:W-:Y:S01]  /*05b0*/  IMAD.MOV.U32 R20, RZ, RZ, R8 ;  /* 0x000000ffff147224 */ /* 0x000fe200078e0008 */
[----:B------:R-:W-:Y:S01]  /*05c0*/  MOV R8, R16 ;  /* 0x0000001000087202 */ /* 0x000fe20000000f00 */
[----:B------:R-:W-:Y:S02]  /*05d0*/  IMAD.MOV.U32 R22, RZ, RZ, R6 ;  /* 0x000000ffff167224 */ /* 0x000fe400078e0006 */
[----:B------:R-:W-:Y:S02]  /*05e0*/  IMAD.MOV.U32 R23, RZ, RZ, R5 ;  /* 0x000000ffff177224 */ /* 0x000fe400078e0005 */
[----:B------:R-:W-:Y:S02]  /*05f0*/  IMAD.MOV.U32 R7, RZ, RZ, R17 ;  /* 0x000000ffff077224 */ /* 0x000fe400078e0011 */
[----:B-1----:R-:W-:Y:S02]  /*0600*/  IMAD.MOV.U32 R4, RZ, RZ, R20 ;  /* 0x000000ffff047224 */ /* 0x002fe400078e0014 */
[----:B------:R-:W-:-:S02]  /*0610*/  IMAD.MOV.U32 R5, RZ, RZ, R22 ;  /* 0x000000ffff057224 */ /* 0x000fc400078e0016 */
[----:B------:R-:W-:Y:S01]  /*0620*/  IMAD.MOV.U32 R6, RZ, RZ, R23 ;  /* 0x000000ffff067224 */ /* 0x000fe200078e0017 */
[----:B------:R-:W-:Y:S06]  /*0630*/  @P0 BRA `(.L_x_184) ;  /* 0x0000000000280947 */ /* 0x000fec0003800000 */
.L_x_183:
        /* <DEDUP_REMOVED lines=10> */
.L_x_184:
[----:B------:R-:W-:Y:S05]  /*06e0*/  BSYNC.RECONVERGENT B0 ;  /* 0x0000000000007941 */ /* 0x000fea0003800200 */
.L_x_181:
[----:B------:R-:W-:Y:S01]  /*06f0*/  ISETP.NE.AND P0, PT, R18, R7, PT ;  /* 0x000000071200720c */ /* 0x000fe20003f05270 */
[----:B------:R-:W-:Y:S01]  /*0700*/  BSSY.RECONVERGENT B0, `(.L_x_185) ;  /* 0x0000024000007945 */ /* 0x000fe20003800200 */
[----:B------:R-:W-:-:S13]  /*0710*/  ISETP.EQ.AND P1, PT, R19, R8, PT ;  /* 0x000000081300720c */ /* 0x000fda0003f22270 */
[----:B------:R-:W-:Y:S05]  /*0720*/  @!P0 BRA P1, `(.L_x_186) ;  /* 0x0000000000348947 */ /* 0x000fea0000800000 */
[----:B------:R-:W-:Y:S01]  /*0730*/  ISETP.GE.U32.AND P0, PT, R19, R8, PT ;  /* 0x000000081300720c */ /* 0x000fe20003f06070 */
[----:B------:R-:W-:Y:S01]  /*0740*/  IMAD.MOV.U32 R23, RZ, RZ, R18 ;  /* 0x000000ffff177224 */ /* 0x000fe200078e0012 */
[----:B------:R-:W-:Y:S01]  /*0750*/  MOV R16, R19 ;  /* 0x0000001300107202 */ /* 0x000fe20000000f00 */
[----:B------:R-:W-:-:S10]  /*0760*/  IMAD.MOV.U32 R24, RZ, RZ, R10 ;  /* 0x000000ffff187224 */ /* 0x000fd400078e000a */
        /* <DEDUP_REMOVED lines=9> */
.L_x_186:
        /* <DEDUP_REMOVED lines=9> */
[----:B------:R-:W-:Y:S01]  /*0890*/  IMAD.MOV.U32 R19, RZ, RZ, R23 ;  /* 0x000000ffff137224 */ /* 0x000fe200078e0017 */
[----:B------:R-:W-:Y:S06]  /*08a0*/  @P0 BRA `(.L_x_188) ;  /* 0x0000000000240947 */ /* 0x000fec0003800000 */
.L_x_187:
        /* <DEDUP_REMOVED lines=9> */
.L_x_188:
[----:B------:R-:W-:Y:S05]  /*0940*/  BSYNC.RECONVERGENT B0 ;  /* 0x0000000000007941 */ /* 0x000fea0003800200 */
.L_x_185:
        /* <DEDUP_REMOVED lines=14> */
.L_x_190:
[----:B------:R-:W-:Y:S01]  /*0a30*/  ISETP.GE.AND P0, PT, R4, R11, PT ;  /* 0x0000000b0400720c */ /* 0x000fe20003f06270 */
[----:B------:R-:W-:Y:S01]  /*0a40*/  IMAD.MOV.U32 R21, RZ, RZ, R5 ;  /* 0x000000ffff157224 */ /* 0x000fe200078e0005 */
[----:B------:R-:W-:Y:S01]  /*0a50*/  MOV R23, R6 ;  /* 0x0000000600177202 */ /* 0x000fe20000000f00 */
[----:B------:R-:W-:Y:S02]  /*0a60*/  IMAD.MOV.U32 R8, RZ, RZ, R12 ;  /* 0x000000ffff087224 */ /* 0x000fe400078e000c */
[----:B------:R-:W-:Y:S01]  /*0a70*/  IMAD.MOV.U32 R7, RZ, RZ, R13 ;  /* 0x000000ffff077224 */ /* 0x000fe200078e000d */
[----:B------:R-:W-:Y:S01]  /*0a80*/  MOV R5, R23 ;  /* 0x0000001700057202 */ /* 0x000fe20000000f00 */
[----:B------:R-:W-:Y:S02]  /*0a90*/  IMAD.MOV.U32 R9, RZ, RZ, R4 ;  /* 0x000000ffff097224 */ /* 0x000fe400078e0004 */
[----:B------:R-:W-:-:S04]  /*0aa0*/  IMAD.MOV.U32 R6, RZ, RZ, R21 ;  /* 0x000000ffff067224 */ /* 0x000fc800078e0015 */
[----:B------:R-:W-:Y:S05]  /*0ab0*/  @P0 BRA `(.L_x_192) ;  /* 0x0000000000280947 */ /* 0x000fea0003800000 */
.L_x_191:
        /* <DEDUP_REMOVED lines=10> */
.L_x_192:
[----:B------:R-:W-:Y:S05]  /*0b60*/  BSYNC.RECONVERGENT B0 ;  /* 0x0000000000007941 */ /* 0x000fea0003800200 */
.L_x_189:
[----:B------:R-:W-:-:S07]  /*0b70*/  IMAD.MOV.U32 R4, RZ, RZ, 0x2 ;  /* 0x00000002ff047424 */ /* 0x000fce00078e00ff */
.L_x_208:
[----:B------:R-:W0:Y:S01]  /*0b80*/  S2R R16, SR_CgaCtaId ;  /* 0x0000000000107919 */ /* 0x000e220000008800 */
[----:B------:R-:W-:Y:S01]  /*0b90*/  MOV R21, 0x400 ;  /* 0x0000040000157802 */ /* 0x000fe20000000f00 */
[----:B------:R-:W-:Y:S01]  /*0ba0*/  IMAD.MOV R19, RZ, RZ, -R4 ;  /* 0x000000ffff137224 */ /* 0x000fe200078e0a04 */
[----:B------:R-:W-:Y:S01]  /*0bb0*/  LEA.HI R24, R4, R4, RZ, 0x1f ;  /* 0x0000000404187211 */ /* 0x000fe200078ff8ff */
[----:B------:R-:W-:Y:S06]  /*0bc0*/  BAR.SYNC.DEFER_BLOCKING 0x0 ;  /* 0x0000000000007b1d */ /* 0x000fec0000010000 */
[----:B------:R-:W-:Y:S01]  /*0bd0*/  BSSY.RECONVERGENT B0, `(.L_x_193) ;  /* 0x0000040000007945 */ /* 0x000fe20003800200 */
[----:B0-----:R-:W-:-:S02]  /*0be0*/  LEA R21, R16, R21, 0x18 ;  /* 0x0000001510157211 */ /* 0x001fc400078ec0ff */
[----:B------:R-:W-:Y:S01]  /*0bf0*/  LOP3.LUT R16, R2, R19, RZ, 0xc0, !PT ;  /* 0x0000001302107212 */ /* 0x000fe200078ec0ff */
[----:B------:R-:W-:Y:S02]  /*0c00*/  VIADD R19, R4, 0xffffffff ;  /* 0xffffffff04137836 */ /* 0x000fe40000000000 */
[----:B------:R-:W-:Y:S02]  /*0c10*/  IMAD R23, R2, 0x3c, R21 ;  /* 0x0000003c02177824 */ /* 0x000fe400078e0215 */
[----:B------:R-:W-:Y:S01]  /*0c20*/  IMAD R16, R16, 0x3, RZ ;  /* 0x0000000310107824 */ /* 0x000fe200078e02ff */
[----:B------:R-:W-:Y:S02]  /*0c30*/  LOP3.LUT R19, R19, R2, RZ, 0xc0, !PT ;  /* 0x0000000213137212 */ /* 0x000fe400078ec0ff */
[----:B------:R0:W-:Y:S04]  /*0c40*/  STS [R23], R15 ;  /* 0x0000000f17007388 */ /* 0x0001e80000000800 */
[----:B------:R1:W-:Y:S04]  /*0c50*/  STS [R23+0x14], R5 ;  /* 0x0000140517007388 */ /* 0x0003e80000000800 */
[----:B------:R2:W-:Y:S01]  /*0c60*/  STS [R23+0x18], R6 ;  /* 0x0000180617007388 */ /* 0x0005e20000000800 */
[----:B0-----:R-:W-:-:S03]  /*0c70*/  VIMNMX.U32 R15, PT, PT, R16, 0x300, PT ;  /* 0x00000300100f7848 */ /* 0x001fc60003fe0000 */
[----:B------:R0:W-:Y:S01]  /*0c80*/  STS [R23+0x1c], R7 ;  /* 0x00001c0717007388 */ /* 0x0001e20000000800 */
[-C--:B------:R-:W-:Y:S01]  /*0c90*/  VIADDMNMX R16, R15, R24.reuse, 0x300, PT ;  /* 0x000003000f107446 */ /* 0x080fe20003800118 */
[----:B-1----:R-:W-:Y:S02]  /*0ca0*/  IMAD R5, R19, 0x3, RZ ;  /* 0x0000000313057824 */ /* 0x002fe400078e02ff */
[----:B------:R1:W-:Y:S01]  /*0cb0*/  STS [R23+0x20], R8 ;  /* 0x0000200817007388 */ /* 0x0003e20000000800 */
[C---:B------:R-:W-:Y:S02]  /*0cc0*/  VIADDMNMX R19, R16.reuse, R24, 0x300, PT ;  /* 0x0000030010137446 */ /* 0x040fe40003800118 */
[----:B------:R-:W-:Y:S01]  /*0cd0*/  VIMNMX.U32 R5, PT, PT, R5, 0x300, PT ;  /* 0x0000030005057848 */ /* 0x000fe20003fe0000 */
[----:B------:R3:W-:Y:S02]  /*0ce0*/  STS [R23+0x4], R14 ;  /* 0x0000040e17007388 */ /* 0x0007e40000000800 */
[----:B--2---:R-:W-:Y:S01]  /*0cf0*/  IMAD.IADD R6, R19, 0x1, -R16 ;  /* 0x0000000113067824 */ /* 0x004fe200078e0a10 */
[----:B0-----:R-:W-:Y:S01]  /*0d00*/  VIADDMNMX R7, R16, -R15, R5, PT ;  /* 0x8000000f10077246 */ /* 0x001fe20003800105 */
[----:B------:R3:W-:Y:S03]  /*0d10*/  STS [R23+0x8], R13 ;  /* 0x0000080d17007388 */ /* 0x0007e60000000800 */
[CC--:B------:R-:W-:Y:S01]  /*0d20*/  ISETP.GE.AND P0, PT, R5.reuse, R6.reuse, PT ;  /* 0x000000060500720c */ /* 0x0c0fe20003f06270 */
[----:B------:R3:W-:Y:S01]  /*0d30*/  STS [R23+0xc], R12 ;  /* 0x00000c0c17007388 */ /* 0x0007e20000000800 */
[----:B------:R-:W-:-:S03]  /*0d40*/  IADD3 R6, PT, PT, R5, -R6, RZ ;  /* 0x8000000605067210 */ /* 0x000fc60007ffe0ff */
[----:B------:R3:W-:Y:S01]  /*0d50*/  STS [R23+0x10], R11 ;  /* 0x0000100b17007388 */ /* 0x0007e20000000800 */
[----:B-1----:R-:W-:-:S03]  /*0d60*/  SEL R8, R6, RZ, P0 ;  /* 0x000000ff06087207 */ /* 0x002fc60000000000 */
[----:B------:R3:W-:Y:S01]  /*0d70*/  STS [R23+0x24], R9 ;  /* 0x0000240917007388 */ /* 0x0007e20000000800 */
[----:B------:R-:W-:-:S03]  /*0d80*/  ISETP.GE.AND P0, PT, R8, R7, PT ;  /* 0x000000070800720c */ /* 0x000fc60003f06270 */
[----:B------:R3:W-:Y:S04]  /*0d90*/  STS [R23+0x28], R18 ;  /* 0x0000281217007388 */ /* 0x0007e80000000800 */
[----:B------:R3:W-:Y:S04]  /*0da0*/  STS [R23+0x2c], R20 ;  /* 0x00002c1417007388 */ /* 0x0007e80000000800 */
[----:B------:R3:W-:Y:S04]  /*0db0*/  STS [R23+0x30], R22 ;  /* 0x0000301617007388 */ /* 0x0007e80000000800 */
[----:B------:R3:W-:Y:S04]  /*0dc0*/  STS [R23+0x34], R17 ;  /* 0x0000341117007388 */ /* 0x0007e80000000800 */
[----:B------:R3:W-:Y:S01]  /*0dd0*/  STS [R23+0x38], R10 ;  /* 0x0000380a17007388 */ /* 0x0007e20000000800 */
[----:B------:R-:W-:Y:S06]  /*0de0*/  BAR.SYNC.DEFER_BLOCKING 0x0 ;  /* 0x0000000000007b1d */ /* 0x000fec0000010000 */
[----:B------:R-:W-:Y:S05]  /*0df0*/  @P0 BRA `(.L_x_194) ;  /* 0x0000000000740947 */ /* 0x000fea0003800000 */
[----:B---3--:R-:W-:-:S07]  /*0e00*/  IMAD.IADD R11, R5, 0x1, R16 ;  /* 0x00000001050b7824 */ /* 0x008fce00078e0210 */
.L_x_198:
[----:B------:R-:W-:Y:S01]  /*0e10*/  IMAD.MOV.U32 R10, RZ, RZ, R8 ;  /* 0x000000ffff0a7224 */ /* 0x000fe200078e0008 */
[----:B------:R-:W-:Y:S03]  /*0e20*/  BSSY.RECONVERGENT B1, `(.L_x_195) ;  /* 0x0000015000017945 */ /* 0x000fe60003800200 */
[----:B------:R-:W-:-:S05]  /*0e30*/  IMAD.IADD R6, R7, 0x1, -R10 ;  /* 0x0000000107067824 */ /* 0x000fca00078e0a0a */
[----:B------:R-:W-:-:S04]  /*0e40*/  LEA.HI R6, R6, R6, RZ, 0x1 ;  /* 0x0000000606067211 */ /* 0x000fc800078f08ff */
[----:B------:R-:W-:-:S04]  /*0e50*/  LEA.HI.SX32 R12, R6, R10, 0x1f ;  /* 0x0000000a060c7211 */ /* 0x000fc800078ffaff */
[----:B------:R-:W-:Y:S01]  /*0e60*/  LOP3.LUT R8, RZ, R12, RZ, 0x33, !PT ;  /* 0x0000000cff087212 */ /* 0x000fe200078e33ff */
[----:B------:R-:W-:-:S03]  /*0e70*/  IMAD.IADD R6, R15, 0x1, R12 ;  /* 0x000000010f067824 */ /* 0x000fc600078e020c */
[----:B------:R-:W-:Y:S01]  /*0e80*/  IADD3 R8, PT, PT, R11, R8, RZ ;  /* 0x000000080b087210 */ /* 0x000fe20007ffe0ff */
[----:B------:R-:W-:-:S04]  /*0e90*/  IMAD R13, R6, 0x14, R21 ;  /* 0x00000014060d7824 */ /* 0x000fc800078e0215 */
[----:B------:R-:W-:Y:S02]  /*0ea0*/  IMAD R14, R8, 0x14, R21 ;  /* 0x00000014080e7824 */ /* 0x000fe400078e0215 */
        /* <DEDUP_REMOVED lines=11> */
.L_x_196:
[----:B------:R-:W-:-:S13]  /*0f60*/  ISETP.LT.U32.AND P0, PT, R17, R8, PT ;  /* 0x000000081100720c */ /* 0x000fda0003f01070 */
.L_x_197:
[----:B------:R-:W-:Y:S05]  /*0f70*/  BSYNC.RECONVERGENT B1 ;  /* 0x0000000000017941 */ /* 0x000fea0003800200 */
.L_x_195:
[C---:B------:R-:W-:Y:S01]  /*0f80*/  @!P0 VIADD R10, R12.reuse, 0x1 ;  /* 0x000000010c0a8836 */ /* 0x040fe20000000000 */
[----:B------:R-:W-:-:S03]  /*0f90*/  SEL R7, R12, R7, P0 ;  /* 0x000000070c077207 */ /* 0x000fc60000000000 */
[----:B------:R-:W-:Y:S01]  /*0fa0*/  IMAD.MOV.U32 R8, RZ, RZ, R10 ;  /* 0x000000ffff087224 */ /* 0x000fe200078e000a */
[----:B------:R-:W-:-:S13]  /*0fb0*/  ISETP.GE.AND P0, PT, R10, R7, PT ;  /* 0x000000070a00720c */ /* 0x000fda0003f06270 */
[----:B------:R-:W-:Y:S05]  /*0fc0*/  @!P0 BRA `(.L_x_198) ;  /* 0xfffffffc00908947 */ /* 0x000fea000383ffff */
.L_x_194:
[----:B------:R-:W-:Y:S05]  /*0fd0*/  BSYNC.RECONVERGENT B0 ;  /* 0x0000000000007941 */ /* 0x000fea0003800200 */
.L_x_193:
[----:B------:R-:W-:Y:S01]  /*0fe0*/  IADD3 R26, PT, PT, -R8, R16, R5 ;  /* 0x00000010081a7210 */ /* 0x000fe20007ffe105 */
[----:B------:R-:W-:Y:S01]  /*0ff0*/  IMAD.IADD R6, R15, 0x1, R8 ;  /* 0x000000010f067824 */ /* 0x000fe200078e0208 */
[----:B------:R-:W-:Y:S01]  /*1000*/  BSSY.RECONVERGENT B0, `(.L_x_199) ;  /* 0x0000017000007945 */ /* 0x000fe20003800200 */
[----:B------:R-:W-:Y:S02]  /*1010*/  PLOP3.LUT P0, PT, PT, PT, PT, 0x8, 0x80 ;  /* 0x000000000080781c */ /* 0x000fe40003f0e170 */
[--C-:B------:R-:W-:Y:S01]  /*1020*/  IMAD R7, R6, 0x14, R21.reuse ;  /* 0x0000001406077824 */ /* 0x100fe200078e0215 */
[C---:B------:R-:W-:Y:S01]  /*1030*/  ISETP.GE.AND P1, PT, R26.reuse, R19, PT ;  /* 0x000000131a00720c */ /* 0x040fe20003f26270 */
[----:B---3--:R-:W-:-:S03]  /*1040*/  IMAD R9, R26, 0x14, R21 ;  /* 0x000000141a097824 */ /* 0x008fc600078e0215 */
        /* <DEDUP_REMOVED lines=18> */
.L_x_200:
[----:B------:R-:W-:Y:S05]  /*1170*/  BSYNC.RECONVERGENT B0 ;  /* 0x0000000000007941 */ /* 0x000fea0003800200 */
.L_x_199:
        /* <DEDUP_REMOVED lines=15> */
[----:B------:R0:W2:Y:S04]  /*1270*/  @P0 LDS R20, [R9+0x18] ;  /* 0x0000180009140984 */ /* 0x0000a80000000800 */
        /* <DEDUP_REMOVED lines=13> */
[----:B-1----:R-:W-:-:S13]  /*1350*/  ISETP.NE.OR P1, PT, R22, R25, P0 ;  /* 0x000000191600720c */ /* 0x002fda0000725670 */
[----:B------:R-:W-:Y:S02]  /*1360*/  @!P1 ISETP.LT.AND P0, PT, R10, R27, PT ;  /* 0x0000001b0a00920c */ /* 0x000fe40003f01270 */
[----:B------:R-:W-:-:S13]  /*1370*/  @P1 ISETP.LT.U32.AND P0, PT, R22, R25, PT ;  /* 0x000000191600120c */ /* 0x000fda0003f01070 */
.L_x_202:
[----:B------:R-:W-:Y:S05]  /*1380*/  BSYNC.RECONVERGENT B0 ;  /* 0x0000000000007941 */ /* 0x000fea0003800200 */
.L_x_201:
[----:B------:R-:W-:Y:S01]  /*1390*/  BSSY.RECONVERGENT B0, `(.L_x_203) ;  /* 0x000001c000007945 */ /* 0x000fe20003800200 */
[----:B------:R-:W-:Y:S01]  /*13a0*/  @!P0 IADD3 R26, PT, PT, R8, RZ, RZ ;  /* 0x000000ff081a8210 */ /* 0x000fe20007ffe0ff */
[----:B------:R-:W-:Y:S01]  /*13b0*/  @P0 IMAD.MOV R29, RZ, RZ, R5 ;  /* 0x000000ffff1d0224 */ /* 0x000fe200078e0205 */
[----:B0-----:R-:W-:Y:S02]  /*13c0*/  SEL R9, R10, R27, P0 ;  /* 0x0000001b0a097207 */ /* 0x001fe40000000000 */
[----:B---3--:R-:W-:Y:S02]  /*13d0*/  SEL R8, R24, R17, P0 ;  /* 0x0000001118087207 */ /* 0x008fe40000000000 */
[----:B-1----:R-:W-:Y:S02]  /*13e0*/  SEL R7, R22, R25, P0 ;  /* 0x0000001916077207 */ /* 0x002fe40000000000 */
[----:B--2-4-:R-:W-:Y:S02]  /*13f0*/  SEL R6, R20, R23, P0 ;  /* 0x0000001714067207 */ /* 0x014fe40000000000 */
[----:B------:R-:W-:Y:S01]  /*1400*/  SEL R5, R18, R21, P0 ;  /* 0x0000001512057207 */ /* 0x000fe20000000000 */
        /* <DEDUP_REMOVED lines=11> */
.L_x_204:
        /* <DEDUP_REMOVED lines=9> */
.L_x_205:
[----:B------:R-:W-:Y:S05]  /*1550*/  BSYNC.RECONVERGENT B0 ;  /* 0x0000000000007941 */ /* 0x000fea0003800200 */
.L_x_203:
        /* <DEDUP_REMOVED lines=11> */
.L_x_207:
[----:B------:R-:W-:Y:S05]  /*1610*/  BSYNC.RECONVERGENT B0 ;  /* 0x0000000000007941 */ /* 0x000fea0003800200 */
.L_x_206:
[C---:B------:R-:W-:Y:S01]  /*1620*/  ISETP.GE.U32.AND P1, PT, R4.reuse, 0x81, PT ;  /* 0x000000810400780c */ /* 0x040fe20003f26070 */
[----:B------:R-:W-:Y:S01]  /*1630*/  IMAD.SHL.U32 R4, R4, 0x2, RZ ;  /* 0x0000000204047824 */ /* 0x000fe200078e00ff */
[----:B0-----:R-:W-:Y:S02]  /*1640*/  SEL R10, R10, R27, P0 ;  /* 0x0000001b0a0a7207 */ /* 0x001fe40000000000 */
[----:B----4-:R-:W-:Y:S02]  /*1650*/  SEL R17, R24, R17, P0 ;  /* 0x0000001118117207 */ /* 0x010fe40000000000 */
[----:B---3--:R-:W-:Y:S02]  /*1660*/  SEL R22, R22, R25, P0 ;  /* 0x0000001916167207 */ /* 0x008fe40000000000 */
[----:B--2---:R-:W-:Y:S02]  /*1670*/  SEL R20, R20, R23, P0 ;  /* 0x0000001714147207 */ /* 0x004fe40000000000 */
[----:B-1----:R-:W-:-:S03]  /*1680*/  SEL R18, R18, R21, P0 ;  /* 0x0000001512127207 */ /* 0x002fc60000000000 */
[----:B------:R-:W-:Y:S05]  /*1690*/  @!P1 BRA `(.L_x_208) ;  /* 0xfffffff400389947 */ /* 0x000fea000383ffff */
        /* <DEDUP_REMOVED lines=14> */
[----:B------:R-:W0:Y:S01]  /*1780*/  S2R R0, SR_CTAID.X ;  /* 0x0000000000007919 */ /* 0x000e220000002500 */
[C---:B------:R-:W-:Y:S01]  /*1790*/  LOP3.LUT R3, R4.reuse, 0x1f, RZ, 0xc0, !PT ;  /* 0x0000001f04037812 */ /* 0x040fe200078ec0ff */
[----:B------:R-:W-:Y:S04]  /*17a0*/  STS [R23], R15 ;  /* 0x0000000f17007388 */ /* 0x000fe80000000800 */
[----:B------:R1:W-:Y:S04]  /*17b0*/  STS [R23+0x4], R14 ;  /* 0x0000040e17007388 */ /* 0x0003e80000000800 */
[----:B------:R-:W-:Y:S04]  /*17c0*/  STS [R23+0x8], R13 ;  /* 0x0000080d17007388 */ /* 0x000fe80000000800 */
[----:B------:R0:W-:Y:S01]  /*17d0*/  STS [R23+0xc], R12 ;  /* 0x00000c0c17007388 */ /* 0x0001e20000000800 */
[----:B-1----:R-:W-:-:S03]  /*17e0*/  LOP3.LUT R14, R4, 0x3e0, RZ, 0xc0, !PT ;  /* 0x000003e0040e7812 */ /* 0x002fc600078ec0ff */
[----:B------:R-:W-:Y:S02]  /*17f0*/  STS [R23+0x10], R11 ;  /* 0x0000100b17007388 */ /* 0x000fe40000000800 */
[----:B------:R-:W-:Y:S02]  /*1800*/  IMAD R14, R14, 0x3, RZ ;  /* 0x000000030e0e7824 */ /* 0x000fe400078e02ff */
[----:B------:R1:W-:Y:S04]  /*1810*/  STS [R23+0x14], R5 ;  /* 0x0000140517007388 */ /* 0x0003e80000000800 */
[----:B------:R-:W-:Y:S04]  /*1820*/  STS [R23+0x18], R6 ;  /* 0x0000180617007388 */ /* 0x000fe80000000800 */
[----:B------:R-:W-:Y:S01]  /*1830*/  STS [R23+0x1c], R7 ;  /* 0x00001c0717007388 */ /* 0x000fe20000000800 */
[----:B0-----:R-:W-:Y:S01]  /*1840*/  IMAD R12, R0, 0x300, R3 ;  /* 0x00000300000c7824 */ /* 0x001fe200078e0203 */
[----:B-1----:R-:W0:Y:S02]  /*1850*/  LDC.64 R4, c[0x0][0x398] ;  /* 0x0000e600ff047b82 */ /* 0x002e240000000a00 */
[----:B------:R1:W-:Y:S02]  /*1860*/  STS [R23+0x20], R8 ;  /* 0x0000200817007388 */ /* 0x0003e40000000800 */
[----:B------:R-:W-:-:S02]  /*1870*/  IADD3 R12, P0, PT, R14, R12, RZ ;  /* 0x0000000c0e0c7210 */ /* 0x000fc40007f1e0ff */
[----:B------:R-:W-:Y:S04]  /*1880*/  STS [R23+0x24], R9 ;  /* 0x0000240917007388 */ /* 0x000fe80000000800 */
[----:B------:R-:W-:Y:S01]  /*1890*/  STS [R23+0x28], R18 ;  /* 0x0000281217007388 */ /* 0x000fe20000000800 */
[----:B-1----:R-:W-:-:S03]  /*18a0*/  IMAD.X R8, RZ, RZ, RZ, P0 ;  /* 0x000000ffff087224 */ /* 0x002fc600000e06ff */
[----:B------:R-:W-:Y:S01]  /*18b0*/  STS [R23+0x2c], R20 ;  /* 0x00002c1417007388 */ /* 0x000fe20000000800 */
[----:B------:R-:W-:-:S03]  /*18c0*/  IMAD R8, R8, 0x14, RZ ;  /* 0x0000001408087824 */ /* 0x000fc600078e02ff */
        /* <DEDUP_REMOVED lines=37> */
.L_x_209:
        /* <DEDUP_REMOVED lines=15> */
[----:B------:R-:W-:Y:S02]  /*1c10*/  STS [R23+0x30], R22 ;  /* 0x0000301617007388 */ /* 0x000fe40000000800 */
[----:B------:R-:W-:Y:S02]  /*1c20*/  IADD3 R13, PT, PT, R3, R13, RZ ;  /* 0x0000000d030d7210 */ /* 0x000fe40007ffe0ff */
        /* <DEDUP_REMOVED lines=34> */
.L_x_180:
[----:B------:R-:W0:Y:S01]  /*1e50*/  LDC.64 R2, c[0x0][0x388] ;  /* 0x0000e200ff027b82 */ /* 0x000e220000000a00 */
[----:B------:R-:W-:Y:S01]  /*1e60*/  ACQBULK ;  /* 0x000000000000782e */ /* 0x000fe20000000000 */
[----:B------:R-:W1:Y:S06]  /*1e70*/  S2R R15, SR_TID.X ;  /* 0x00000000000f7919 */ /* 0x000e6c0000002100 */
[----:B------:R-:W2:Y:S01]  /*1e80*/  LDC R9, c[0x0][0x3a8] ;  /* 0x0000ea00ff097b82 */ /* 0x000ea20000000800 */
[----:B0-----:R-:W-:-:S05]  /*1e90*/  IMAD.WIDE.U32 R2, R0, 0x14, R2 ;  /* 0x0000001400027825 */ /* 0x001fca00078e0002 */
[----:B------:R-:W3:Y:S04]  /*1ea0*/  LDG.E R5, desc[UR8][R2.64+0x10] ;  /* 0x0000100802057981 */ /* 0x000ee8000c1e1900 */
[----:B------:R-:W4:Y:S04]  /*1eb0*/  LDG.E R6, desc[UR8][R2.64+0xc] ;  /* 0x00000c0802067981 */ /* 0x000f28000c1e1900 */
[----:B------:R-:W5:Y:S04]  /*1ec0*/  LDG.E R7, desc[UR8][R2.64+0x8] ;  /* 0x0000080802077981 */ /* 0x000f68000c1e1900 */
[----:B------:R-:W5:Y:S04]  /*1ed0*/  LDG.E R4, desc[UR8][R2.64] ;  /* 0x0000000802047981 */ /* 0x000f68000c1e1900 */
[----:B------:R0:W5:Y:S01]  /*1ee0*/  LDG.E R8, desc[UR8][R2.64+0x4] ;  /* 0x0000040802087981 */ /* 0x000162000c1e1900 */
[----:B-1----:R-:W-:Y:S01]  /*1ef0*/  LOP3.LUT R10, R15, 0x3e0, RZ, 0xc0, !PT ;  /* 0x000003e00f0a7812 */ /* 0x002fe200078ec0ff */
[----:B------:R-:W-:-:S04]  /*1f00*/  IMAD.MOV R14, RZ, RZ, -R0 ;  /* 0x000000ffff0e7224 */ /* 0x000fc800078e0a00 */
[----:B------:R-:W-:Y:S01]  /*1f10*/  IMAD R10, R10, 0x3, RZ ;  /* 0x000000030a0a7824 */ /* 0x000fe200078e02ff */
[----:B--2---:R-:W-:-:S04]  /*1f20*/  VIADDMNMX R14, R14, R9, 0x300, PT ;  /* 0x000003000e0e7446 */ /* 0x004fc80003800109 */
[----:B------:R-:W-:-:S04]  /*1f30*/  LOP3.LUT R13, R10, 0x1f, R15, 0xf8, !PT ;  /* 0x0000001f0a0d7812 */ /* 0x000fc800078ef80f */
[CC--:B------:R-:W-:Y:S01]  /*1f40*/  ISETP.GE.AND P0, PT, R13.reuse, R14.reuse, PT ;  /* 0x0000000e0d00720c */ /* 0x0c0fe20003f06270 */
[C---:B------:R-:W-:Y:S02]  /*1f50*/  VIADD R9, R13.reuse, 0x20 ;  /* 0x000000200d097836 */ /* 0x040fe40000000000 */
[C---:B------:R-:W-:Y:S02]  /*1f60*/  VIADD R11, R13.reuse, 0x40 ;  /* 0x000000400d0b7836 */ /* 0x040fe40000000000 */
[----:B------:R-:W-:Y:S01]  /*1f70*/  IMAD R17, R13, 0x14, RZ ;  /* 0x000000140d117824 */ /* 0x000fe200078e02ff */
[-C--:B------:R-:W-:Y:S02]  /*1f80*/  ISETP.GE.AND P1, PT, R9, R14.reuse, PT ;  /* 0x0000000e0900720c */ /* 0x080fe40003f26270 */
[----:B------:R-:W-:Y:S02]  /*1f90*/  ISETP.GE.AND P2, PT, R11, R14, PT ;  /* 0x0000000e0b00720c */ /* 0x000fe40003f46270 */
[----:B0-----:R-:W-:-:S05]  /*1fa0*/  IADD3 R2, P3, PT, R17, R2, RZ ;  /* 0x0000000211027210 */ /* 0x001fca0007f7e0ff */
[----:B------:R-:W-:Y:S01]  /*1fb0*/  IMAD.X R3, RZ, RZ, R3, P3 ;  /* 0x000000ffff037224 */ /* 0x000fe200018e0603 */
[----:B---3--:R-:W-:-:S04]  /*1fc0*/  MOV R16, R5 ;  /* 0x0000000500107202 */ /* 0x008fc80000000f00 */
[----:B------:R-:W2:Y:S01]  /*1fd0*/  @!P0 LDG.E R5, desc[UR8][R2.64+0x10] ;  /* 0x0000100802058981 */ /* 0x000ea2000c1e1900 */
[----:B----4-:R-:W-:Y:S01]  /*1fe0*/  IMAD.MOV.U32 R17, RZ, RZ, R6 ;  /* 0x000000ffff117224 */ /* 0x010fe200078e0006 */
[----:B------:R-:W-:Y:S02]  /*1ff0*/  MOV R18, R16 ;  /* 0x0000001000127202 */ /* 0x000fe40000000f00 */
[----:B------:R-:W3:Y:S01]  /*2000*/  @!P0 LDG.E R6, desc[UR8][R2.64+0xc] ;  /* 0x00000c0802068981 */ /* 0x000ee2000c1e1900 */
[----:B-----5:R-:W-:Y:S02]  /*2010*/  IMAD.MOV.U32 R9, RZ, RZ, R7 ;  /* 0x000000ffff097224 */ /* 0x020fe400078e0007 */
[----:B------:R-:W-:Y:S01]  /*2020*/  IMAD.MOV.U32 R19, RZ, RZ, R17 ;  /* 0x000000ffff137224 */ /* 0x000fe200078e0011 */
[----:B------:R-:W4:Y:S01]  /*2030*/  @!P0 LDG.E R7, desc[UR8][R2.64+0x8] ;  /* 0x0000080802078981 */ /* 0x000f22000c1e1900 */
[----:B------:R-:W-:Y:S02]  /*2040*/  IMAD.MOV.U32 R11, RZ, RZ, R4 ;  /* 0x000000ffff0b7224 */ /* 0x000fe400078e0004 */
[----:B------:R-:W-:Y:S01]  /*2050*/  IMAD.MOV.U32 R12, RZ, RZ, R9 ;  /* 0x000000ffff0c7224 */ /* 0x000fe200078e0009 */
[----:B------:R-:W5:Y:S01]  /*2060*/  @!P0 LDG.E R4, desc[UR8][R2.64] ;  /* 0x0000000802048981 */ /* 0x000f62000c1e1900 */
[----:B------:R-:W-:-:S02]  /*2070*/  IMAD.MOV.U32 R10, RZ, RZ, R8 ;  /* 0x000000ffff0a7224 */ /* 0x000fc400078e0008 */
[----:B------:R-:W-:Y:S01]  /*2080*/  IMAD.MOV.U32 R20, RZ, RZ, R11 ;  /* 0x000000ffff147224 */ /* 0x000fe200078e000b */
[----:B------:R-:W5:Y:S01]  /*2090*/  @!P0 LDG.E R8, desc[UR8][R2.64+0x4] ;  /* 0x0000040802088981 */ /* 0x000f62000c1e1900 */
        /* <DEDUP_REMOVED lines=20> */
[----:B---3--:R-:W-:Y:S04]  /*21e0*/  STS [R22+0xc], R6 ;  /* 0x00000c0616007388 */ /* 0x008fe80000000800 */
[----:B----4-:R-:W-:Y:S04]  /*21f0*/  STS [R22+0x8], R7 ;  /* 0x0000080716007388 */ /* 0x010fe80000000800 */
        /* <DEDUP_REMOVED lines=34> */
[----:B------:R-:W-:Y:S01]  /*2420*/  IMAD.MOV.U32 R7, RZ, RZ, R10 ;  /* 0x000000ffff077224 */ /* 0x000fe200078e000a */
[----:B------:R-:W-:Y:S01]  /*2430*/  IADD3 R3, PT, PT, R25, 0x1, RZ ;  /* 0x0000000119037810 */ /* 0x000fe20007ffe0ff */
[----:B------:R-:W-:Y:S02]  /*2440*/  IMAD.MOV.U32 R6, RZ, RZ, R11 ;  /* 0x000000ffff067224 */ /* 0x000fe400078e000b */
[--C-:B------:R-:W-:Y:S01]  /*2450*/  IMAD.MOV.U32 R5, RZ, RZ, R12.reuse ;  /* 0x000000ffff057224 */ /* 0x100fe200078e000c */
[----:B------:R-:W-:Y:S01]  /*2460*/  ISETP.GE.U32.AND P0, PT, R3, R14, PT ;  /* 0x0000000e0300720c */ /* 0x000fe20003f06070 */
[----:B------:R-:W-:Y:S01]  /*2470*/  IMAD.MOV.U32 R19, RZ, RZ, R13 ;  /* 0x000000ffff137224 */ /* 0x000fe200078e000d */
[----:B------:R-:W-:Y:S01]  /*2480*/  MOV R3, R9 ;  /* 0x0000000900037202 */ /* 0x000fe20000000f00 */
[----:B-----5:R-:W-:-:S02]  /*2490*/  IMAD.MOV.U32 R21, RZ, RZ, R12 ;  /* 0x000000ffff157224 */ /* 0x020fc400078e000c */
[----:B------:R-:W-:Y:S02]  /*24a0*/  IMAD.MOV.U32 R20, RZ, RZ, R11 ;  /* 0x000000ffff147224 */ /* 0x000fe400078e000b */
[----:B------:R-:W-:-:S06]  /*24b0*/  IMAD.MOV.U32 R23, RZ, RZ, R10 ;  /* 0x000000ffff177224 */ /* 0x000fcc00078e000a */
[----:B--234-:R-:W-:Y:S05]  /*24c0*/  @P0 BRA `(.L_x_211) ;  /* 0x00000000008c0947 */ /* 0x01cfea0003800000 */
[----:B------:R-:W-:-:S04]  /*24d0*/  ISETP.NE.AND P0, PT, R10, R27, PT ;  /* 0x0000001b0a00720c */ /* 0x000fc80003f05270 */
[----:B------:R-:W-:-:S13]  /*24e0*/  ISETP.NE.OR P0, PT, R11, R24, P0 ;  /* 0x000000180b00720c */ /* 0x000fda0000705670 */
[----:B------:R-:W-:Y:S05]  /*24f0*/  @P0 BRA `(.L_x_212) ;  /* 0x0000000000340947 */ /* 0x000fea0003800000 */
[----:B-1----:R-:W-:Y:S01]  /*2500*/  ISETP.GE.AND P0, PT, R9, R29, PT ;  /* 0x0000001d0900720c */ /* 0x002fe20003f06270 */
[----:B------:R-:W-:Y:S02]  /*2510*/  IMAD.MOV.U32 R8, RZ, RZ, R29 ;  /* 0x000000ffff087224 */ /* 0x000fe400078e001d */
[----:B------:R-:W-:Y:S02]  /*2520*/  IMAD.MOV.U32 R5, RZ, RZ, R26 ;  /* 0x000000ffff057224 */ /* 0x000fe400078e001a */
[----:B------:R-:W-:-:S08]  /*2530*/  IMAD.MOV.U32 R4, RZ, RZ, R28 ;  /* 0x000000ffff047224 */ /* 0x000fd000078e001c */
[----:B------:R-:W-:Y:S05]  /*2540*/  @!P0 BRA `(.L_x_213) ;  /* 0x0000000000508947 */ /* 0x000fea0003800000 */
[----:B------:R-:W-:Y:S01]  /*2550*/  IMAD.MOV.U32 R7, RZ, RZ, R10 ;  /* 0x000000ffff077224 */ /* 0x000fe200078e000a */
[----:B------:R-:W-:Y:S01]  /*2560*/  MOV R6, R11 ;  /* 0x0000000b00067202 */ /* 0x000fe20000000f00 */
[----:B------:R-:W-:Y:S01]  /*2570*/  IMAD.MOV.U32 R19, RZ, RZ, R13 ;  /* 0x000000ffff137224 */ /* 0x000fe200078e000d */
[----:B------:R-:W-:Y:S01]  /*2580*/  MOV R3, R9 ;  /* 0x0000000900037202 */ /* 0x000fe20000000f00 */
[----:B------:R-:W-:Y:S02]  /*2590*/  IMAD.MOV.U32 R21, RZ, RZ, R12 ;  /* 0x000000ffff157224 */ /* 0x000fe400078e000c */
[----:B------:R-:W-:Y:S02]  /*25a0*/  IMAD.MOV.U32 R20, RZ, RZ, R11 ;  /* 0x000000ffff147224 */ /* 0x000fe400078e000b */
[----:B------:R-:W-:Y:S01]  /*25b0*/  IMAD.MOV.U32 R23, RZ, RZ, R10 ;  /* 0x000000ffff177224 */ /* 0x000fe200078e000a */
[----:B------:R-:W-:Y:S06]  /*25c0*/  BRA `(.L_x_211) ;  /* 0x00000000004c7947 */ /* 0x000fec0003800000 */
.L_x_212:
[-C--:B------:R-:W-:Y:S01]  /*25d0*/  ISETP.GE.U32.AND P0, PT, R11, R24.reuse, PT ;  /* 0x000000180b00720c */ /* 0x080fe20003f06070 */
        /* <DEDUP_REMOVED lines=11> */
.L_x_213:
[----:B------:R-:W-:Y:S01]  /*2690*/  IMAD.MOV.U32 R3, RZ, RZ, R8 ;  /* 0x000000ffff037224 */ /* 0x000fe200078e0008 */
[----:B------:R-:W-:Y:S01]  /*26a0*/  MOV R20, R24 ;  /* 0x0000001800147202 */ /* 0x000fe20000000f00 */
[--C-:B------:R-:W-:Y:S02]  /*26b0*/  IMAD.MOV.U32 R7, RZ, RZ, R27.reuse ;  /* 0x000000ffff077224 */ /* 0x100fe400078e001b */
[----:B------:R-:W-:Y:S02]  /*26c0*/  IMAD.MOV.U32 R23, RZ, RZ, R27 ;  /* 0x000000ffff177224 */ /* 0x000fe400078e001b */
[----:B------:R-:W-:Y:S02]  /*26d0*/  IMAD.MOV.U32 R6, RZ, RZ, R24 ;  /* 0x000000ffff067224 */ /* 0x000fe400078e0018 */
[----:B------:R-:W-:Y:S02]  /*26e0*/  IMAD.MOV.U32 R21, RZ, RZ, R5 ;  /* 0x000000ffff157224 */ /* 0x000fe400078e0005 */
[----:B------:R-:W-:-:S07]  /*26f0*/  IMAD.MOV.U32 R19, RZ, RZ, R4 ;  /* 0x000000ffff137224 */ /* 0x000fce00078e0004 */
.L_x_211:
[----:B------:R-:W-:Y:S05]  /*2700*/  BSYNC.RECONVERGENT B0 ;  /* 0x0000000000007941 */ /* 0x000fea0003800200 */
.L_x_210:
        /* <DEDUP_REMOVED lines=22> */
.L_x_217:
[----:B------:R-:W-:Y:S01]  /*2870*/  ISETP.GE.U32.AND P0, PT, R6, R11, PT ;  /* 0x0000000b0600720c */ /* 0x000fe20003f06070 */
[----:B------:R-:W-:Y:S01]  /*2880*/  IMAD.MOV.U32 R24, RZ, RZ, R8 ;  /* 0x000000ffff187224 */ /* 0x000fe200078e0008 */
[----:B------:R-:W-:Y:S01]  /*2890*/  MOV R23, R7 ;  /* 0x0000000700177202 */ /* 0x000fe20000000f00 */
[----:B------:R-:W-:Y:S02]  /*28a0*/  IMAD.MOV.U32 R26, RZ, RZ, R6 ;  /* 0x000000ffff1a7224 */ /* 0x000fe400078e0006 */
[----:B------:R-:W-:Y:S02]  /*28b0*/  IMAD.MOV.U32 R22, RZ, RZ, R5 ;  /* 0x000000ffff167224 */ /* 0x000fe400078e0005 */
[----:B------:R-:W-:-:S06]  /*28c0*/  IMAD.MOV.U32 R21, RZ, RZ, R4 ;  /* 0x000000ffff157224 */ /* 0x000fcc00078e0004 */
[----:B------:R-:W-:Y:S05]  /*28d0*/  @P0 BRA `(.L_x_219) ;  /* 0x0000000000280947 */ /* 0x000fea0003800000 */
.L_x_218:
        /* <DEDUP_REMOVED lines=10> */
.L_x_219:
[----:B------:R-:W-:Y:S05]  /*2980*/  BSYNC.RECONVERGENT B1 ;  /* 0x0000000000017941 */ /* 0x000fea0003800200 */
.L_x_216:
        /* <DEDUP_REMOVED lines=14> */
.L_x_221:
[----:B------:R-:W-:Y:S01]  /*2a70*/  ISETP.GE.AND P0, PT, R3, R24, PT ;  /* 0x000000180300720c */ /* 0x000fe20003f06270 */
[----:B------:R-:W-:Y:S01]  /*2a80*/  IMAD.MOV.U32 R4, RZ, RZ, R3 ;  /* 0x000000ffff047224 */ /* 0x000fe200078e0003 */
[----:B------:R-:W-:Y:S01]  /*2a90*/  MOV R8, R20 ;  /* 0x0000001400087202 */ /* 0x000fe20000000f00 */
[----:B------:R-:W-:Y:S02]  /*2aa0*/  IMAD.MOV.U32 R5, RZ, RZ, R2 ;  /* 0x000000ffff057224 */ /* 0x000fe400078e0002 */
[--C-:B------:R-:W-:Y:S02]  /*2ab0*/  IMAD.MOV.U32 R6, RZ, RZ, R17.reuse ;  /* 0x000000ffff067224 */ /* 0x100fe400078e0011 */
[----:B------:R-:W-:Y:S02]  /*2ac0*/  IMAD.MOV.U32 R7, RZ, RZ, R18 ;  /* 0x000000ffff077224 */ /* 0x000fe400078e0012 */
[----:B------:R-:W-:Y:S02]  /*2ad0*/  IMAD.MOV.U32 R19, RZ, RZ, R2 ;  /* 0x000000ffff137224 */ /* 0x000fe400078e0002 */
[----:B------:R-:W-:-:S02]  /*2ae0*/  IMAD.MOV.U32 R16, RZ, RZ, R17 ;  /* 0x000000ffff107224 */ /* 0x000fc400078e0011 */
[----:B------:R-:W-:Y:S05]  /*2af0*/  @P0 BRA `(.L_x_223) ;  /* 0x0000000000280947 */ /* 0x000fea0003800000 */
.L_x_222:
        /* <DEDUP_REMOVED lines=10> */
.L_x_223:
[----:B------:R-:W-:Y:S05]  /*2ba0*/  BSYNC.RECONVERGENT B1 ;  /* 0x0000000000017941 */ /* 0x000fea0003800200 */
.L_x_220:
        /* <DEDUP_REMOVED lines=10> */
[----:B------:R-:W-:Y:S01]  /*2c50*/  MOV R8, R24 ;  /* 0x0000001800087202 */ /* 0x000fe20000000f00 */
[----:B------:R-:W-:Y:S01]  /*2c60*/  IMAD.MOV.U32 R7, RZ, RZ, R19 ;  /* 0x000000ffff077224 */ /* 0x000fe200078e0013 */
[----:B------:R-:W-:Y:S01]  /*2c70*/  MOV R4, R21 ;  /* 0x0000001500047202 */ /* 0x000fe20000000f00 */
[----:B------:R-:W-:Y:S02]  /*2c80*/  IMAD.MOV.U32 R6, RZ, RZ, R16 ;  /* 0x000000ffff067224 */ /* 0x000fe400078e0010 */
[----:B------:R-:W-:Y:S01]  /*2c90*/  IMAD.MOV.U32 R5, RZ, RZ, R22 ;  /* 0x000000ffff057224 */ /* 0x000fe200078e0016 */
[----:B------:R-:W-:Y:S06]  /*2ca0*/  BRA `(.L_x_215) ;  /* 0x0000000000587947 */ /* 0x000fec0003800000 */
.L_x_224:
[----:B------:R-:W-:Y:S01]  /*2cb0*/  ISETP.GE.AND P0, PT, R24, R9, PT ;  /* 0x000000091800720c */ /* 0x000fe20003f06270 */
[----:B------:R-:W-:Y:S01]  /*2cc0*/  IMAD.MOV.U32 R3, RZ, RZ, R4 ;  /* 0x000000ffff037224 */ /* 0x000fe200078e0004 */
[----:B------:R-:W-:Y:S01]  /*2cd0*/  MOV R18, R7 ;  /* 0x0000000700127202 */ /* 0x000fe20000000f00 */
[----:B------:R-:W-:Y:S02]  /*2ce0*/  IMAD.MOV.U32 R2, RZ, RZ, R5 ;  /* 0x000000ffff027224 */ /* 0x000fe400078e0005 */
[----:B------:R-:W-:Y:S02]  /*2cf0*/  IMAD.MOV.U32 R17, RZ, RZ, R6 ;  /* 0x000000ffff117224 */ /* 0x000fe400078e0006 */
[----:B------:R-:W-:Y:S01]  /*2d00*/  IMAD.MOV.U32 R20, RZ, RZ, R8 ;  /* 0x000000ffff147224 */ /* 0x000fe200078e0008 */
[----:B------:R-:W-:Y:S01]  /*2d10*/  MOV R8, R24 ;  /* 0x0000001800087202 */ /* 0x000fe20000000f00 */
[----:B------:R-:W-:Y:S02]  /*2d20*/  IMAD.MOV.U32 R7, RZ, RZ, R10 ;  /* 0x000000ffff077224 */ /* 0x000fe400078e000a */
[----:B------:R-:W-:-:S02]  /*2d30*/  IMAD.MOV.U32 R6, RZ, RZ, R11 ;  /* 0x000000ffff067224 */ /* 0x000fc400078e000b */
[----:B------:R-:W-:Y:S02]  /*2d40*/  IMAD.MOV.U32 R5, RZ, RZ, R22 ;  /* 0x000000ffff057224 */ /* 0x000fe400078e0016 */
[----:B------:R-:W-:Y:S01]  /*2d50*/  IMAD.MOV.U32 R4, RZ, RZ, R21 ;  /* 0x000000ffff047224 */ /* 0x000fe200078e0015 */
[----:B------:R-:W-:Y:S06]  /*2d60*/  @P0 BRA `(.L_x_215) ;  /* 0x0000000000280947 */ /* 0x000fec0003800000 */
.L_x_225:
[----:B------:R-:W-:Y:S01]  /*2d70*/  IMAD.MOV.U32 R8, RZ, RZ, R9 ;  /* 0x000000ffff087224 */ /* 0x000fe200078e0009 */
[----:B------:R-:W-:Y:S01]  /*2d80*/  MOV R7, R10 ;  /* 0x0000000a00077202 */ /* 0x000fe20000000f00 */
[----:B------:R-:W-:Y:S01]  /*2d90*/  IMAD.MOV.U32 R6, RZ, RZ, R11 ;  /* 0x000000ffff067224 */ /* 0x000fe200078e000b */
[----:B------:R-:W-:Y:S01]  /*2da0*/  MOV R9, R24 ;  /* 0x0000001800097202 */ /* 0x000fe20000000f00 */
[----:B------:R-:W-:Y:S02]  /*2db0*/  IMAD.MOV.U32 R5, RZ, RZ, R12 ;  /* 0x000000ffff057224 */ /* 0x000fe400078e000c */
[----:B------:R-:W-:Y:S01]  /*2dc0*/  IMAD.MOV.U32 R4, RZ, RZ, R13 ;  /* 0x000000ffff047224 */ /* 0x000fe200078e000d */
[----:B------:R-:W-:Y:S01]  /*2dd0*/  MOV R13, R21 ;  /* 0x00000015000d7202 */ /* 0x000fe20000000f00 */
[----:B------:R-:W-:Y:S02]  /*2de0*/  IMAD.MOV.U32 R10, RZ, RZ, R19 ;  /* 0x000000ffff0a7224 */ /* 0x000fe400078e0013 */
[----:B------:R-:W-:-:S02]  /*2df0*/  IMAD.MOV.U32 R11, RZ, RZ, R16 ;  /* 0x000000ffff0b7224 */ /* 0x000fc400078e0010 */
[----:B------:R-:W-:-:S07]  /*2e00*/  IMAD.MOV.U32 R12, RZ, RZ, R22 ;  /* 0x000000ffff0c7224 */ /* 0x000fce00078e0016 */
.L_x_215:
[----:B------:R-:W-:Y:S05]  /*2e10*/  BSYNC.RECONVERGENT B0 ;  /* 0x0000000000007941 */ /* 0x000fea0003800200 */
.L_x_214:
[----:B------:R-:W-:-:S05]  /*2e20*/  UMOV UR4, 0x2 ;  /* 0x0000000200047882 */ /* 0x000fca0000000000 */
.L_x_241:
[----:B------:R-:W0:Y:S01]  /*2e30*/  S2R R19, SR_CgaCtaId ;  /* 0x0000000000137919 */ /* 0x000e220000008800 */
[----:B------:R-:W-:Y:S01]  /*2e40*/  UIADD3 UR5, UPT, UPT, -UR4, URZ, URZ ;  /* 0x000000ff04057290 */ /* 0x000fe2000fffe1ff */
[----:B------:R-:W-:Y:S01]  /*2e50*/  MOV R22, 0x400 ;  /* 0x0000040000167802 */ /* 0x000fe20000000f00 */
[----:B------:R-:W-:Y:S01]  /*2e60*/  ULEA.HI UR6, UR4, UR4, URZ, 0x1f ;  /* 0x0000000404067291 */ /* 0x000fe2000f8ff8ff */
[----:B------:R-:W-:Y:S03]  /*2e70*/  BAR.SYNC.DEFER_BLOCKING 0x0 ;  /* 0x0000000000007b1d */ /* 0x000fe60000010000 */
[----:B------:R-:W-:Y:S01]  /*2e80*/  LOP3.LUT R16, R15, UR5, RZ, 0xc0, !PT ;  /* 0x000000050f107c12 */ /* 0x000fe2000f8ec0ff */
[----:B------:R-:W-:Y:S02]  /*2e90*/  UIADD3 UR5, UPT, UPT, UR4, -0x1, URZ ;  /* 0xffffffff04057890 */ /* 0x000fe4000fffe0ff */
[----:B------:R-:W-:Y:S01]  /*2ea0*/  BSSY.RECONVERGENT B0, `(.L_x_226) ;  /* 0x000003e000007945 */ /* 0x000fe20003800200 */
[----:B0-----:R-:W-:Y:S01]  /*2eb0*/  LEA R22, R19, R22, 0x18 ;  /* 0x0000001613167211 */ /* 0x001fe200078ec0ff */
[----:B------:R-:W-:-:S04]  /*2ec0*/  IMAD R19, R16, 0x3, RZ ;  /* 0x0000000310137824 */ /* 0x000fc800078e02ff */
        /* <DEDUP_REMOVED lines=31> */
.L_x_231:
[----:B0-----:R-:W-:Y:S01]  /*30c0*/  MOV R7, R5 ;  /* 0x0000000500077202 */ /* 0x001fe20000000f00 */
[----:B------:R-:W-:Y:S04]  /*30d0*/  BSSY.RECONVERGENT B1, `(.L_x_228) ;  /* 0x0000015000017945 */ /* 0x000fe80003800200 */
[----:B------:R-:W-:-:S05]  /*30e0*/  IMAD.IADD R2, R6, 0x1, -R7 ;  /* 0x0000000106027824 */ /* 0x000fca00078e0a07 */
[----:B------:R-:W-:-:S04]  /*30f0*/  LEA.HI R2, R2, R2, RZ, 0x1 ;  /* 0x0000000202027211 */ /* 0x000fc800078f08ff */
[----:B------:R-:W-:-:S04]  /*3100*/  LEA.HI.SX32 R8, R2, R7, 0x1f ;  /* 0x0000000702087211 */ /* 0x000fc800078ffaff */
[----:B------:R-:W-:Y:S01]  /*3110*/  LOP3.LUT R2, RZ, R8, RZ, 0x33, !PT ;  /* 0x00000008ff027212 */ /* 0x000fe200078e33ff */
[----:B------:R-:W-:-:S04]  /*3120*/  IMAD.IADD R3, R13, 0x1, R8 ;  /* 0x000000010d037824 */ /* 0x000fc800078e0208 */
        /* <DEDUP_REMOVED lines=14> */
.L_x_229:
[----:B------:R-:W-:-:S13]  /*3210*/  ISETP.LT.U32.AND P0, PT, R12, R5, PT ;  /* 0x000000050c00720c */ /* 0x000fda0003f01070 */
.L_x_230:
[----:B------:R-:W-:Y:S05]  /*3220*/  BSYNC.RECONVERGENT B1 ;  /* 0x0000000000017941 */ /* 0x000fea0003800200 */
.L_x_228:
[C---:B------:R-:W-:Y:S02]  /*3230*/  @!P0 IADD3 R7, PT, PT, R8.reuse, 0x1, RZ ;  /* 0x0000000108078810 */ /* 0x040fe40007ffe0ff */
[----:B------:R-:W-:-:S03]  /*3240*/  SEL R6, R8, R6, P0 ;  /* 0x0000000608067207 */ /* 0x000fc60000000000 */
[----:B------:R-:W-:Y:S01]  /*3250*/  IMAD.MOV.U32 R5, RZ, RZ, R7 ;  /* 0x000000ffff057224 */ /* 0x000fe200078e0007 */
[----:B------:R-:W-:-:S13]  /*3260*/  ISETP.GE.AND P0, PT, R7, R6, PT ;  /* 0x000000060700720c */ /* 0x000fda0003f06270 */
[----:B------:R-:W-:Y:S05]  /*3270*/  @!P0 BRA `(.L_x_231) ;  /* 0xfffffffc00908947 */ /* 0x000fea000383ffff */
.L_x_227:
[----:B------:R-:W-:Y:S05]  /*3280*/  BSYNC.RECONVERGENT B0 ;  /* 0x0000000000007941 */ /* 0x000fea0003800200 */
.L_x_226:
[----:B0-----:R-:W-:Y:S01]  /*3290*/  IADD3 R7, PT, PT, -R5, R21, R4 ;  /* 0x0000001505077210 */ /* 0x001fe20007ffe104 */
[----:B------:R-:W-:Y:S01]  /*32a0*/  IMAD.IADD R6, R13, 0x1, R5 ;  /* 0x000000010d067824 */ /* 0x000fe200078e0205 */
[----:B------:R-:W-:Y:S01]  /*32b0*/  BSSY.RECONVERGENT B0, `(.L_x_232) ;  /* 0x0000017000007945 */ /* 0x000fe20003800200 */
[----:B------:R-:W-:Y:S02]  /*32c0*/  PLOP3.LUT P0, PT, PT, PT, PT, 0x8, 0x80 ;  /* 0x000000000080781c */ /* 0x000fe40003f0e170 */
        /* <DEDUP_REMOVED lines=21> */
.L_x_233:
[----:B------:R-:W-:Y:S05]  /*3420*/  BSYNC.RECONVERGENT B0 ;  /* 0x0000000000007941 */ /* 0x000fea0003800200 */
.L_x_232:
[C---:B------:R-:W-:Y:S01]  /*3430*/  VIADD R5, R7.reuse, 0x1 ;  /* 0x0000000107057836 */ /* 0x040fe20000000000 */
[----:B------:R-:W-:Y:S01]  /*3440*/  @!P0 IADD3 R5, PT, PT, R7, RZ, RZ ;  /* 0x000000ff07058210 */ /* 0x000fe20007ffe0ff */
[----:B------:R-:W-:Y:S01]  /*3450*/  VIADD R4, R6, 0x1 ;  /* 0x0000000106047836 */ /* 0x000fe20000000000 */
[----:B------:R-:W-:Y:S01]  /*3460*/  BSSY.RECONVERGENT B0, `(.L_x_234) ;  /* 0x000001d000007945 */ /* 0x000fe20003800200 */
[----:B------:R-:W-:Y:S01]  /*3470*/  @P0 IMAD.MOV R4, RZ, RZ, R6 ;  /* 0x000000ffff040224 */ /* 0x000fe200078e0206 */
[C---:B------:R-:W-:Y:S01]  /*3480*/  ISETP.GE.AND P1, PT, R5.reuse, R16, PT ;  /* 0x000000100500720c */ /* 0x040fe20003f26270 */
[----:B------:R-:W-:Y:S01]  /*3490*/  VIADD R26, R5, 0x1 ;  /* 0x00000001051a7836 */ /* 0x000fe20000000000 */
[----:B0---4-:R-:W-:Y:S02]  /*34a0*/  SEL R10, R2, R27, P0 ;  /* 0x0000001b020a7207 */ /* 0x011fe40000000000 */
[----:B---3--:R-:W-:Y:S01]  /*34b0*/  SEL R11, R17, R22, P0 ;  /* 0x00000016110b7207 */ /* 0x008fe20000000000 */
[----:B------:R0:W3:Y:S01]  /*34c0*/  @P0 LDS R2, [R19+0x20] ;  /* 0x0000200013020984 */ /* 0x0000e20000000800 */
[----:B--2---:R-:W-:-:S02]  /*34d0*/  SEL R12, R18, R25, P0 ;  /* 0x00000019120c7207 */ /* 0x004fc40000000000 */
[----:B-1----:R-:W-:Y:S01]  /*34e0*/  SEL R13, R20, R23, P0 ;  /* 0x00000017140d7207 */ /* 0x002fe20000000000 */
[----:B------:R0:W1:Y:S01]  /*34f0*/  @P0 LDS R18, [R19+0x18] ;  /* 0x0000180013120984 */ /* 0x0000620000000800 */
[----:B------:R-:W-:Y:S02]  /*3500*/  SEL R9, R3, R24, P0 ;  /* 0x0000001803097207 */ /* 0x000fe40000000000 */
[----:B------:R-:W-:Y:S01]  /*3510*/  IADD3 R28, PT, PT, R4, 0x1, RZ ;  /* 0x00000001041c7810 */ /* 0x000fe20007ffe0ff */
        /* <DEDUP_REMOVED lines=17> */
.L_x_235:
[----:B------:R-:W-:Y:S05]  /*3630*/  BSYNC.RECONVERGENT B0 ;  /* 0x0000000000007941 */ /* 0x000fea0003800200 */
.L_x_234:
[----:B------:R-:W-:Y:S01]  /*3640*/  BSSY.RECONVERGENT B0, `(.L_x_236) ;  /* 0x000001e000007945 */ /* 0x000fe20003800200 */
[----:B------:R-:W-:Y:S01]  /*3650*/  @!P0 IMAD.MOV R26, RZ, RZ, R5 ;  /* 0x000000ffff1a8224 */ /* 0x000fe200078e0205 */
[----:B0-----:R-:W-:Y:S01]  /*3660*/  SEL R8, R3, R24, P0 ;  /* 0x0000001803087207 */ /* 0x001fe20000000000 */
[----:B------:R-:W-:Y:S01]  /*3670*/  @P0 IMAD.MOV R28, RZ, RZ, R4 ;  /* 0x000000ffff1c0224 */ /* 0x000fe200078e0204 */
        /* <DEDUP_REMOVED lines=16> */
.L_x_237:
[----:B------:R-:W0:Y:S01]  /*3780*/  S2UR UR6, SR_CgaCtaId ;  /* 0x00000000000679c3 */ /* 0x000e220000008800 */
[----:B------:R-:W-:Y:S02]  /*3790*/  UMOV UR5, 0x400 ;  /* 0x0000040000057882 */ /* 0x000fe40000000000 */
[----:B0-----:R-:W-:-:S06]  /*37a0*/  ULEA UR5, UR6, UR5, 0x18 ;  /* 0x0000000506057291 */ /* 0x001fcc000f8ec0ff */
[----:B------:R-:W-:-:S05]  /*37b0*/  MOV R19, UR5 ;  /* 0x0000000500137c02 */ /* 0x000fca0008000f00 */
[----:B------:R-:W-:-:S05]  /*37c0*/  IMAD R29, R26, 0x14, R19 ;  /* 0x000000141a1d7824 */ /* 0x000fca00078e0213 */
[----:B------:R0:W1:Y:S04]  /*37d0*/  LDS R20, [R29] ;  /* 0x000000001d147984 */ /* 0x0000680000000800 */
[----:B------:R0:W2:Y:S04]  /*37e0*/  LDS R18, [R29+0x4] ;  /* 0x000004001d127984 */ /* 0x0000a80000000800 */
[----:B------:R0:W3:Y:S04]  /*37f0*/  LDS R17, [R29+0x8] ;  /* 0x000008001d117984 */ /* 0x0000e80000000800 */
[----:B------:R0:W4:Y:S04]  /*3800*/  LDS R2, [R29+0xc] ;  /* 0x00000c001d027984 */ /* 0x0001280000000800 */
[----:B------:R0:W0:Y:S02]  /*3810*/  LDS R3, [R29+0x10] ;  /* 0x000010001d037984 */ /* 0x0000240000000800 */
.L_x_238:
[----:B------:R-:W-:Y:S05]  /*3820*/  BSYNC.RECONVERGENT B0 ;  /* 0x0000000000007941 */ /* 0x000fea0003800200 */
.L_x_236:
        /* <DEDUP_REMOVED lines=11> */
.L_x_240:
[----:B------:R-:W-:Y:S05]  /*38e0*/  BSYNC.RECONVERGENT B0 ;  /* 0x0000000000007941 */ /* 0x000fea0003800200 */
.L_x_239:
        /* <DEDUP_REMOVED lines=15> */
[----:B-1----:R-:W-:-:S04]  /*39e0*/  UPRMT UR4, UR4, 0x8880, URZ ;  /* 0x0000888004047896 */ /* 0x002fc800080000ff */
        /* <DEDUP_REMOVED lines=8> */
[C---:B------:R-:W-:Y:S02]  /*3a70*/  VIADD R21, R23.reuse, 0x20 ;  /* 0x0000002017157836 */ /* 0x040fe40000000000 */
[----:B------:R-:W-:Y:S01]  /*3a80*/  VIADD R16, R23, 0x40 ;  /* 0x0000004017107836 */ /* 0x000fe20000000000 */
        /* <DEDUP_REMOVED lines=37> */
[----:B------:R-:W-:Y:S06]  /*3ce0*/  BAR.SYNC.DEFER_BLOCKING 0x0 ;  /* 0x0000000000007b1d */ /* 0x000fec0000010000 */
[----:B------:R-:W1:Y:S01]  /*3cf0*/  S2R R26, SR_CTAID.X ;  /* 0x00000000001a7919 */ /* 0x000e620000002500 */
[----:B------:R-:W2:Y:S01]  /*3d00*/  LDS R18, [R19+0x3c00] ;  /* 0x003c000013127984 */ /* 0x000ea20000000800 */
[----:B-1----:R-:W-:-:S05]  /*3d10*/  IMAD R25, R26, 0x300, R25 ;  /* 0x000003001a197824 */ /* 0x002fca00078e0219 */
[----:B------:R-:W-:-:S05]  /*3d20*/  IADD3 R25, P0, PT, R22, R25, RZ ;  /* 0x0000001916197210 */ /* 0x000fca0007f1e0ff */
[----:B------:R-:W-:Y:S02]  /*3d30*/  IMAD.X R20, RZ, RZ, RZ, P0 ;  /* 0x000000ffff147224 */ /* 0x000fe400000e06ff */
[----:B0-----:R-:W-:Y:S01]  /*3d40*/  IMAD.WIDE.U32 R2, R25, 0x14, R2 ;  /* 0x0000001419027825 */ /* 0x001fe200078e0002 */
[----:B--2---:R-:W-:-:S03]  /*3d50*/  ISETP.GE.AND P0, PT, R23, R18, PT ;  /* 0x000000121700720c */ /* 0x004fc60003f06270 */
[----:B------:R-:W-:Y:S01]  /*3d60*/  IMAD R23, R20, 0x14, RZ ;  /* 0x0000001414177824 */ /* 0x000fe200078e02ff */
[----:B------:R-:W-:-:S04]  /*3d70*/  ISETP.GE.AND P1, PT, R21, R18, PT ;  /* 0x000000121500720c */ /* 0x000fc80003f26270 */
[----:B------:R-:W-:-:S05]  /*3d80*/  IADD3 R3, PT, PT, R3, R23, RZ ;  /* 0x0000001703037210 */ /* 0x000fca0007ffe0ff */
        /* <DEDUP_REMOVED lines=18> */
.L_x_242:
        /* <DEDUP_REMOVED lines=35> */
[----:B------:R-:W-:-:S05]  /*40e0*/  IADD3 R0, P0, PT, R0, R23, RZ ;  /* 0x0000001700007210 */ /* 0x000fca0007f1e0ff */
[----:B------:R-:W-:Y:S02]  /*40f0*/  IMAD.X R20, RZ, RZ, RZ, P0 ;  /* 0x000000ffff147224 */ /* 0x000fe400000e06ff */
[----:B0-----:R-:W-:Y:S01]  /*4100*/  IMAD.WIDE.U32 R2, R0, 0x14, R2 ;  /* 0x0000001400027825 */ /* 0x001fe200078e0002 */
[----:B------:R-:W0:Y:S02]  /*4110*/  LDS R18, [R19+0x3c00] ;  /* 0x003c000013127984 */ /* 0x000e240000000800 */
[-C--:B0-----:R-:W-:Y:S01]  /*4120*/  ISETP.GE.AND P0, PT, R23, R18.reuse, PT ;  /* 0x000000121700720c */ /* 0x081fe20003f06270 */
[----:B------:R-:W-:Y:S01]  /*4130*/  IMAD R23, R20, 0x14, RZ ;  /* 0x0000001414177824 */ /* 0x000fe200078e02ff */
[-C--:B------:R-:W-:Y:S02]  /*4140*/  ISETP.GE.AND P1, PT, R21, R18.reuse, PT ;  /* 0x000000121500720c */ /* 0x080fe40003f26270 */
[----:B------:R-:W-:Y:S01]  /*4150*/  ISETP.GE.AND P2, PT, R16, R18, PT ;  /* 0x000000121000720c */ /* 0x000fe20003f46270 */
[----:B------:R-:W-:-:S08]  /*4160*/  IMAD.IADD R3, R23, 0x1, R3 ;  /* 0x0000000117037824 */ /* 0x000fd000078e0203 */
        /* <DEDUP_REMOVED lines=17> */
.L_x_243:
        /* <DEDUP_REMOVED lines=16> */
.L_x_2055:


//--------------------- .text._ZN3cub18CUB_300001_SM_10006detail4scan16DeviceScanKernelINS2_10policy_hubIiiimN4cuda3std3__44plusIvEEE10Policy1000EN6thrust24THRUST_300001_SM_1000_NS10device_ptrIiEESF_NS0_13ScanTileStateIiLb1EEES9_NS0_8NullTypeEmiLb0ESI_EEvT0_T1_T2_iT3_T4_T5_ --------------------------
	.section	.text._ZN3cub18CUB_300001_SM_10006detail4scan16DeviceScanKernelINS2_10policy_hubIiiimN4cuda3std3__44plusIvEEE10Policy1000EN6thrust24THRUST_300001_SM_1000_NS10device_ptrIiEESF_NS0_13ScanTileStateIiLb1EEES9_NS0_8NullTypeEmiLb0ESI_EEvT0_T1_T2_iT3_T4_T5_,"ax",@progbits
	.align	128
        .global         _ZN3cub18CUB_300001_SM_10006detail4scan16DeviceScanKernelINS2_10policy_hubIiiimN4cuda3std3__44plusIvEEE10Policy1000EN6thrust24THRUST_300001_SM_1000_NS10device_ptrIiEESF_NS0_13ScanTileStateIiLb1EEES9_NS0_8NullTypeEmiLb0ESI_EEvT0_T1_T2_iT3_T4_T5_
        .type           _ZN3cub18CUB_300001_SM_10006detail4scan16DeviceScanKernelINS2_10policy_hubIiiimN4cuda3std3__44plusIvEEE10Policy1000EN6thrust24THRUST_300001_SM_1000_NS10device_ptrIiEESF_NS0_13ScanTileStateIiLb1EEES9_NS0_8NullTypeEmiLb0ESI_EEvT0_T1_T2_iT3_T4_T5_,@function
        .size           _ZN3cub18CUB_300001_SM_10006detail4scan16DeviceScanKernelINS2_10policy_hubIiiimN4cuda3std3__44plusIvEEE10Policy1000EN6thrust24THRUST_300001_SM_1000_NS10device_ptrIiEESF_NS0_13ScanTileStateIiLb1EEES9_NS0_8NullTypeEmiLb0ESI_EEvT0_T1_T2_iT3_T4_T5_,(.L_x_2056 - _ZN3cub18CUB_300001_SM_10006detail4scan16DeviceScanKernelINS2_10policy_hubIiiimN4cuda3std3__44plusIvEEE10Policy1000EN6thrust24THRUST_300001_SM_1000_NS10device_ptrIiEESF_NS0_13ScanTileStateIiLb1EEES9_NS0_8NullTypeEmiLb0ESI_EEvT0_T1_T2_iT3_T4_T5_)
        .other          _ZN3cub18CUB_300001_SM_10006detail4scan16DeviceScanKernelINS2_10policy_hubIiiimN4cuda3std3__44plusIvEEE10Policy1000EN6thrust24THRUST_300001_SM_1000_NS10device_ptrIiEESF_NS0_13ScanTileStateIiLb1EEES9_NS0_8NullTypeEmiLb0ESI_EEvT0_T1_T2_iT3_T4_T5_,@"STO_CUDA_ENTRY STV_DEFAULT"
_ZN3cub18CUB_300001_SM_10006detail4scan16DeviceScanKernelINS2_10policy_hubIiiimN4cuda3std3__44plusIvEEE10Policy1000EN6thrust24THRUST_300001_SM_1000_NS10device_ptrIiEESF_NS0_13ScanTileStateIiLb1EEES9_NS0_8NullTypeEmiLb0ESI_EEvT0_T1_T2_iT3_T4_T5_:
.text._ZN3cub18CUB_300001_SM_10006detail4scan16DeviceScanKernelINS2_10policy_hubIiiimN4cuda3std3__44plusIvEEE10Policy1000EN6thrust24THRUST_300001_SM_1000_NS10device_ptrIiEESF_NS0_13ScanTileStateIiLb1EEES9_NS0_8NullTypeEmiLb0ESI_EEvT0_T1_T2_iT3_T4_T5_:
[----:B------:R-:W-:Y:S08]  /*0000*/  LDC R1, c[0x0][0x37c] ;  /* 0x0000df00ff017b82 */ /* 0x000ff00000000800 */
[----:B------:R-:W0:Y:S01]  /*0010*/  S2UR UR6, SR_CTAID.X ;  /* 0x00000000000679c3 */ /* 0x000e220000002500 */
[----:B------:R-:W0:Y:S01]  /*0020*/  LDCU UR4, c[0x0][0x398] ;  /* 0x00007300ff0477ac */ /* 0x000e220008000800 */
[----:B------:R-:W1:Y:S01]  /*0030*/  LDCU.64 UR8, c[0x0][0x3a0] ;  /* 0x00007400ff0877ac */ /* 0x000e620008000a00 */
[----:B------:R-:W2:Y:S01]  /*0040*/  LDCU.64 UR12, c[0x0][0x358] ;  /* 0x00006b00ff0c77ac */ /* 0x000ea20008000a00 */
[----:B0-----:R-:W-:-:S04]  /*0050*/  UIADD3 UR6, UPT, UPT, UR6, UR4, URZ ;  /* 0x0000000406067290 */ /* 0x001fc8000fffe0ff */
[----:B------:R-:W-:-:S04]  /*0060*/  UIMAD.WIDE UR10, UR6, 0x1ee0, URZ ;  /* 0x00001ee0060a78a5 */ /* 0x000fc8000f8e02ff */
[----:B-1----:R-:W-:-:S04]  /*0070*/  UIADD3 UR7, UP0, UPT, -UR10, UR8, URZ ;  /* 0x000000080a077290 */ /* 0x002fc8000ff1e1ff */
[----:B------:R-:W-:Y:S02]  /*0080*/  UIADD3.X UR4, UPT, UPT, ~UR11, UR9, URZ, UP0, !UPT ;  /* 0x000000090b047290 */ /* 0x000fe400087fe5ff */
[----:B------:R-:W-:-:S04]  /*0090*/  UISETP.GE.U32.AND UP0, UPT, UR7, 0x1ee1, UPT ;  /* 0x00001ee10700788c */ /* 0x000fc8000bf06070 */
[----:B------:R-:W-:-:S09]  /*00a0*/  UISETP.GE.U32.AND.EX UP0, UPT, UR4, URZ, UPT, UP0 ;  /* 0x000000ff0400728c */ /* 0x000fd2000bf06100 */
[----:B--2---:R-:W-:Y:S05]  /*00b0*/  BRA.U !UP0, `(.L_x_244) ;  /* 0x0000001d08047547 */ /* 0x004fea000b800000 */
[----:B------:R-:W0:Y:S01]  /*00c0*/  S2R R36, SR_TID.X ;  /* 0x0000000000247919 */ /* 0x000e220000002100 */
[----:B------:R-:W1:Y:S01]  /*00d0*/  LDCU.64 UR4, c[0x0][0x380] ;  /* 0x00007000ff0477ac */ /* 0x000e620008000a00 */
[C---:B0-----:R-:W-:Y:S02]  /*00e0*/  LOP3.LUT R0, R36.reuse, 0x1f, RZ, 0xc0, !PT ;  /* 0x0000001f24007812 */ /* 0x041fe400078ec0ff */
[----:B------:R-:W-:-:S05]  /*00f0*/  LOP3.LUT R3, R36, 0x3e0, RZ, 0xc0, !PT ;  /* 0x000003e024037812 */ /* 0x000fca00078ec0ff */
[----:B------:R-:W-:-:S05]  /*0100*/  IMAD R0, R3, 0x13, R0 ;  /* 0x0000001303007824 */ /* 0x000fca00078e0200 */
[----:B------:R-:W-:-:S05]  /*0110*/  IADD3 R0, P0, PT, R0, UR10, RZ ;  /* 0x0000000a00007c10 */ /* 0x000fca000ff1e0ff */
[----:B------:R-:W-:Y:S02]  /*0120*/  IMAD.X R41, RZ, RZ, UR11, P0 ;  /* 0x0000000bff297e24 */ /* 0x000fe400080e06ff */
[----:B------:R-:W-:-:S03]  /*0130*/  IMAD.SHL.U32 R42, R0, 0x4, RZ ;  /* 0x00000004002a7824 */ /* 0x000fc600078e00ff */
[----:B------:R-:W-:Y:S02]  /*0140*/  SHF.L.U64.HI R41, R0, 0x2, R41 ;  /* 0x0000000200297819 */ /* 0x000fe40000010229 */
[----:B-1----:R-:W-:-:S04]  /*0150*/  IADD3 R2, P0, PT, R42, UR4, RZ ;  /* 0x000000042a027c10 */ /* 0x002fc8000ff1e0ff */
[----:B------:R-:W-:-:S05]  /*0160*/  IADD3.X R3, PT, PT, R41, UR5, RZ, P0, !PT ;  /* 0x0000000529037c10 */ /* 0x000fca00087fe4ff */
        /* <DEDUP_REMOVED lines=18> */
[----:B------:R-:W5:Y:S01]  /*0290*/  LDG.E R0, desc[UR12][R2.64+0x900] ;  /* 0x0009000c02007981 */ /* 0x000f62000c1e1900 */
[----:B------:R-:W0:Y:S01]  /*02a0*/  S2UR UR5, SR_CgaCtaId ;  /* 0x00000000000579c3 */ /* 0x000e220000008800 */
[----:B------:R-:W-:Y:S01]  /*02b0*/  SHF.R.U32.HI R32, RZ, 0x5, R36 ;  /* 0x00000005ff207819 */ /* 0x000fe20000011624 */
[----:B------:R-:W-:Y:S01]  /*02c0*/  UMOV UR4, 0x400 ;  /* 0x0000040000047882 */ /* 0x000fe20000000000 */
[----:B------:R-:W1:Y:S01]  /*02d0*/  S2R R44, SR_LANEID ;  /* 0x00000000002c7919 */ /* 0x000e620000000000 */
[----:B------:R-:W-:Y:S01]  /*02e0*/  UISETP.NE.AND UP0, UPT, UR6, URZ, UPT ;  /* 0x000000ff0600728c */ /* 0x000fe2000bf05270 */
[----:B------:R-:W-:Y:S01]  /*02f0*/  BSSY.RECONVERGENT B0, `(.L_x_245) ;  /* 0x000014b000007945 */ /* 0x000fe20003800200 */
[----:B0-----:R-:W-:Y:S01]  /*0300*/  ULEA UR4, UR5, UR4, 0x18 ;  /* 0x0000000405047291 */ /* 0x001fe2000f8ec0ff */
[----:B-1----:R-:W-:-:S05]  /*0310*/  IMAD R28, R32, 0x260, R44 ;  /* 0x00000260201c7824 */ /* 0x002fca00078e022c */
[----:B------:R-:W-:-:S05]  /*0320*/  LEA R28, R28, UR4, 0x2 ;  /* 0x000000041c1c7c11 */ /* 0x000fca000f8e10ff */
[----:B------:R-:W-:Y:S01]  /*0330*/  IMAD R27, R44, 0x48, R28 ;  /* 0x000000482c1b7824 */ /* 0x000fe200078e021c */
[----:B--2---:R0:W-:Y:S04]  /*0340*/  STS [R28], R5 ;  /* 0x000000051c007388 */ /* 0x0041e80000000800 */
[----:B---3--:R0:W-:Y:S04]  /*0350*/  STS [R28+0x80], R7 ;  /* 0x000080071c007388 */ /* 0x0081e80000000800 */
[----:B----4-:R0:W-:Y:S04]  /*0360*/  STS [R28+0x100], R9 ;  /* 0x000100091c007388 */ /* 0x0101e80000000800 */
[----:B-----5:R0:W-:Y:S04]  /*0370*/  STS [R28+0x180], R11 ;  /* 0x0001800b1c007388 */ /* 0x0201e80000000800 */
[----:B------:R0:W-:Y:S04]  /*0380*/  STS [R28+0x200], R13 ;  /* 0x0002000d1c007388 */ /* 0x0001e80000000800 */
        /* <DEDUP_REMOVED lines=13> */
[----:B------:R0:W-:Y:S01]  /*0460*/  STS [R28+0x900], R0 ;  /* 0x000900001c007388 */ /* 0x0001e20000000800 */
[----:B------:R-:W-:-:S03]  /*0470*/  NOP ;  /* 0x0000000000007918 */ /* 0x000fc60000000000 */
[----:B------:R0:W1:Y:S04]  /*0480*/  LDS R26, [R27] ;  /* 0x000000001b1a7984 */ /* 0x0000680000000800 */
[----:B------:R0:W2:Y:S04]  /*0490*/  LDS R25, [R27+0x4] ;  /* 0x000004001b197984 */ /* 0x0000a80000000800 */
[----:B------:R0:W3:Y:S04]  /*04a0*/  LDS R24, [R27+0x8] ;  /* 0x000008001b187984 */ /* 0x0000e80000000800 */
[----:B------:R0:W4:Y:S04]  /*04b0*/  LDS R40, [R27+0xc] ;  /* 0x00000c001b287984 */ /* 0x0001280000000800 */
[----:B------:R0:W0:Y:S04]  /*04c0*/  LDS R39, [R27+0x10] ;  /* 0x000010001b277984 */ /* 0x0000280000000800 */
        /* <DEDUP_REMOVED lines=13> */
[----:B------:R0:W0:Y:S01]  /*05a0*/  LDS R0, [R27+0x48] ;  /* 0x000048001b007984 */ /* 0x0000220000000800 */
[----:B------:R-:W-:Y:S06]  /*05b0*/  BAR.SYNC.DEFER_BLOCKING 0x0 ;  /* 0x0000000000007b1d */ /* 0x000fec0000010000 */
[----:B-1234-:R-:W-:Y:S05]  /*05c0*/  BRA.U UP0, `(.L_x_246) ;  /* 0x0000000500247547 */ /* 0x01efea000b800000 */
[----:B------:R-:W-:Y:S02]  /*05d0*/  IADD3 R8, PT, PT, R24, R25, R26 ;  /* 0x0000001918087210 */ /* 0x000fe40007ffe01a */
[----:B------:R-:W-:Y:S02]  /*05e0*/  ISETP.NE.AND P1, PT, R44, 0x1f, PT ;  /* 0x0000001f2c00780c */ /* 0x000fe40003f25270 */
[----:B0-----:R-:W-:Y:S02]  /*05f0*/  IADD3 R8, PT, PT, R39, R40, R8 ;  /* 0x0000002827087210 */ /* 0x001fe40007ffe008 */
[----:B------:R-:W-:Y:S02]  /*0600*/  ISETP.GE.U32.AND P2, PT, R36, 0x20, PT ;  /* 0x000000202400780c */ /* 0x000fe40003f46070 */
[----:B------:R-:W-:Y:S02]  /*0610*/  IADD3 R8, PT, PT, R30, R31, R8 ;  /* 0x0000001f1e087210 */ /* 0x000fe40007ffe008 */
[----:B------:R-:W-:-:S02]  /*0620*/  ISETP.NE.AND P3, PT, R44, RZ, PT ;  /* 0x000000ff2c00720c */ /* 0x000fc40003f65270 */
[----:B------:R-:W-:-:S03]  /*0630*/  IADD3 R8, PT, PT, R23, R29, R8 ;  /* 0x0000001d17087210 */ /* 0x000fc60007ffe008 */
[----:B------:R-:W-:Y:S02]  /*0640*/  @!P1 LEA R37, R32, UR4, 0x2 ;  /* 0x0000000420259c11 */ /* 0x000fe4000f8e10ff */
[----:B------:R-:W-:-:S04]  /*0650*/  IADD3 R8, PT, PT, R21, R22, R8 ;  /* 0x0000001615087210 */ /* 0x000fc80007ffe008 */
[----:B------:R-:W-:-:S04]  /*0660*/  IADD3 R8, PT, PT, R7, R20, R8 ;  /* 0x0000001407087210 */ /* 0x000fc80007ffe008 */
[----:B------:R-:W-:-:S04]  /*0670*/  IADD3 R8, PT, PT, R5, R6, R8 ;  /* 0x0000000605087210 */ /* 0x000fc80007ffe008 */
[----:B------:R-:W-:-:S04]  /*0680*/  IADD3 R33, PT, PT, R3, R4, R8 ;  /* 0x0000000403217210 */ /* 0x000fc80007ffe008 */
[----:B------:R-:W-:-:S05]  /*0690*/  IADD3 R33, PT, PT, R0, R2, R33 ;  /* 0x0000000200217210 */ /* 0x000fca0007ffe021 */
[----:B------:R-:W0:Y:S02]  /*06a0*/  SHFL.UP P0, R8, R33, 0x1, RZ ;  /* 0x0420000021087989 */ /* 0x000e2400000000ff */
[----:B0-----:R-:W-:-:S05]  /*06b0*/  @P0 IMAD.IADD R8, R33, 0x1, R8 ;  /* 0x0000000121080824 */ /* 0x001fca00078e0208 */
[----:B------:R-:W0:Y:S02]  /*06c0*/  SHFL.UP P0, R13, R8, 0x2, RZ ;  /* 0x04400000080d7989 */ /* 0x000e2400000000ff */
[----:B0-----:R-:W-:-:S05]  /*06d0*/  @P0 IMAD.IADD R13, R8, 0x1, R13 ;  /* 0x00000001080d0824 */ /* 0x001fca00078e020d */
[----:B------:R-:W0:Y:S02]  /*06e0*/  SHFL.UP P0, R16, R13, 0x4, RZ ;  /* 0x048000000d107989 */ /* 0x000e2400000000ff */
[----:B0-----:R-:W-:-:S05]  /*06f0*/  @P0 IMAD.IADD R16, R13, 0x1, R16 ;  /* 0x000000010d100824 */ /* 0x001fca00078e0210 */
[----:B------:R-:W0:Y:S02]  /*0700*/  SHFL.UP P0, R35, R16, 0x8, RZ ;  /* 0x0500000010237989 */ /* 0x000e2400000000ff */
[----:B0-----:R-:W-:-:S05]  /*0710*/  @P0 IMAD.IADD R35, R16, 0x1, R35 ;  /* 0x0000000110230824 */ /* 0x001fca00078e0223 */
[----:B------:R-:W0:Y:S02]  /*0720*/  SHFL.UP P0, R34, R35, 0x10, RZ ;  /* 0x0600000023227989 */ /* 0x000e2400000000ff */
[----:B0-----:R-:W-:Y:S01]  /*0730*/  @P0 IMAD.IADD R34, R35, 0x1, R34 ;  /* 0x0000000123220824 */ /* 0x001fe200078e0222 */
[----:B------:R-:W-:-:S03]  /*0740*/  ISETP.NE.AND P0, PT, R32, 0x2, PT ;  /* 0x000000022000780c */ /* 0x000fc60003f05270 */
[----:B------:R-:W-:Y:S01]  /*0750*/  IMAD.IADD R33, R34, 0x1, -R33 ;  /* 0x0000000122217824 */ /* 0x000fe200078e0a21 */
[----:B------:R-:W-:Y:S01]  /*0760*/  @!P1 STS [R37+0x10], R34 ;  /* 0x0000102225009388 */ /* 0x000fe20000000800 */
[----:B------:R-:W-:Y:S01]  /*0770*/  BAR.SYNC.DEFER_BLOCKING 0x0 ;  /* 0x0000000000007b1d */ /* 0x000fe20000010000 */
[----:B------:R-:W-:-:S05]  /*0780*/  ISETP.NE.AND P1, PT, R32, 0x9, PT ;  /* 0x000000092000780c */ /* 0x000fca0003f25270 */
[----:B------:R-:W0:Y:S04]  /*0790*/  LDS.128 R8, [UR4+0x10] ;  /* 0x00001004ff087984 */ /* 0x000e280008000c00 */
[----:B------:R-:W1:Y:S04]  /*07a0*/  LDS.128 R12, [UR4+0x20] ;  /* 0x00002004ff0c7984 */ /* 0x000e680008000c00 */
[----:B------:R-:W2:Y:S01]  /*07b0*/  LDS.128 R16, [UR4+0x30] ;  /* 0x00003004ff107984 */ /* 0x000ea20008000c00 */
[----:B0-----:R-:W-:-:S04]  /*07c0*/  IMAD.IADD R9, R8, 0x1, R9 ;  /* 0x0000000108097824 */ /* 0x001fc800078e0209 */
[----:B------:R-:W-:Y:S01]  /*07d0*/  IMAD.IADD R10, R10, 0x1, R9 ;  /* 0x000000010a0a7824 */ /* 0x000fe200078e0209 */
[----:B------:R-:W-:Y:S02]  /*07e0*/  SEL R8, R9, R8, !P0 ;  /* 0x0000000809087207 */ /* 0x000fe40004000000 */
[----:B------:R-:W-:Y:S01]  /*07f0*/  ISETP.NE.AND P0, PT, R32, 0x3, PT ;  /* 0x000000032000780c */ /* 0x000fe20003f05270 */
[----:B------:R-:W-:Y:S01]  /*0800*/  IMAD.IADD R11, R11, 0x1, R10 ;  /* 0x000000010b0b7824 */ /* 0x000fe200078e020a */
[----:B------:R-:W-:Y:S02]  /*0810*/  SEL R9, R33, RZ, P3 ;  /* 0x000000ff21097207 */ /* 0x000fe40001800000 */
[----:B------:R-:W-:Y:S01]  /*0820*/  SEL R8, R10, R8, !P0 ;  /* 0x000000080a087207 */ /* 0x000fe20004000000 */
[----:B-1----:R-:W-:Y:S01]  /*0830*/  IMAD.IADD R12, R11, 0x1, R12 ;  /* 0x000000010b0c7824 */ /* 0x002fe200078e020c */
[----:B------:R-:W-:-:S03]  /*0840*/  ISETP.NE.AND P0, PT, R32, 0x4, PT ;  /* 0x000000042000780c */ /* 0x000fc60003f05270 */
[----:B------:R-:W-:Y:S01]  /*0850*/  IMAD.IADD R13, R13, 0x1, R12 ;  /* 0x000000010d0d7824 */ /* 0x000fe200078e020c */
[----:B------:R-:W-:Y:S02]  /*0860*/  SEL R8, R11, R8, !P0 ;  /* 0x000000080b087207 */ /* 0x000fe40004000000 */
[----:B------:R-:W-:Y:S01]  /*0870*/  ISETP.NE.AND P0, PT, R32, 0x5, PT ;  /* 0x000000052000780c */ /* 0x000fe20003f05270 */
[----:B------:R-:W-:-:S03]  /*0880*/  IMAD.IADD R14, R14, 0x1, R13 ;  /* 0x000000010e0e7824 */ /* 0x000fc600078e020d */
[----:B------:R-:W-:Y:S01]  /*0890*/  SEL R8, R12, R8, !P0 ;  /* 0x000000080c087207 */ /* 0x000fe20004000000 */
[----:B------:R-:W-:Y:S01]  /*08a0*/  IMAD.IADD R15, R15, 0x1, R14 ;  /* 0x000000010f0f7824 */ /* 0x000fe200078e020e */
[----:B------:R-:W-:-:S03]  /*08b0*/  ISETP.NE.AND P0, PT, R32, 0x6, PT ;  /* 0x000000062000780c */ /* 0x000fc60003f05270 */
[----:B--2---:R-:W-:Y:S01]  /*08c0*/  IMAD.IADD R16, R15, 0x1, R16 ;  /* 0x000000010f107824 */ /* 0x004fe200078e0210 */
[----:B------:R-:W-:Y:S02]  /*08d0*/  SEL R8, R13, R8, !P0 ;  /* 0x000000080d087207 */ /* 0x000fe40004000000 */
[----:B------:R-:W-:Y:S01]  /*08e0*/  ISETP.NE.AND P0, PT, R32, 0x7, PT ;  /* 0x000000072000780c */ /* 0x000fe20003f05270 */
[----:B------:R-:W-:-:S03]  /*08f0*/  IMAD.IADD R17, R17, 0x1, R16 ;  /* 0x0000000111117824 */ /* 0x000fc600078e0210 */
[----:B------:R-:W-:Y:S01]  /*0900*/  SEL R8, R14, R8, !P0 ;  /* 0x000000080e087207 */ /* 0x000fe20004000000 */
[----:B------:R-:W-:Y:S01]  /*0910*/  IMAD.IADD R18, R18, 0x1, R17 ;  /* 0x0000000112127824 */ /* 0x000fe200078e0211 */
[----:B------:R-:W-:-:S03]  /*0920*/  ISETP.NE.AND P0, PT, R32, 0x8, PT ;  /* 0x000000082000780c */ /* 0x000fc60003f05270 */
[----:B------:R-:W-:Y:S01]  /*0930*/  IMAD.IADD R19, R19, 0x1, R18 ;  /* 0x0000000113137824 */ /* 0x000fe200078e0212 */
[----:B------:R-:W-:Y:S02]  /*0940*/  SEL R8, R15, R8, !P0 ;  /* 0x000000080f087207 */ /* 0x000fe40004000000 */
[----:B------:R-:W-:Y:S02]  /*0950*/  ISETP.NE.AND P0, PT, R32, 0xa, PT ;  /* 0x0000000a2000780c */ /* 0x000fe40003f05270 */
[----:B------:R-:W-:Y:S02]  /*0960*/  SEL R8, R16, R8, !P1 ;  /* 0x0000000810087207 */ /* 0x000fe40004800000 */
[C---:B------:R-:W-:Y:S02]  /*0970*/  ISETP.NE.AND P1, PT, R32.reuse, 0xb, PT ;  /* 0x0000000b2000780c */ /* 0x040fe40003f25270 */
[----:B------:R-:W-:Y:S02]  /*0980*/  SEL R8, R17, R8, !P0 ;  /* 0x0000000811087207 */ /* 0x000fe40004000000 */
[----:B------:R-:W-:-:S02]  /*0990*/  ISETP.NE.AND P0, PT, R32, 0xc, PT ;  /* 0x0000000c2000780c */ /* 0x000fc40003f05270 */
[----:B------:R-:W-:Y:S02]  /*09a0*/  SEL R8, R18, R8, !P1 ;  /* 0x0000000812087207 */ /* 0x000fe40004800000 */
[----:B------:R-:W-:Y:S02]  /*09b0*/  ISETP.NE.AND P1, PT, R36, RZ, PT ;  /* 0x000000ff2400720c */ /* 0x000fe40003f25270 */
[----:B------:R-:W-:-:S05]  /*09c0*/  SEL R8, R19, R8, !P0 ;  /* 0x0000000813087207 */ /* 0x000fca0004000000 */
[----:B------:R-:W-:-:S06]  /*09d0*/  @P2 IMAD.IADD R33, R8, 0x1, R9 ;  /* 0x0000000108212824 */ /* 0x000fcc00078e0209 */
[----:B------:R-:W-:Y:S05]  /*09e0*/  @P1 BRA `(.L_x_247) ;  /* 0x0000000c006c1947 */ /* 0x000fea0003800000 */
[----:B------:R-:W0:Y:S01]  /*09f0*/  LDS R12, [UR4+0x40] ;  /* 0x00004004ff0c7984 */ /* 0x000e220008000800 */
[----:B------:R-:W1:Y:S01]  /*0a00*/  LDC.64 R10, c[0x0][0x390] ;  /* 0x0000e400ff0a7b82 */ /* 0x000e620000000a00 */
[----:B------:R-:W-:Y:S02]  /*0a10*/  IMAD.MOV.U32 R8, RZ, RZ, 0x65 ;  /* 0x00000065ff087424 */ /* 0x000fe400078e00ff */
[----:B------:R-:W-:Y:S02]  /*0a20*/  IMAD.MOV.U32 R33, RZ, RZ, RZ ;  /* 0x000000ffff217224 */ /* 0x000fe400078e00ff */
[----:B0-----:R-:W-:-:S05]  /*0a30*/  IMAD.IADD R9, R19, 0x1, R12 ;  /* 0x0000000113097824 */ /* 0x001fca00078e020c */
[----:B-1----:R0:W-:Y:S01]  /*0a40*/  ST.E.64.STRONG.GPU desc[UR12][R10.64+0x100], R8 ;  /* 0x000100080a007985 */ /* 0x0021e2000c10fb0c */
[----:B------:R-:W-:Y:S05]  /*0a50*/  BRA `(.L_x_247) ;  /* 0x0000000c00507947 */ /* 0x000fea0003800000 */
.L_x_246:
[----:B------:R-:W-:Y:S02]  /*0a60*/  IADD3 R8, PT, PT, R24, R25, R26 ;  /* 0x0000001918087210 */ /* 0x000fe40007ffe01a */
[C---:B------:R-:W-:Y:S02]  /*0a70*/  ISETP.NE.AND P1, PT, R44.reuse, 0x1f, PT ;  /* 0x0000001f2c00780c */ /* 0x040fe40003f25270 */
[----:B0-----:R-:W-:Y:S02]  /*0a80*/  IADD3 R8, PT, PT, R39, R40, R8 ;  /* 0x0000002827087210 */ /* 0x001fe40007ffe008 */
[----:B------:R-:W-:Y:S02]  /*0a90*/  ISETP.NE.AND P2, PT, R44, RZ, PT ;  /* 0x000000ff2c00720c */ /* 0x000fe40003f45270 */
[----:B------:R-:W-:-:S04]  /*0aa0*/  IADD3 R8, PT, PT, R30, R31, R8 ;  /* 0x0000001f1e087210 */ /* 0x000fc80007ffe008 */
        /* <DEDUP_REMOVED lines=37> */
[----:B------:R-:W-:Y:S01]  /*0d00*/  IMAD.IADD R14, R14, 0x1, R13 ;  /* 0x000000010e0e7824 */ /* 0x000fe200078e020d */
[----:B------:R-:W0:Y:S02]  /*0d10*/  LDS R11, [UR4+0x40] ;  /* 0x00004004ff0b7984 */ /* 0x000e240008000800 */
        /* <DEDUP_REMOVED lines=12> */
[----:B------:R-:W-:-:S04]  /*0de0*/  ISETP.NE.AND P0, PT, R32, 0x9, PT ;  /* 0x000000092000780c */ /* 0x000fc80003f05270 */
[----:B------:R-:W-:Y:S02]  /*0df0*/  SEL R8, R16, R8, !P0 ;  /* 0x0000000810087207 */ /* 0x000fe40004000000 */
[----:B------:R-:W-:-:S04]  /*0e00*/  ISETP.NE.AND P0, PT, R32, 0xa, PT ;  /* 0x0000000a2000780c */ /* 0x000fc80003f05270 */
[----:B------:R-:W-:Y:S02]  /*0e10*/  SEL R8, R17, R8, !P0 ;  /* 0x0000000811087207 */ /* 0x000fe40004000000 */
[----:B------:R-:W-:-:S04]  /*0e20*/  ISETP.NE.AND P0, PT, R32, 0xb, PT ;  /* 0x0000000b2000780c */ /* 0x000fc80003f05270 */
[----:B------:R-:W-:Y:S02]  /*0e30*/  SEL R8, R18, R8, !P0 ;  /* 0x0000000812087207 */ /* 0x000fe40004000000 */
[C---:B------:R-:W-:Y:S01]  /*0e40*/  ISETP.GT.U32.AND P0, PT, R36.reuse, 0x1f, PT ;  /* 0x0000001f2400780c */ /* 0x040fe20003f04070 */
[C---:B0-----:R-:W-:Y:S01]  /*0e50*/  IMAD.IADD R11, R19.reuse, 0x1, R11 ;  /* 0x00000001130b7824 */ /* 0x041fe200078e020b */
[----:B------:R-:W-:Y:S02]  /*0e60*/  SEL R8, R19, R8, !P1 ;  /* 0x0000000813087207 */ /* 0x000fe40004800000 */
[----:B------:R-:W-:-:S03]  /*0e70*/  ISETP.GE.U32.AND P1, PT, R36, 0x20, PT ;  /* 0x000000202400780c */ /* 0x000fc60003f26070 */
[----:B------:R-:W-:-:S05]  /*0e80*/  IMAD.IADD R8, R8, 0x1, R9 ;  /* 0x0000000108087824 */ /* 0x000fca00078e0209 */
[----:B------:R-:W-:Y:S01]  /*0e90*/  SEL R43, R33, R8, !P1 ;  /* 0x00000008212b7207 */ /* 0x000fe20004800000 */
[----:B------:R-:W-:Y:S06]  /*0ea0*/  @P0 BRA `(.L_x_248) ;  /* 0x0000000800140947 */ /* 0x000fec0003800000 */
[----:B------:R-:W0:Y:S01]  /*0eb0*/  LDC.64 R16, c[0x0][0x390] ;  /* 0x0000e400ff107b82 */ /* 0x000e220000000a00 */
[----:B------:R-:W-:Y:S01]  /*0ec0*/  ISETP.NE.AND P1, PT, R36, RZ, PT ;  /* 0x000000ff2400720c */ /* 0x000fe20003f25270 */
[----:B------:R-:W-:Y:S01]  /*0ed0*/  IMAD.U32 R13, RZ, RZ, UR6 ;  /* 0x00000006ff0d7e24 */ /* 0x000fe2000f8e00ff */
[----:B------:R-:W-:-:S05]  /*0ee0*/  LOP3.LUT R18, RZ, R36, RZ, 0x33, !PT ;  /* 0x00000024ff127212 */ /* 0x000fca00078e33ff */
[----:B------:R-:W-:-:S06]  /*0ef0*/  VIADD R18, R18, UR6 ;  /* 0x0000000612127c36 */ /* 0x000fcc0008000000 */
[----:B------:R-:W-:Y:S01]  /*0f00*/  @!P1 IMAD.MOV.U32 R10, RZ, RZ, 0x64 ;  /* 0x00000064ff0a9424 */ /* 0x000fe200078e00ff */
[----:B------:R1:W-:Y:S01]  /*0f10*/  @!P1 STS [UR4+0xc], R11 ;  /* 0x00000c0bff009988 */ /* 0x0003e20008000804 */
[----:B0-----:R-:W-:-:S04]  /*0f20*/  IMAD.WIDE R12, R13, 0x8, R16 ;  /* 0x000000080d0c7825 */ /* 0x001fc800078e0210 */
[----:B------:R-:W-:Y:S01]  /*0f30*/  IMAD.WIDE R16, R18, 0x8, R16 ;  /* 0x0000000812107825 */ /* 0x000fe200078e0210 */
[----:B------:R1:W-:Y:S01]  /*0f40*/  @!P1 ST.E.64.STRONG.GPU desc[UR12][R12.64+0x100], R10 ;  /* 0x0001000a0c009985 */ /* 0x0003e2000c10fb0c */
[----:B------:R-:W-:Y:S05]  /*0f50*/  NANOSLEEP 0x226 ;  /* 0x000002260000795d */ /* 0x000fea0003800000 */
[----:B------:R-:W2:Y:S01]  /*0f60*/  LD.E.64.STRONG.GPU R14, desc[UR12][R16.64+0x100] ;  /* 0x0001000c100e7980 */ /* 0x000ea2000c10fb00 */
[----:B------:R-:W-:Y:S01]  /*0f70*/  UMOV UR5, 0xffffffff ;  /* 0xffffffff00057882 */ /* 0x000fe20000000000 */
[----:B--2---:R-:W-:Y:S02]  /*0f80*/  ISETP.NE.AND P0, PT, R14, 0x63, PT ;  /* 0x000000630e00780c */ /* 0x004fe40003f05270 */
[----:B-1----:R-:W-:Y:S11]  /*0f90*/  BRA.DIV UR5, `(.L_x_249) ;  /* 0x0000002e05dc7947 */ /* 0x002ff6000b800000 */
[----:B------:R-:W-:-:S13]  /*0fa0*/  VOTE.ANY P0, !P0 ;  /* 0x0000000000ff7806 */ /* 0x000fda0004000100 */
.L_x_278:
[----:B------:R-:W-:Y:S05]  /*0fb0*/  @!P0 BRA `(.L_x_250) ;  /* 0x0000000000248947 */ /* 0x000fea0003800000 */
[----:B------:R-:W-:-:S07]  /*0fc0*/  IMAD.MOV.U32 R9, RZ, RZ, 0x1de ;  /* 0x000001deff097424 */ /* 0x000fce00078e00ff */
.L_x_252:
[----:B------:R-:W-:Y:S05]  /*0fd0*/  NANOSLEEP R9 ;  /* 0x000000090000735d */ /* 0x000fea0003800000 */
[----:B------:R-:W2:Y:S01]  /*0fe0*/  LD.E.64.STRONG.GPU R14, desc[UR12][R16.64+0x100] ;  /* 0x0001000c100e7980 */ /* 0x000ea2000c10fb00 */
[----:B------:R-:W-:Y:S01]  /*0ff0*/  UMOV UR5, 0xffffffff ;  /* 0xffffffff00057882 */ /* 0x000fe20000000000 */
[----:B------:R-:W-:Y:S02]  /*1000*/  SHF.R.U32.HI R9, RZ, 0x1, R9 ;  /* 0x00000001ff097819 */ /* 0x000fe40000011609 */
[----:B--2---:R-:W-:Y:S01]  /*1010*/  ISETP.NE.AND P0, PT, R14, 0x63, PT ;  /* 0x000000630e00780c */ /* 0x004fe20003f05270 */
[----:B------:R-:W-:-:S12]  /*1020*/  BRA.DIV UR5, `(.L_x_251) ;  /* 0x0000002e05d87947 */ /* 0x000fd8000b800000 */
[----:B------:R-:W-:-:S13]  /*1030*/  VOTE.ANY P0, !P0 ;  /* 0x0000000000ff7806 */ /* 0x000fda0004000100 */
.L_x_281:
[----:B------:R-:W-:Y:S05]  /*1040*/  @P0 BRA `(.L_x_252) ;  /* 0xfffffffc00e00947 */ /* 0x000fea000383ffff */
.L_x_250:
[----:B------:R-:W-:Y:S01]  /*1050*/  UMOV UR5, 0xffffffff ;  /* 0xffffffff00057882 */ /* 0x000fe20000000000 */
[----:B------:R-:W-:Y:S02]  /*1060*/  ISETP.NE.AND P2, PT, R14, 0x65, PT ;  /* 0x000000650e00780c */ /* 0x000fe40003f45270 */
[----:B------:R-:W-:Y:S11]  /*1070*/  BRA.DIV UR5, `(.L_x_253) ;  /* 0x0000002e05e47947 */ /* 0x000ff6000b800000 */
[----:B------:R-:W0:Y:S01]  /*1080*/  S2R R45, SR_GEMASK ;  /* 0x00000000002d7919 */ /* 0x000e220000003c00 */
[----:B------:R-:W-:Y:S01]  /*1090*/  VOTE.ANY R8, PT, !P2 ;  /* 0x0000000000087806 */ /* 0x000fe200050e0100 */
[C---:B------:R-:W-:Y:S02]  /*10a0*/  VIADD R33, R44.reuse, 0x2 ;  /* 0x000000022c217836 */ /* 0x040fe40000000000 */
[C---:B------:R-:W-:Y:S02]  /*10b0*/  VIADD R32, R44.reuse, 0x4 ;  /* 0x000000042c207836 */ /* 0x040fe40000000000 */
[C---:B------:R-:W-:Y:S02]  /*10c0*/  VIADD R19, R44.reuse, 0x8 ;  /* 0x000000082c137836 */ /* 0x040fe40000000000 */
[----:B------:R-:W-:Y:S01]  /*10d0*/  VIADD R34, R44, 0x10 ;  /* 0x000000102c227836 */ /* 0x000fe20000000000 */
[----:B0-----:R-:W-:-:S05]  /*10e0*/  LOP3.LUT R8, R8, 0x80000000, R45, 0xec, !PT ;  /* 0x8000000008087812 */ /* 0x001fca00078eec2d */
[----:B------:R-:W-:-:S05]  /*10f0*/  VIADD R9, R8, 0xffffffff ;  /* 0xffffffff08097836 */ /* 0x000fca0000000000 */
[----:B------:R-:W-:-:S04]  /*1100*/  LOP3.LUT R9, R8, R9, RZ, 0xc, !PT ;  /* 0x0000000908097212 */ /* 0x000fc800078e0cff */
[----:B------:R0:W1:Y:S02]  /*1110*/  POPC R38, R9 ;  /* 0x0000000900267309 */ /* 0x0000640000000000 */
[----:B0-----:R-:W0:Y:S01]  /*1120*/  LDC.64 R8, c[0x0][0x390] ;  /* 0x0000e400ff087b82 */ /* 0x001e220000000a00 */
[----:B-1----:R-:W1:Y:S01]  /*1130*/  SHFL.DOWN PT, R16, R15, 0x1, R38 ;  /* 0x082000000f107989 */ /* 0x002e6200000e0026 */
[-C--:B------:R-:W-:Y:S02]  /*1140*/  ISETP.GE.AND P0, PT, R44, R38.reuse, PT ;  /* 0x000000262c00720c */ /* 0x080fe40003f06270 */
[-C--:B------:R-:W-:Y:S02]  /*1150*/  ISETP.GT.AND P2, PT, R34, R38.reuse, PT ;  /* 0x000000262200720c */ /* 0x080fe40003f44270 */
[----:B-1----:R-:W-:Y:S02]  /*1160*/  SEL R16, R16, RZ, !P0 ;  /* 0x000000ff10107207 */ /* 0x002fe40004000000 */
[----:B------:R-:W-:-:S03]  /*1170*/  ISETP.GT.AND P0, PT, R33, R38, PT ;  /* 0x000000262100720c */ /* 0x000fc60003f04270 */
[----:B------:R-:W-:-:S05]  /*1180*/  IMAD.IADD R17, R16, 0x1, R15 ;  /* 0x0000000110117824 */ /* 0x000fca00078e020f */
[----:B------:R-:W1:Y:S02]  /*1190*/  SHFL.DOWN PT, R16, R17, 0x2, R38 ;  /* 0x0840000011107989 */ /* 0x000e6400000e0026 */
[----:B-1----:R-:W-:Y:S02]  /*11a0*/  SEL R16, R16, RZ, !P0 ;  /* 0x000000ff10107207 */ /* 0x002fe40004000000 */
[----:B------:R-:W-:-:S03]  /*11b0*/  ISETP.GT.AND P0, PT, R32, R38, PT ;  /* 0x000000262000720c */ /* 0x000fc60003f04270 */
[----:B------:R-:W-:-:S05]  /*11c0*/  IMAD.IADD R35, R17, 0x1, R16 ;  /* 0x0000000111237824 */ /* 0x000fca00078e0210 */
[----:B------:R-:W1:Y:S02]  /*11d0*/  SHFL.DOWN PT, R16, R35, 0x4, R38 ;  /* 0x0880000023107989 */ /* 0x000e6400000e0026 */
[----:B-1----:R-:W-:Y:S02]  /*11e0*/  SEL R16, R16, RZ, !P0 ;  /* 0x000000ff10107207 */ /* 0x002fe40004000000 */
[----:B------:R-:W-:-:S03]  /*11f0*/  ISETP.GT.AND P0, PT, R19, R38, PT ;  /* 0x000000261300720c */ /* 0x000fc60003f04270 */
[----:B------:R-:W-:Y:S01]  /*1200*/  IMAD.IADD R37, R35, 0x1, R16 ;  /* 0x0000000123257824 */ /* 0x000fe200078e0210 */
[----:B0-----:R-:W-:-:S04]  /*1210*/  IADD3 R35, P3, PT, R8, 0x100, RZ ;  /* 0x0000010008237810 */ /* 0x001fc80007f7e0ff */
[----:B------:R-:W0:Y:S02]  /*1220*/  SHFL.DOWN PT, R16, R37, 0x8, R38 ;  /* 0x0900000025107989 */ /* 0x000e2400000e0026 */
[----:B0-----:R-:W-:Y:S02]  /*1230*/  SEL R16, R16, RZ, !P0 ;  /* 0x000000ff10107207 */ /* 0x001fe40004000000 */
[----:B------:R-:W-:-:S03]  /*1240*/  ISETP.NE.AND P0, PT, R14, 0x65, PT ;  /* 0x000000650e00780c */ /* 0x000fc60003f05270 */
[----:B------:R-:W-:Y:S02]  /*1250*/  IMAD.IADD R17, R37, 0x1, R16 ;  /* 0x0000000125117824 */ /* 0x000fe400078e0210 */
[----:B------:R-:W-:-:S03]  /*1260*/  IMAD.X R37, RZ, RZ, R9, P3 ;  /* 0x000000ffff257224 */ /* 0x000fc600018e0609 */
[----:B------:R-:W0:Y:S05]  /*1270*/  SHFL.DOWN PT, R16, R17, 0x10, R38 ;  /* 0x0a00000011107989 */ /* 0x000e2a00000e0026 */
[----:B------:R-:W-:Y:S02]  /*1280*/  VOTE.ALL P0, P0 ;  /* 0x0000000000ff7806 */ /* 0x000fe40000000000 */
[----:B0-----:R-:W-:-:S05]  /*1290*/  SEL R16, R16, RZ, !P2 ;  /* 0x000000ff10107207 */ /* 0x001fca0005000000 */
[----:B------:R-:W-:-:S07]  /*12a0*/  IMAD.IADD R36, R17, 0x1, R16 ;  /* 0x0000000111247824 */ /* 0x000fce00078e0210 */
.L_x_290:
[----:B------:R-:W-:Y:S05]  /*12b0*/  @!P0 BRA `(.L_x_254) ;  /* 0x0000000000d48947 */ /* 0x000fea0003800000 */
[----:B------:R-:W-:-:S07]  /*12c0*/  IMAD.MOV.U32 R38, RZ, RZ, 0x1de ;  /* 0x000001deff267424 */ /* 0x000fce00078e00ff */
.L_x_260:
[----:B------:R-:W-:Y:S02]  /*12d0*/  IMAD.MOV.U32 R8, RZ, RZ, R35 ;  /* 0x000000ffff087224 */ /* 0x000fe400078e0023 */
[----:B------:R-:W-:Y:S02]  /*12e0*/  IMAD.MOV.U32 R9, RZ, RZ, R37 ;  /* 0x000000ffff097224 */ /* 0x000fe400078e0025 */
[----:B------:R-:W-:-:S05]  /*12f0*/  IMAD.WIDE R16, R18, 0x8, R8 ;  /* 0x0000000812107825 */ /* 0x000fca00078e0208 */
[----:B------:R-:W2:Y:S01]  /*1300*/  LD.E.64.STRONG.GPU R14, desc[UR12][R16.64+-0x100] ;  /* 0xffff000c100e7980 */ /* 0x000ea2000c10fb00 */
[----:B------:R-:W-:Y:S05]  /*1310*/  YIELD ;  /* 0x0000000000007946 */ /* 0x000fea0003800000 */
[----:B------:R-:W-:Y:S01]  /*1320*/  UMOV UR5, 0xffffffff ;  /* 0xffffffff00057882 */ /* 0x000fe20000000000 */
[----:B------:R-:W-:Y:S02]  /*1330*/  SHF.R.U32.HI R38, RZ, 0x1, R38 ;  /* 0x00000001ff267819 */ /* 0x000fe40000011626 */
[----:B--2---:R-:W-:Y:S01]  /*1340*/  ISETP.NE.AND P0, PT, R14, 0x63, PT ;  /* 0x000000630e00780c */ /* 0x004fe20003f05270 */
[----:B------:R-:W-:-:S12]  /*1350*/  BRA.DIV UR5, `(.L_x_255) ;  /* 0x0000003205347947 */ /* 0x000fd8000b800000 */
[----:B------:R-:W-:-:S13]  /*1360*/  VOTE.ANY P0, !P0 ;  /* 0x0000000000ff7806 */ /* 0x000fda0004000100 */
.L_x_293:
[----:B------:R-:W-:Y:S05]  /*1370*/  @!P0 BRA `(.L_x_256) ;  /* 0x0000000000248947 */ /* 0x000fea0003800000 */
[----:B------:R-:W-:-:S07]  /*1380*/  IMAD.MOV.U32 R9, RZ, RZ, R38 ;  /* 0x000000ffff097224 */ /* 0x000fce00078e0026 */
.L_x_258:
[----:B------:R-:W-:Y:S05]  /*1390*/  NANOSLEEP R9 ;  /* 0x000000090000735d */ /* 0x000fea0003800000 */
[----:B------:R-:W2:Y:S01]  /*13a0*/  LD.E.64.STRONG.GPU R14, desc[UR12][R16.64+-0x100] ;  /* 0xffff000c100e7980 */ /* 0x000ea2000c10fb00 */
[----:B------:R-:W-:Y:S01]  /*13b0*/  UMOV UR5, 0xffffffff ;  /* 0xffffffff00057882 */ /* 0x000fe20000000000 */
[----:B------:R-:W-:Y:S02]  /*13c0*/  SHF.R.U32.HI R9, RZ, 0x1, R9 ;  /* 0x00000001ff097819 */ /* 0x000fe40000011609 */
[----:B--2---:R-:W-:Y:S01]  /*13d0*/  ISETP.NE.AND P0, PT, R14, 0x63, PT ;  /* 0x000000630e00780c */ /* 0x004fe20003f05270 */
[----:B------:R-:W-:-:S12]  /*13e0*/  BRA.DIV UR5, `(.L_x_257) ;  /* 0x0000003205307947 */ /* 0x000fd8000b800000 */
[----:B------:R-:W-:-:S13]  /*13f0*/  VOTE.ANY P0, !P0 ;  /* 0x0000000000ff7806 */ /* 0x000fda0004000100 */
.L_x_296:
[----:B------:R-:W-:Y:S05]  /*1400*/  @P0 BRA `(.L_x_258) ;  /* 0xfffffffc00e00947 */ /* 0x000fea000383ffff */
.L_x_256:
[----:B------:R-:W-:Y:S01]  /*1410*/  UMOV UR5, 0xffffffff ;  /* 0xffffffff00057882 */ /* 0x000fe20000000000 */
[----:B------:R-:W-:Y:S02]  /*1420*/  ISETP.NE.AND P0, PT, R14, 0x65, PT ;  /* 0x000000650e00780c */ /* 0x000fe40003f05270 */
[----:B------:R-:W-:Y:S11]  /*1430*/  BRA.DIV UR5, `(.L_x_259) ;  /* 0x00000032053c7947 */ /* 0x000ff6000b800000 */
[----:B------:R-:W-:Y:S01]  /*1440*/  VOTE.ANY R8, PT, !P0 ;  /* 0x0000000000087806 */ /* 0x000fe200040e0100 */
[----:B------:R-:W-:-:S03]  /*1450*/  VIADD R18, R18, 0xffffffe0 ;  /* 0xffffffe012127836 */ /* 0x000fc60000000000 */
[----:B------:R-:W-:-:S05]  /*1460*/  LOP3.LUT R8, R8, 0x80000000, R45, 0xec, !PT ;  /* 0x8000000008087812 */ /* 0x000fca00078eec2d */
[----:B------:R-:W-:-:S05]  /*1470*/  VIADD R9, R8, 0xffffffff ;  /* 0xffffffff08097836 */ /* 0x000fca0000000000 */
[----:B------:R-:W-:-:S06]  /*1480*/  LOP3.LUT R9, R8, R9, RZ, 0xc, !PT ;  /* 0x0000000908097212 */ /* 0x000fcc00078e0cff */
[----:B------:R-:W0:Y:S02]  /*1490*/  POPC R9, R9 ;  /* 0x0000000900097309 */ /* 0x000e240000000000 */
[----:B0-----:R-:W0:Y:S01]  /*14a0*/  SHFL.DOWN PT, R16, R15, 0x1, R9 ;  /* 0x082000000f107989 */ /* 0x001e2200000e0009 */
[-C--:B------:R-:W-:Y:S02]  /*14b0*/  ISETP.GE.AND P0, PT, R44, R9.reuse, PT ;  /* 0x000000092c00720c */ /* 0x080fe40003f06270 */
[-C--:B------:R-:W-:Y:S02]  /*14c0*/  ISETP.GT.AND P2, PT, R34, R9.reuse, PT ;  /* 0x000000092200720c */ /* 0x080fe40003f44270 */
[----:B0-----:R-:W-:Y:S02]  /*14d0*/  SEL R16, R16, RZ, !P0 ;  /* 0x000000ff10107207 */ /* 0x001fe40004000000 */
[----:B------:R-:W-:-:S03]  /*14e0*/  ISETP.GT.AND P0, PT, R33, R9, PT ;  /* 0x000000092100720c */ /* 0x000fc60003f04270 */
[----:B------:R-:W-:-:S05]  /*14f0*/  IMAD.IADD R15, R16, 0x1, R15 ;  /* 0x00000001100f7824 */ /* 0x000fca00078e020f */
[----:B------:R-:W0:Y:S02]  /*1500*/  SHFL.DOWN PT, R16, R15, 0x2, R9 ;  /* 0x084000000f107989 */ /* 0x000e2400000e0009 */
        /* <DEDUP_REMOVED lines=9> */
[----:B------:R-:W-:-:S03]  /*15a0*/  ISETP.NE.AND P0, PT, R14, 0x65, PT ;  /* 0x000000650e00780c */ /* 0x000fc60003f05270 */
[----:B------:R-:W-:-:S05]  /*15b0*/  IMAD.IADD R15, R15, 0x1, R16 ;  /* 0x000000010f0f7824 */ /* 0x000fca00078e0210 */
[----:B------:R-:W0:Y:S05]  /*15c0*/  SHFL.DOWN PT, R16, R15, 0x10, R9 ;  /* 0x0a0000000f107989 */ /* 0x000e2a00000e0009 */
[----:B------:R-:W-:Y:S02]  /*15d0*/  VOTE.ALL P0, P0 ;  /* 0x0000000000ff7806 */ /* 0x000fe40000000000 */
[----:B0-----:R-:W-:-:S04]  /*15e0*/  SEL R16, R16, RZ, !P2 ;  /* 0x000000ff10107207 */ /* 0x001fc80005000000 */
[----:B------:R-:W-:-:S07]  /*15f0*/  IADD3 R36, PT, PT, R15, R16, R36 ;  /* 0x000000100f247210 */ /* 0x000fce0007ffe024 */
.L_x_305:
[----:B------:R-:W-:Y:S05]  /*1600*/  @P0 BRA `(.L_x_260) ;  /* 0xfffffffc00300947 */ /* 0x000fea000383ffff */
.L_x_254:
[----:B------:R-:W-:Y:S01]  /*1610*/  ISETP.NE.AND P0, PT, R44, RZ, PT ;  /* 0x000000ff2c00720c */ /* 0x000fe20003f05270 */
[----:B------:R-:W0:Y:S01]  /*1620*/  @!P1 S2R R9, SR_CgaCtaId ;  /* 0x0000000000099919 */ /* 0x000e220000008800 */
[----:B------:R-:W-:Y:S01]  /*1630*/  @!P1 MOV R8, 0x400 ;  /* 0x0000040000089802 */ /* 0x000fe20000000f00 */
[----:B------:R-:W-:Y:S02]  /*1640*/  @!P1 IMAD.IADD R11, R11, 0x1, R36 ;  /* 0x000000010b0b9824 */ /* 0x000fe400078e0224 */
[----:B------:R-:W-:-:S05]  /*1650*/  @!P1 IMAD.MOV.U32 R10, RZ, RZ, 0x65 ;  /* 0x00000065ff0a9424 */ /* 0x000fca00078e00ff */
[----:B------:R1:W-:Y:S03]  /*1660*/  @!P1 ST.E.64.STRONG.GPU desc[UR12][R12.64+0x100], R10 ;  /* 0x0001000a0c009985 */ /* 0x0003e6000c10fb0c */
[----:B------:R-:W-:Y:S01]  /*1670*/  @!P0 MOV R14, 0x400 ;  /* 0x00000400000e8802 */ /* 0x000fe20000000f00 */
[----:B------:R-:W2:Y:S01]  /*1680*/  @!P0 S2R R15, SR_CgaCtaId ;  /* 0x00000000000f8919 */ /* 0x000ea20000008800 */
[----:B0-----:R-:W-:Y:S01]  /*1690*/  @!P1 LEA R9, R9, R8, 0x18 ;  /* 0x0000000809099211 */ /* 0x001fe200078ec0ff */
[----:B------:R-:W-:Y:S02]  /*16a0*/  IMAD.MOV.U32 R8, RZ, RZ, R43 ;  /* 0x000000ffff087224 */ /* 0x000fe400078e002b */
[----:B------:R-:W-:Y:S02]  /*16b0*/  @!P0 IMAD.MOV.U32 R8, RZ, RZ, R36 ;  /* 0x000000ffff088224 */ /* 0x000fe400078e0024 */
[----:B------:R1:W-:Y:S04]  /*16c0*/  @!P1 STS [R9+0x8], R11 ;  /* 0x0000080b09009388 */ /* 0x0003e80000000800 */
[----:B------:R1:W-:Y:S01]  /*16d0*/  @!P1 STS [R9+0x4], R36 ;  /* 0x0000042409009388 */ /* 0x0003e20000000800 */
[----:B--2---:R-:W-:-:S05]  /*16e0*/  @!P0 LEA R15, R15, R14, 0x18 ;  /* 0x0000000e0f0f8211 */ /* 0x004fca00078ec0ff */
[----:B------:R1:W-:Y:S02]  /*16f0*/  @!P0 STS [R15+0x54], R36 ;  /* 0x000054240f008388 */ /* 0x0003e40000000800 */
.L_x_248:
[----:B------:R-:W-:Y:S05]  /*1700*/  WARPSYNC.ALL ;  /* 0x0000000000007948 */ /* 0x000fea0003800000 */
[----:B------:R-:W0:Y:S08]  /*1710*/  S2UR UR7, SR_CgaCtaId ;  /* 0x00000000000779c3 */ /* 0x000e300000008800 */
[----:B------:R-:W-:Y:S06]  /*1720*/  BAR.SYNC.DEFER_BLOCKING 0x0 ;  /* 0x0000000000007b1d */ /* 0x000fec0000010000 */
[----:B------:R-:W-:Y:S01]  /*1730*/  UMOV UR5, 0x400 ;  /* 0x0000040000057882 */ /* 0x000fe20000000000 */
[----:B-1----:R-:W1:Y:S01]  /*1740*/  S2R R10, SR_TID.X ;  /* 0x00000000000a7919 */ /* 0x002e620000002100 */
[----:B0-----:R-:W-:-:S09]  /*1750*/  ULEA UR5, UR7, UR5, 0x18 ;  /* 0x0000000507057291 */ /* 0x001fd2000f8ec0ff */
[----:B------:R-:W0:Y:S01]  /*1760*/  LDS R9, [UR5+0x54] ;  /* 0x00005405ff097984 */ /* 0x000e220008000800 */
[----:B-1----:R-:W-:-:S04]  /*1770*/  ISETP.NE.AND P0, PT, R10, RZ, PT ;  /* 0x000000ff0a00720c */ /* 0x002fc80003f05270 */
[----:B0-----:R-:W-:-:S05]  /*1780*/  SEL R9, R9, RZ, P0 ;  /* 0x000000ff09097207 */ /* 0x001fca0000000000 */
[----:B------:R-:W-:-:S07]  /*1790*/  IMAD.IADD R33, R9, 0x1, R8 ;  /* 0x0000000109217824 */ /* 0x000fce00078e0208 */
.L_x_247:
[----:B------:R-:W-:Y:S05]  /*17a0*/  BSYNC.RECONVERGENT B0 ;  /* 0x0000000000007941 */ /* 0x000fea0003800200 */
.L_x_245:
[----:B------:R-:W-:Y:S01]  /*17b0*/  IMAD.IADD R26, R26, 0x1, R33 ;  /* 0x000000011a1a7824 */ /* 0x000fe200078e0221 */
[----:B------:R-:W-:Y:S03]  /*17c0*/  BAR.SYNC.DEFER_BLOCKING 0x0 ;  /* 0x0000000000007b1d */ /* 0x000fe60000010000 */
[----:B------:R-:W-:-:S03]  /*17d0*/  IMAD.IADD R25, R25, 0x1, R26 ;  /* 0x0000000119197824 */ /* 0x000fc600078e021a */
[----:B------:R-:W1:Y:S01]  /*17e0*/  LDCU.64 UR8, c[0x0][0x388] ;  /* 0x00007100ff0877ac */ /* 0x000e620008000a00 */
[----:B------:R-:W-:-:S04]  /*17f0*/  IMAD.IADD R24, R24, 0x1, R25 ;  /* 0x0000000118187824 */ /* 0x000fc800078e0219 */
[----:B------:R-:W-:-:S04]  /*1800*/  IMAD.IADD R40, R40, 0x1, R24 ;  /* 0x0000000128287824 */ /* 0x000fc800078e0218 */
[----:B0-----:R-:W-:-:S04]  /*1810*/  IMAD.IADD R8, R39, 0x1, R40 ;  /* 0x0000000127087824 */ /* 0x001fc800078e0228 */
[----:B------:R-:W-:-:S04]  /*1820*/  IMAD.IADD R31, R31, 0x1, R8 ;  /* 0x000000011f1f7824 */ /* 0x000fc800078e0208 */
[----:B------:R-:W-:Y:S01]  /*1830*/  IMAD.IADD R30, R30, 0x1, R31 ;  /* 0x000000011e1e7824 */ /* 0x000fe200078e021f */
[----:B------:R-:W-:Y:S01]  /*1840*/  STS [R27], R26 ;  /* 0x0000001a1b007388 */ /* 0x000fe20000000800 */
[----:B-1----:R-:W-:Y:S02]  /*1850*/  IADD3 R42, P0, PT, R42, UR8, RZ ;  /* 0x000000082a2a7c10 */ /* 0x002fe4000ff1e0ff */
[----:B------:R-:W-:Y:S01]  /*1860*/  IMAD.IADD R10, R29, 0x1, R30 ;  /* 0x000000011d0a7824 */ /* 0x000fe200078e021e */
[----:B------:R-:W-:Y:S01]  /*1870*/  STS [R27+0x4], R25 ;  /* 0x000004191b007388 */ /* 0x000fe20000000800 */
[----:B------:R-:W-:Y:S02]  /*1880*/  IADD3.X R43, PT, PT, R41, UR9, RZ, P0, !PT ;  /* 0x00000009292b7c10 */ /* 0x000fe400087fe4ff */
[----:B------:R-:W-:Y:S01]  /*1890*/  IMAD.IADD R23, R23, 0x1, R10 ;  /* 0x0000000117177824 */ /* 0x000fe200078e020a */
[----:B------:R-:W-:Y:S03]  /*18a0*/  STS [R27+0x8], R24 ;  /* 0x000008181b007388 */ /* 0x000fe60000000800 */
        /* <DEDUP_REMOVED lines=66> */
.L_x_244:
[----:B------:R-:W-:-:S04]  /*1cd0*/  ISETP.NE.U32.AND P0, PT, RZ, UR7, PT ;  /* 0x00000007ff007c0c */ /* 0x000fc8000bf05070 */
[----:B------:R-:W-:-:S13]  /*1ce0*/  ISETP.NE.AND.EX P0, PT, RZ, UR4, PT, P0 ;  /* 0x00000004ff007c0c */ /* 0x000fda000bf05300 */
[----:B------:R-:W-:Y:S05]  /*1cf0*/  @!P0 EXIT ;  /* 0x000000000000894d */ /* 0x000fea0003800000 */
[----:B------:R-:W0:Y:S02]  /*1d00*/  LDCU.64 UR4, c[0x0][0x380] ;  /* 0x00007000ff0477ac */ /* 0x000e240008000a00 */
[----:B0-----:R-:W-:-:S06]  /*1d10*/  UIMAD.WIDE UR4, UR6, 0x7b80, UR4 ;  /* 0x00007b80060478a5 */ /* 0x001fcc000f8e0204 */
[----:B------:R-:W-:Y:S02]  /*1d20*/  IMAD.U32 R2, RZ, RZ, UR4 ;  /* 0x00000004ff027e24 */ /* 0x000fe4000f8e00ff */
[----:B------:R-:W-:-:S05]  /*1d30*/  IMAD.U32 R3, RZ, RZ, UR5 ;  /* 0x00000005ff037e24 */ /* 0x000fca000f8e00ff */
[----:B------:R0:W2:Y:S01]  /*1d40*/  LDG.E R0, desc[UR12][R2.64] ;  /* 0x0000000c02007981 */ /* 0x0000a2000c1e1900 */
[----:B------:R-:W1:Y:S02]  /*1d50*/  S2R R43, SR_TID.X ;  /* 0x00000000002b7919 */ /* 0x000e640000002100 */
[C---:B-1----:R-:W-:Y:S02]  /*1d60*/  LOP3.LUT R28, R43.reuse, 0x1f, RZ, 0xc0, !PT ;  /* 0x0000001f2b1c7812 */ /* 0x042fe400078ec0ff */
[----:B------:R-:W-:-:S05]  /*1d70*/  LOP3.LUT R5, R43, 0x3e0, RZ, 0xc0, !PT ;  /* 0x000003e02b057812 */ /* 0x000fca00078ec0ff */
[----:B------:R-:W-:-:S04]  /*1d80*/  IMAD R28, R5, 0x13, R28 ;  /* 0x00000013051c7824 */ /* 0x000fc800078e021c */
[C---:B------:R-:W-:Y:S01]  /*1d90*/  VIADD R4, R28.reuse, 0x20 ;  /* 0x000000201c047836 */ /* 0x040fe20000000000 */
[C---:B------:R-:W-:Y:S01]  /*1da0*/  ISETP.GE.U32.AND P1, PT, R28.reuse, UR7, PT ;  /* 0x000000071c007c0c */ /* 0x040fe2000bf26070 */
[C---:B------:R-:W-:Y:S01]  /*1db0*/  VIADD R5, R28.reuse, 0x40 ;  /* 0x000000401c057836 */ /* 0x040fe20000000000 */
[C---:B0-----:R-:W-:Y:S01]  /*1dc0*/  LEA R2, P0, R28.reuse, UR4, 0x2 ;  /* 0x000000041c027c11 */ /* 0x041fe2000f8010ff */
[----:B------:R-:W-:Y:S01]  /*1dd0*/  VIADD R3, R28, 0x80 ;  /* 0x000000801c037836 */ /* 0x000fe20000000000 */
[----:B------:R-:W-:Y:S01]  /*1de0*/  ISETP.GE.U32.AND P2, PT, R4, UR7, PT ;  /* 0x0000000704007c0c */ /* 0x000fe2000bf46070 */
[C---:B------:R-:W-:Y:S01]  /*1df0*/  VIADD R4, R28.reuse, 0xa0 ;  /* 0x000000a01c047836 */ /* 0x040fe20000000000 */
[----:B------:R-:W-:Y:S01]  /*1e00*/  ISETP.GE.U32.AND P3, PT, R5, UR7, PT ;  /* 0x0000000705007c0c */ /* 0x000fe2000bf66070 */
[C---:B------:R-:W-:Y:S01]  /*1e10*/  VIADD R5, R28.reuse, 0xc0 ;  /* 0x000000c01c057836 */ /* 0x040fe20000000000 */
[----:B------:R-:W-:Y:S01]  /*1e20*/  ISETP.GE.U32.AND P5, PT, R3, UR7, PT ;  /* 0x0000000703007c0c */ /* 0x000fe2000bfa6070 */
[----:B------:R-:W-:Y:S01]  /*1e30*/  VIADD R6, R28, 0x60 ;  /* 0x000000601c067836 */ /* 0x000fe20000000000 */
[----:B------:R-:W-:Y:S01]  /*1e40*/  ISETP.GE.U32.AND P6, PT, R4, UR7, PT ;  /* 0x0000000704007c0c */ /* 0x000fe2000bfc6070 */
[----:B------:R-:W-:Y:S01]  /*1e50*/  IMAD.X R3, RZ, RZ, UR5, P0 ;  /* 0x00000005ff037e24 */ /* 0x000fe200080e06ff */
[----:B------:R-:W-:Y:S01]  /*1e60*/  ISETP.GE.U32.AND P0, PT, R5, UR7, PT ;  /* 0x0000000705007c0c */ /* 0x000fe2000bf06070 */
[----:B------:R-:W-:Y:S01]  /*1e70*/  VIADD R5, R28, 0xe0 ;  /* 0x000000e01c057836 */ /* 0x000fe20000000000 */
[----:B------:R-:W-:Y:S01]  /*1e80*/  ISETP.GE.U32.AND P4, PT, R6, UR7, PT ;  /* 0x0000000706007c0c */ /* 0x000fe2000bf86070 */
[----:B------:R-:W-:-:S02]  /*1e90*/  VIADD R41, R28, 0x100 ;  /* 0x000001001c297836 */ /* 0x000fc40000000000 */
[C---:B------:R-:W-:Y:S02]  /*1ea0*/  VIADD R7, R28.reuse, 0x120 ;  /* 0x000001201c077836 */ /* 0x040fe40000000000 */
[C---:B------:R-:W-:Y:S02]  /*1eb0*/  VIADD R40, R28.reuse, 0x240 ;  /* 0x000002401c287836 */ /* 0x040fe40000000000 */
[----:B--2---:R-:W-:Y:S02]  /*1ec0*/  IMAD.MOV.U32 R4, RZ, RZ, R0 ;  /* 0x000000ffff047224 */ /* 0x004fe400078e0000 */
[----:B------:R-:W2:Y:S01]  /*1ed0*/  @!P1 LDG.E R0, desc[UR12][R2.64] ;  /* 0x0000000c02009981 */ /* 0x000ea2000c1e1900 */
[----:B------:R-:W-:Y:S01]  /*1ee0*/  ISETP.GE.U32.AND P1, PT, R5, UR7, PT ;  /* 0x0000000705007c0c */ /* 0x000fe2000bf26070 */
[----:B------:R-:W-:Y:S02]  /*1ef0*/  IMAD.MOV.U32 R8, RZ, RZ, R4 ;  /* 0x000000ffff087224 */ /* 0x000fe400078e0004 */
[----:B------:R-:W-:-:S02]  /*1f00*/  VIADD R5, R28, 0x140 ;  /* 0x000001401c057836 */ /* 0x000fc40000000000 */
[--C-:B------:R-:W-:Y:S02]  /*1f10*/  IMAD.MOV.U32 R10, RZ, RZ, R4.reuse ;  /* 0x000000ffff0a7224 */ /* 0x100fe400078e0004 */
[----:B------:R-:W3:Y:S01]  /*1f20*/  @!P3 LDG.E R8, desc[UR12][R2.64+0x100] ;  /* 0x0001000c0208b981 */ /* 0x000ee2000c1e1900 */
[----:B------:R-:W-:Y:S01]  /*1f30*/  ISETP.GE.U32.AND P3, PT, R5, UR7, PT ;  /* 0x0000000705007c0c */ /* 0x000fe2000bf66070 */
[C---:B------:R-:W-:Y:S02]  /*1f40*/  VIADD R5, R28.reuse, 0x160 ;  /* 0x000001601c057836 */ /* 0x040fe40000000000 */
[--C-:B------:R-:W-:Y:S01]  /*1f50*/  IMAD.MOV.U32 R12, RZ, RZ, R4.reuse ;  /* 0x000000ffff0c7224 */ /* 0x100fe200078e0004 */
[----:B------:R-:W4:Y:S01]  /*1f60*/  @!P4 LDG.E R10, desc[UR12][R2.64+0x180] ;  /* 0x0001800c020ac981 */ /* 0x000f22000c1e1900 */
[----:B------:R-:W-:Y:S01]  /*1f70*/  IMAD.MOV.U32 R14, RZ, RZ, R4 ;  /* 0x000000ffff0e7224 */ /* 0x000fe200078e0004 */
[----:B------:R-:W-:Y:S01]  /*1f80*/  ISETP.GE.U32.AND P4, PT, R5, UR7, PT ;  /* 0x0000000705007c0c */ /* 0x000fe2000bf86070 */
[----:B------:R-:W-:-:S02]  /*1f90*/  VIADD R5, R28, 0x180 ;  /* 0x000001801c057836 */ /* 0x000fc40000000000 */
[--C-:B------:R-:W-:Y:S01]  /*1fa0*/  IMAD.MOV.U32 R6, RZ, RZ, R4.reuse ;  /* 0x000000ffff067224 */ /* 0x100fe200078e0004 */
[----:B------:R-:W5:Y:S01]  /*1fb0*/  @!P5 LDG.E R12, desc[UR12][R2.64+0x200] ;  /* 0x0002000c020cd981 */ /* 0x000f62000c1e1900 */
[----:B------:R-:W-:Y:S01]  /*1fc0*/  ISETP.GE.U32.AND P5, PT, R41, UR7, PT ;  /* 0x0000000729007c0c */ /* 0x000fe2000bfa6070 */
[--C-:B------:R-:W-:Y:S02]  /*1fd0*/  IMAD.MOV.U32 R16, RZ, RZ, R4.reuse ;  /* 0x000000ffff107224 */ /* 0x100fe400078e0004 */
[----:B------:R-:W5:Y:S01]  /*1fe0*/  @!P6 LDG.E R14, desc[UR12][R2.64+0x280] ;  /* 0x0002800c020ee981 */ /* 0x000f62000c1e1900 */
[----:B------:R-:W-:Y:S01]  /*1ff0*/  ISETP.GE.U32.AND P6, PT, R5, UR7, PT ;  /* 0x0000000705007c0c */ /* 0x000fe2000bfc6070 */
[----:B------:R-:W-:Y:S02]  /*2000*/  VIADD R5, R28, 0x1a0 ;  /* 0x000001a01c057836 */ /* 0x000fe40000000000 */
[----:B------:R-:W5:Y:S01]  /*2010*/  @!P2 LDG.E R6, desc[UR12][R2.64+0x80] ;  /* 0x0000800c0206a981 */ /* 0x000f62000c1e1900 */
[----:B------:R-:W-:Y:S01]  /*2020*/  ISETP.GE.U32.AND P2, PT, R7, UR7, PT ;  /* 0x0000000707007c0c */ /* 0x000fe2000bf46070 */
[----:B------:R-:W-:-:S02]  /*2030*/  IMAD.MOV.U32 R18, RZ, RZ, R4 ;  /* 0x000000ffff127224 */ /* 0x000fc400078e0004 */
[--C-:B------:R-:W-:Y:S01]  /*2040*/  IMAD.MOV.U32 R20, RZ, RZ, R4.reuse ;  /* 0x000000ffff147224 */ /* 0x100fe200078e0004 */
[----:B------:R-:W5:Y:S01]  /*2050*/  @!P0 LDG.E R16, desc[UR12][R2.64+0x300] ;  /* 0x0003000c02108981 */ /* 0x000f62000c1e1900 */
[----:B------:R-:W-:Y:S01]  /*2060*/  ISETP.GE.U32.AND P0, PT, R5, UR7, PT ;  /* 0x0000000705007c0c */ /* 0x000fe2000bf06070 */
[C---:B------:R-:W-:Y:S02]  /*2070*/  VIADD R7, R28.reuse, 0x1c0 ;  /* 0x000001c01c077836 */ /* 0x040fe40000000000 */
[C---:B------:R-:W-:Y:S01]  /*2080*/  VIADD R5, R28.reuse, 0x1e0 ;  /* 0x000001e01c057836 */ /* 0x040fe20000000000 */
[----:B------:R-:W5:Y:S01]  /*2090*/  @!P1 LDG.E R18, desc[UR12][R2.64+0x380] ;  /* 0x0003800c02129981 */ /* 0x000f62000c1e1900 */
[--C-:B------:R-:W-:Y:S01]  /*20a0*/  IMAD.MOV.U32 R22, RZ, RZ, R4.reuse ;  /* 0x000000ffff167224 */ /* 0x100fe200078e0004 */
[----:B------:R-:W-:Y:S01]  /*20b0*/  ISETP.GE.U32.AND P1, PT, R7, UR7, PT ;  /* 0x0000000707007c0c */ /* 0x000fe2000bf26070 */
[--C-:B------:R-:W-:Y:S01]  /*20c0*/  IMAD.MOV.U32 R24, RZ, RZ, R4.reuse ;  /* 0x000000ffff187224 */ /* 0x100fe200078e0004 */
[----:B------:R-:W5:Y:S01]  /*20d0*/  @!P5 LDG.E R20, desc[UR12][R2.64+0x400] ;  /* 0x0004000c0214d981 */ /* 0x000f62000c1e1900 */
[----:B------:R-:W-:Y:S01]  /*20e0*/  IMAD.MOV.U32 R30, RZ, RZ, R4 ;  /* 0x000000ffff1e7224 */ /* 0x000fe200078e0004 */
[----:B------:R-:W-:Y:S01]  /*20f0*/  ISETP.GE.U32.AND P5, PT, R5, UR7, PT ;  /* 0x0000000705007c0c */ /* 0x000fe2000bfa6070 */
[C---:B------:R-:W-:Y:S01]  /*2100*/  VIADD R5, R28.reuse, 0x200 ;  /* 0x000002001c057836 */ /* 0x040fe20000000000 */
[----:B------:R-:W5:Y:S01]  /*2110*/  @!P2 LDG.E R22, desc[UR12][R2.64+0x480] ;  /* 0x0004800c0216a981 */ /* 0x000f62000c1e1900 */
[----:B------:R-:W-:-:S03]  /*2120*/  VIADD R7, R28, 0x220 ;  /* 0x000002201c077836 */ /* 0x000fc60000000000 */
[----:B------:R-:W5:Y:S01]  /*2130*/  @!P3 LDG.E R24, desc[UR12][R2.64+0x500] ;  /* 0x0005000c0218b981 */ /* 0x000f62000c1e1900 */
[----:B------:R-:W-:Y:S02]  /*2140*/  ISETP.GE.U32.AND P2, PT, R5, UR7, PT ;  /* 0x0000000705007c0c */ /* 0x000fe4000bf46070 */
[----:B------:R-:W-:Y:S01]  /*2150*/  ISETP.GE.U32.AND P3, PT, R7, UR7, PT ;  /* 0x0000000707007c0c */ /* 0x000fe2000bf66070 */
[----:B------:R-:W5:Y:S01]  /*2160*/  @!P4 LDG.E R30, desc[UR12][R2.64+0x580] ;  /* 0x0005800c021ec981 */ /* 0x000f62000c1e1900 */
[----:B------:R-:W-:Y:S01]  /*2170*/  ISETP.GE.U32.AND P4, PT, R40, UR7, PT ;  /* 0x0000000728007c0c */ /* 0x000fe2000bf86070 */
[--C-:B------:R-:W-:Y:S02]  /*2180*/  IMAD.MOV.U32 R32, RZ, RZ, R4.reuse ;  /* 0x000000ffff207224 */ /* 0x100fe400078e0004 */
[--C-:B------:R-:W-:Y:S02]  /*2190*/  IMAD.MOV.U32 R34, RZ, RZ, R4.reuse ;  /* 0x000000ffff227224 */ /* 0x100fe400078e0004 */
[----:B------:R-:W-:-:S02]  /*21a0*/  IMAD.MOV.U32 R38, RZ, RZ, R4 ;  /* 0x000000ffff267224 */ /* 0x000fc400078e0004 */
[--C-:B------:R-:W-:Y:S01]  /*21b0*/  IMAD.MOV.U32 R42, RZ, RZ, R4.reuse ;  /* 0x000000ffff2a7224 */ /* 0x100fe200078e0004 */
[----:B------:R-:W5:Y:S01]  /*21c0*/  @!P6 LDG.E R32, desc[UR12][R2.64+0x600] ;  /* 0x0006000c0220e981 */ /* 0x000f62000c1e1900 */
[--C-:B------:R-:W-:Y:S02]  /*21d0*/  IMAD.MOV.U32 R44, RZ, RZ, R4.reuse ;  /* 0x000000ffff2c7224 */ /* 0x100fe400078e0004 */
[----:B------:R-:W-:Y:S01]  /*21e0*/  IMAD.MOV.U32 R5, RZ, RZ, R4 ;  /* 0x000000ffff057224 */ /* 0x000fe200078e0004 */
[----:B------:R-:W5:Y:S04]  /*21f0*/  @!P0 LDG.E R34, desc[UR12][R2.64+0x680] ;  /* 0x0006800c02228981 */ /* 0x000f68000c1e1900 */
[----:B------:R-:W5:Y:S04]  /*2200*/  @!P1 LDG.E R38, desc[UR12][R2.64+0x700] ;  /* 0x0007000c02269981 */ /* 0x000f68000c1e1900 */
[----:B------:R-:W5:Y:S04]  /*2210*/  @!P5 LDG.E R42, desc[UR12][R2.64+0x780] ;  /* 0x0007800c022ad981 */ /* 0x000f68000c1e1900 */
[----:B------:R-:W5:Y:S04]  /*2220*/  @!P2 LDG.E R44, desc[UR12][R2.64+0x800] ;  /* 0x0008000c022ca981 */ /* 0x000f68000c1e1900 */
[----:B------:R-:W5:Y:S04]  /*2230*/  @!P3 LDG.E R5, desc[UR12][R2.64+0x880] ;  /* 0x0008800c0205b981 */ /* 0x000f68000c1e1900 */
[----:B------:R-:W5:Y:S01]  /*2240*/  @!P4 LDG.E R4, desc[UR12][R2.64+0x900] ;  /* 0x0009000c0204c981 */ /* 0x000f62000c1e1900 */
[----:B------:R-:W0:Y:S01]  /*2250*/  S2R R35, SR_LANEID ;  /* 0x0000000000237919 */ /* 0x000e220000000000 */
[----:B------:R-:W1:Y:S01]  /*2260*/  S2UR UR5, SR_CgaCtaId ;  /* 0x00000000000579c3 */ /* 0x000e620000008800 */
[----:B------:R-:W-:Y:S01]  /*2270*/  SHF.R.U32.HI R36, RZ, 0x5, R43 ;  /* 0x00000005ff247819 */ /* 0x000fe2000001162b */
[----:B------:R-:W-:-:S02]  /*2280*/  UMOV UR4, 0x400 ;  /* 0x0000040000047882 */ /* 0x000fc40000000000 */
[----:B-1----:R-:W-:Y:S02]  /*2290*/  ULEA UR4, UR5, UR4, 0x18 ;  /* 0x0000000405047291 */ /* 0x002fe4000f8ec0ff */
[----:B0-----:R-:W-:-:S05]  /*22a0*/  IMAD R27, R36, 0x260, R35 ;  /* 0x00000260241b7824 */ /* 0x001fca00078e0223 */
[----:B------:R-:W-:-:S05]  /*22b0*/  LEA R27, R27, UR4, 0x2 ;  /* 0x000000041b1b7c11 */ /* 0x000fca000f8e10ff */
[----:B------:R-:W-:Y:S01]  /*22c0*/  IMAD R26, R35, 0x48, R27 ;  /* 0x00000048231a7824 */ /* 0x000fe200078e021b */
[----:B------:R-:W-:Y:S01]  /*22d0*/  UISETP.NE.AND UP0, UPT, UR6, URZ, UPT ;  /* 0x000000ff0600728c */ /* 0x000fe2000bf05270 */
        /* <DEDUP_REMOVED lines=41> */
[----:B0-----:R-:W-:Y:S02]  /*2570*/  IADD3 R8, PT, PT, R23, R24, R25 ;  /* 0x0000001817087210 */ /* 0x001fe40007ffe019 */
[----:B------:R-:W-:Y:S02]  /*2580*/  ISETP.NE.AND P1, PT, R35, 0x1f, PT ;  /* 0x0000001f2300780c */ /* 0x000fe40003f25270 */
[----:B------:R-:W-:Y:S02]  /*2590*/  IADD3 R8, PT, PT, R33, R34, R8 ;  /* 0x0000002221087210 */ /* 0x000fe40007ffe008 */
[----:B------:R-:W-:Y:S02]  /*25a0*/  ISETP.NE.AND P2, PT, R36, 0xc, PT ;  /* 0x0000000c2400780c */ /* 0x000fe40003f45270 */
[----:B------:R-:W-:Y:S02]  /*25b0*/  IADD3 R8, PT, PT, R31, R32, R8 ;  /* 0x000000201f087210 */ /* 0x000fe40007ffe008 */
[----:B------:R-:W-:-:S02]  /*25c0*/  ISETP.GE.U32.AND P3, PT, R43, 0x20, PT ;  /* 0x000000202b00780c */ /* 0x000fc40003f66070 */
        /* <DEDUP_REMOVED lines=29> */
[----:B------:R-:W-:-:S03]  /*27a0*/  IMAD.IADD R11, R11, 0x1, R10 ;  /* 0x000000010b0b7824 */ /* 0x000fc600078e020a */
        /* <DEDUP_REMOVED lines=16> */
[----:B------:R-:W-:-:S04]  /*28b0*/  ISETP.NE.AND P0, PT, R36, 0x8, PT ;  /* 0x000000082400780c */ /* 0x000fc80003f05270 */
[----:B------:R-:W-:Y:S02]  /*28c0*/  SEL R8, R15, R8, !P0 ;  /* 0x000000080f087207 */ /* 0x000fe40004000000 */
[----:B------:R-:W-:Y:S02]  /*28d0*/  ISETP.NE.AND P0, PT, R36, 0xa, PT ;  /* 0x0000000a2400780c */ /* 0x000fe40003f05270 */
[----:B------:R-:W-:Y:S02]  /*28e0*/  SEL R8, R16, R8, !P1 ;  /* 0x0000000810087207 */ /* 0x000fe40004800000 */
[----:B------:R-:W-:Y:S02]  /*28f0*/  ISETP.NE.AND P1, PT, R36, 0xb, PT ;  /* 0x0000000b2400780c */ /* 0x000fe40003f25270 */
[----:B------:R-:W-:Y:S02]  /*2900*/  SEL R8, R17, R8, !P0 ;  /* 0x0000000811087207 */ /* 0x000fe40004000000 */
[----:B------:R-:W-:-:S02]  /*2910*/  ISETP.NE.AND P0, PT, R35, RZ, PT ;  /* 0x000000ff2300720c */ /* 0x000fc40003f05270 */
[----:B------:R-:W-:Y:S01]  /*2920*/  SEL R8, R18, R8, !P1 ;  /* 0x0000000812087207 */ /* 0x000fe20004800000 */
[----:B------:R-:W-:Y:S01]  /*2930*/  @!P2 IMAD.IADD R8, R19, 0x1, R18 ;  /* 0x000000011308a824 */ /* 0x000fe200078e0212 */
[----:B------:R-:W-:Y:S02]  /*2940*/  SEL R9, R37, RZ, P0 ;  /* 0x000000ff25097207 */ /* 0x000fe40000000000 */
[----:B------:R-:W-:-:S03]  /*2950*/  ISETP.NE.AND P0, PT, R43, RZ, PT ;  /* 0x000000ff2b00720c */ /* 0x000fc60003f05270 */
[----:B------:R-:W-:-:S05]  /*2960*/  @P3 IMAD.IADD R37, R8, 0x1, R9 ;  /* 0x0000000108253824 */ /* 0x000fca00078e0209 */
[----:B------:R-:W-:Y:S01]  /*2970*/  SEL R8, R37, RZ, P0 ;  /* 0x000000ff25087207 */ /* 0x000fe20000000000 */
[----:B------:R-:W-:Y:S06]  /*2980*/  BRA `(.L_x_262) ;  /* 0x0000000c005c7947 */ /* 0x000fec0003800000 */
.L_x_261:
[----:B0-----:R-:W-:Y:S02]  /*2990*/  IADD3 R8, PT, PT, R23, R24, R25 ;  /* 0x0000001817087210 */ /* 0x001fe40007ffe019 */
[----:B------:R-:W-:Y:S02]  /*29a0*/  ISETP.NE.AND P1, PT, R35, 0x1f, PT ;  /* 0x0000001f2300780c */ /* 0x000fe40003f25270 */
[----:B------:R-:W-:Y:S02]  /*29b0*/  IADD3 R8, PT, PT, R33, R34, R8 ;  /* 0x0000002221087210 */ /* 0x000fe40007ffe008 */
        /* <DEDUP_REMOVED lines=59> */
[----:B------:R-:W-:Y:S01]  /*2d70*/  ISETP.GT.U32.AND P0, PT, R43, 0x1f, PT ;  /* 0x0000001f2b00780c */ /* 0x000fe20003f04070 */
        /* <DEDUP_REMOVED lines=22> */
.L_x_308:
[----:B------:R-:W-:Y:S05]  /*2ee0*/  @!P0 BRA `(.L_x_265) ;  /* 0x0000000000248947 */ /* 0x000fea0003800000 */
[----:B------:R-:W-:-:S07]  /*2ef0*/  IMAD.MOV.U32 R9, RZ, RZ, 0x1de ;  /* 0x000001deff097424 */ /* 0x000fce00078e00ff */
.L_x_267:
[----:B------:R-:W-:Y:S05]  /*2f00*/  NANOSLEEP R9 ;  /* 0x000000090000735d */ /* 0x000fea0003800000 */
[----:B------:R-:W2:Y:S01]  /*2f10*/  LD.E.64.STRONG.GPU R14, desc[UR12][R16.64+0x100] ;  /* 0x0001000c100e7980 */ /* 0x000ea2000c10fb00 */
[----:B------:R-:W-:Y:S01]  /*2f20*/  UMOV UR5, 0xffffffff ;  /* 0xffffffff00057882 */ /* 0x000fe20000000000 */
[----:B------:R-:W-:Y:S02]  /*2f30*/  SHF.R.U32.HI R9, RZ, 0x1, R9 ;  /* 0x00000001ff097819 */ /* 0x000fe40000011609 */
[----:B--2---:R-:W-:Y:S01]  /*2f40*/  ISETP.NE.AND P0, PT, R14, 0x63, PT ;  /* 0x000000630e00780c */ /* 0x004fe20003f05270 */
[----:B------:R-:W-:-:S12]  /*2f50*/  BRA.DIV UR5, `(.L_x_266) ;  /* 0x0000001a05687947 */ /* 0x000fd8000b800000 */
[----:B------:R-:W-:-:S13]  /*2f60*/  VOTE.ANY P0, !P0 ;  /* 0x0000000000ff7806 */ /* 0x000fda0004000100 */
.L_x_311:
[----:B------:R-:W-:Y:S05]  /*2f70*/  @P0 BRA `(.L_x_267) ;  /* 0xfffffffc00e00947 */ /* 0x000fea000383ffff */
.L_x_265:
[----:B------:R-:W-:Y:S01]  /*2f80*/  UMOV UR5, 0xffffffff ;  /* 0xffffffff00057882 */ /* 0x000fe20000000000 */
[----:B------:R-:W-:Y:S02]  /*2f90*/  ISETP.NE.AND P2, PT, R14, 0x65, PT ;  /* 0x000000650e00780c */ /* 0x000fe40003f45270 */
[----:B------:R-:W-:Y:S11]  /*2fa0*/  BRA.DIV UR5, `(.L_x_268) ;  /* 0x0000001a05747947 */ /* 0x000ff6000b800000 */
[----:B------:R-:W0:Y:S01]  /*2fb0*/  S2R R42, SR_GEMASK ;  /* 0x00000000002a7919 */ /* 0x000e220000003c00 */
[----:B------:R-:W-:Y:S01]  /*2fc0*/  VOTE.ANY R8, PT, !P2 ;  /* 0x0000000000087806 */ /* 0x000fe200050e0100 */
[----:B------:R-:W-:-:S03]  /*2fd0*/  VIADD R19, R35, 0x2 ;  /* 0x0000000223137836 */ /* 0x000fc60000000000 */
[----:B0-----:R-:W-:-:S05]  /*2fe0*/  LOP3.LUT R8, R8, 0x80000000, R42, 0xec, !PT ;  /* 0x8000000008087812 */ /* 0x001fca00078eec2a */
[----:B------:R-:W-:-:S05]  /*2ff0*/  VIADD R9, R8, 0xffffffff ;  /* 0xffffffff08097836 */ /* 0x000fca0000000000 */
[----:B------:R-:W-:-:S04]  /*3000*/  LOP3.LUT R9, R8, R9, RZ, 0xc, !PT ;  /* 0x0000000908097212 */ /* 0x000fc800078e0cff */
[----:B------:R0:W1:Y:S02]  /*3010*/  POPC R38, R9 ;  /* 0x0000000900267309 */ /* 0x0000640000000000 */
[C---:B0-----:R-:W-:Y:S01]  /*3020*/  VIADD R9, R35.reuse, 0x4 ;  /* 0x0000000423097836 */ /* 0x041fe20000000000 */
[----:B-1----:R-:W0:Y:S01]  /*3030*/  SHFL.DOWN PT, R16, R15, 0x1, R38 ;  /* 0x082000000f107989 */ /* 0x002e2200000e0026 */
[----:B------:R-:W-:-:S04]  /*3040*/  ISETP.GE.AND P0, PT, R35, R38, PT ;  /* 0x000000262300720c */ /* 0x000fc80003f06270 */
[----:B0-----:R-:W-:Y:S02]  /*3050*/  SEL R16, R16, RZ, !P0 ;  /* 0x000000ff10107207 */ /* 0x001fe40004000000 */
[----:B------:R-:W-:-:S03]  /*3060*/  ISETP.GT.AND P0, PT, R19, R38, PT ;  /* 0x000000261300720c */ /* 0x000fc60003f04270 */
[----:B------:R-:W-:Y:S02]  /*3070*/  IMAD.IADD R17, R16, 0x1, R15 ;  /* 0x0000000110117824 */ /* 0x000fe400078e020f */
[----:B------:R-:W-:-:S03]  /*3080*/  VIADD R15, R35, 0x10 ;  /* 0x00000010230f7836 */ /* 0x000fc60000000000 */
[----:B------:R-:W0:Y:S02]  /*3090*/  SHFL.DOWN PT, R16, R17, 0x2, R38 ;  /* 0x0840000011107989 */ /* 0x000e2400000e0026 */
[-C--:B------:R-:W-:Y:S02]  /*30a0*/  ISETP.GT.AND P2, PT, R15, R38.reuse, PT ;  /* 0x000000260f00720c */ /* 0x080fe40003f44270 */
[----:B0-----:R-:W-:Y:S02]  /*30b0*/  SEL R16, R16, RZ, !P0 ;  /* 0x000000ff10107207 */ /* 0x001fe40004000000 */
[----:B------:R-:W-:Y:S01]  /*30c0*/  ISETP.GT.AND P0, PT, R9, R38, PT ;  /* 0x000000260900720c */ /* 0x000fe20003f04270 */
[----:B------:R-:W-:Y:S02]  /*30d0*/  VIADD R9, R35, 0x8 ;  /* 0x0000000823097836 */ /* 0x000fe40000000000 */
[----:B------:R-:W-:-:S05]  /*30e0*/  IMAD.IADD R19, R17, 0x1, R16 ;  /* 0x0000000111137824 */ /* 0x000fca00078e0210 */
[----:B------:R-:W0:Y:S02]  /*30f0*/  SHFL.DOWN PT, R16, R19, 0x4, R38 ;  /* 0x0880000013107989 */ /* 0x000e2400000e0026 */
[----:B0-----:R-:W-:Y:S02]  /*3100*/  SEL R16, R16, RZ, !P0 ;  /* 0x000000ff10107207 */ /* 0x001fe40004000000 */
[----:B------:R-:W-:Y:S02]  /*3110*/  ISETP.GT.AND P0, PT, R9, R38, PT ;  /* 0x000000260900720c */ /* 0x000fe40003f04270 */
[----:B------:R-:W0:Y:S01]  /*3120*/  LDC.64 R8, c[0x0][0x390] ;  /* 0x0000e400ff087b82 */ /* 0x000e220000000a00 */
[----:B------:R-:W-:-:S05]  /*3130*/  IMAD.IADD R37, R19, 0x1, R16 ;  /* 0x0000000113257824 */ /* 0x000fca00078e0210 */
[----:B------:R-:W1:Y:S01]  /*3140*/  SHFL.DOWN PT, R16, R37, 0x8, R38 ;  /* 0x0900000025107989 */ /* 0x000e6200000e0026 */
[----:B0-----:R-:W-:Y:S02]  /*3150*/  IADD3 R36, P3, PT, R8, 0x100, RZ ;  /* 0x0000010008247810 */ /* 0x001fe40007f7e0ff */
[----:B-1----:R-:W-:Y:S02]  /*3160*/  SEL R16, R16, RZ, !P0 ;  /* 0x000000ff10107207 */ /* 0x002fe40004000000 */
[----:B------:R-:W-:-:S03]  /*3170*/  ISETP.NE.AND P0, PT, R14, 0x65, PT ;  /* 0x000000650e00780c */ /* 0x000fc60003f05270 */
[----:B------:R-:W-:Y:S02]  /*3180*/  IMAD.IADD R17, R37, 0x1, R16 ;  /* 0x0000000125117824 */ /* 0x000fe400078e0210 */
[----:B------:R-:W-:-:S03]  /*3190*/  IMAD.X R37, RZ, RZ, R9, P3 ;  /* 0x000000ffff257224 */ /* 0x000fc600018e0609 */
[----:B------:R-:W0:Y:S05]  /*31a0*/  SHFL.DOWN PT, R16, R17, 0x10, R38 ;  /* 0x0a00000011107989 */ /* 0x000e2a00000e0026 */
[----:B------:R-:W-:Y:S02]  /*31b0*/  VOTE.ALL P0, P0 ;  /* 0x0000000000ff7806 */ /* 0x000fe40000000000 */
[----:B0-----:R-:W-:-:S05]  /*31c0*/  SEL R16, R16, RZ, !P2 ;  /* 0x000000ff10107207 */ /* 0x001fca0005000000 */
[----:B------:R-:W-:-:S07]  /*31d0*/  IMAD.IADD R19, R17, 0x1, R16 ;  /* 0x0000000111137824 */ /* 0x000fce00078e0210 */
.L_x_320:
[----:B------:R-:W-:Y:S05]  /*31e0*/  @!P0 BRA `(.L_x_269) ;  /* 0x0000000000e48947 */ /* 0x000fea0003800000 */
[----:B------:R-:W-:-:S07]  /*31f0*/  IMAD.MOV.U32 R38, RZ, RZ, 0x1de ;  /* 0x000001deff267424 */ /* 0x000fce00078e00ff */
.L_x_275:
        /* <DEDUP_REMOVED lines=10> */
.L_x_323:
[----:B------:R-:W-:Y:S05]  /*32a0*/  @!P0 BRA `(.L_x_271) ;  /* 0x0000000000248947 */ /* 0x000fea0003800000 */
[----:B------:R-:W-:-:S07]  /*32b0*/  IMAD.MOV.U32 R9, RZ, RZ, R38 ;  /* 0x000000ffff097224 */ /* 0x000fce00078e0026 */
.L_x_273:
[----:B------:R-:W-:Y:S05]  /*32c0*/  NANOSLEEP R9 ;  /* 0x000000090000735d */ /* 0x000fea0003800000 */
[----:B------:R-:W2:Y:S01]  /*32d0*/  LD.E.64.STRONG.GPU R14, desc[UR12][R16.64+-0x100] ;  /* 0xffff000c100e7980 */ /* 0x000ea2000c10fb00 */
[----:B------:R-:W-:Y:S01]  /*32e0*/  UMOV UR5, 0xffffffff ;  /* 0xffffffff00057882 */ /* 0x000fe20000000000 */
[----:B------:R-:W-:Y:S02]  /*32f0*/  SHF.R.U32.HI R9, RZ, 0x1, R9 ;  /* 0x00000001ff097819 */ /* 0x000fe40000011609 */
[----:B--2---:R-:W-:Y:S01]  /*3300*/  ISETP.NE.AND P0, PT, R14, 0x63, PT ;  /* 0x000000630e00780c */ /* 0x004fe20003f05270 */
[----:B------:R-:W-:-:S12]  /*3310*/  BRA.DIV UR5, `(.L_x_272) ;  /* 0x0000001a05c07947 */ /* 0x000fd8000b800000 */
[----:B------:R-:W-:-:S13]  /*3320*/  VOTE.ANY P0, !P0 ;  /* 0x0000000000ff7806 */ /* 0x000fda0004000100 */
.L_x_326:
[----:B------:R-:W-:Y:S05]  /*3330*/  @P0 BRA `(.L_x_273) ;  /* 0xfffffffc00e00947 */ /* 0x000fea000383ffff */
.L_x_271:
[----:B------:R-:W-:Y:S01]  /*3340*/  UMOV UR5, 0xffffffff ;  /* 0xffffffff00057882 */ /* 0x000fe20000000000 */
[----:B------:R-:W-:Y:S02]  /*3350*/  ISETP.NE.AND P0, PT, R14, 0x65, PT ;  /* 0x000000650e00780c */ /* 0x000fe40003f05270 */
[----:B------:R-:W-:Y:S11]  /*3360*/  BRA.DIV UR5, `(.L_x_274) ;  /* 0x0000001a05cc7947 */ /* 0x000ff6000b800000 */
[----:B------:R-:W-:Y:S01]  /*3370*/  VOTE.ANY R8, PT, !P0 ;  /* 0x0000000000087806 */ /* 0x000fe200040e0100 */
[----:B------:R-:W-:-:S03]  /*3380*/  VIADD R18, R18, 0xffffffe0 ;  /* 0xffffffe012127836 */ /* 0x000fc60000000000 */
[----:B------:R-:W-:-:S05]  /*3390*/  LOP3.LUT R8, R8, 0x80000000, R42, 0xec, !PT ;  /* 0x8000000008087812 */ /* 0x000fca00078eec2a */
[----:B------:R-:W-:-:S05]  /*33a0*/  VIADD R9, R8, 0xffffffff ;  /* 0xffffffff08097836 */ /* 0x000fca0000000000 */
[----:B------:R-:W-:Y:S01]  /*33b0*/  LOP3.LUT R9, R8, R9, RZ, 0xc, !PT ;  /* 0x0000000908097212 */ /* 0x000fe200078e0cff */
[----:B------:R-:W-:-:S05]  /*33c0*/  VIADD R8, R35, 0x2 ;  /* 0x0000000223087836 */ /* 0x000fca0000000000 */
[----:B------:R-:W0:Y:S02]  /*33d0*/  POPC R9, R9 ;  /* 0x0000000900097309 */ /* 0x000e240000000000 */
[----:B0-----:R-:W0:Y:S01]  /*33e0*/  SHFL.DOWN PT, R16, R15, 0x1, R9 ;  /* 0x082000000f107989 */ /* 0x001e2200000e0009 */
[----:B------:R-:W-:-:S04]  /*33f0*/  ISETP.GE.AND P0, PT, R35, R9, PT ;  /* 0x000000092300720c */ /* 0x000fc80003f06270 */
[----:B0-----:R-:W-:Y:S02]  /*3400*/  SEL R16, R16, RZ, !P0 ;  /* 0x000000ff10107207 */ /* 0x001fe40004000000 */
[----:B------:R-:W-:Y:S01]  /*3410*/  ISETP.GT.AND P0, PT, R8, R9, PT ;  /* 0x000000090800720c */ /* 0x000fe20003f04270 */
[----:B------:R-:W-:Y:S02]  /*3420*/  VIADD R8, R35, 0x4 ;  /* 0x0000000423087836 */ /* 0x000fe40000000000 */
[----:B------:R-:W-:-:S05]  /*3430*/  IMAD.IADD R44, R16, 0x1, R15 ;  /* 0x00000001102c7824 */ /* 0x000fca00078e020f */
[----:B------:R-:W0:Y:S02]  /*3440*/  SHFL.DOWN PT, R16, R44, 0x2, R9 ;  /* 0x084000002c107989 */ /* 0x000e2400000e0009 */
        /* <DEDUP_REMOVED lines=8> */
[----:B------:R-:W-:-:S03]  /*34d0*/  IMAD.IADD R45, R17, 0x1, R16 ;  /* 0x00000001112d7824 */ /* 0x000fc600078e0210 */
[----:B------:R-:W-:Y:S02]  /*34e0*/  ISETP.GT.AND P2, PT, R8, R9, PT ;  /* 0x000000090800720c */ /* 0x000fe40003f44270 */
        /* <DEDUP_REMOVED lines=8> */
.L_x_335:
[----:B------:R-:W-:Y:S05]  /*3570*/  @P0 BRA `(.L_x_275) ;  /* 0xfffffffc00200947 */ /* 0x000fea000383ffff */
.L_x_269:
        /* <DEDUP_REMOVED lines=15> */
.L_x_263:
[----:B------:R-:W-:Y:S05]  /*3670*/  WARPSYNC.ALL ;  /* 0x0000000000007948 */ /* 0x000fea0003800000 */
[----:B------:R-:W0:Y:S08]  /*3680*/  S2UR UR5, SR_CgaCtaId ;  /* 0x00000000000579c3 */ /* 0x000e300000008800 */
[----:B------:R-:W-:Y:S01]  /*3690*/  BAR.SYNC.DEFER_BLOCKING 0x0 ;  /* 0x0000000000007b1d */ /* 0x000fe20000010000 */
[----:B------:R-:W-:-:S05]  /*36a0*/  ISETP.NE.AND P0, PT, R43, RZ, PT ;  /* 0x000000ff2b00720c */ /* 0x000fca0003f05270 */
[----:B------:R-:W-:Y:S02]  /*36b0*/  UMOV UR4, 0x400 ;  /* 0x0000040000047882 */ /* 0x000fe40000000000 */
[----:B0-----:R-:W-:-:S09]  /*36c0*/  ULEA UR4, UR5, UR4, 0x18 ;  /* 0x0000000405047291 */ /* 0x001fd2000f8ec0ff */
[----:B------:R-:W0:Y:S02]  /*36d0*/  LDS R9, [UR4+0x54] ;  /* 0x00005404ff097984 */ /* 0x000e240008000800 */
[----:B0-----:R-:W-:-:S05]  /*36e0*/  SEL R9, R9, RZ, P0 ;  /* 0x000000ff09097207 */ /* 0x001fca0000000000 */
[----:B------:R-:W-:-:S07]  /*36f0*/  IMAD.IADD R8, R9, 0x1, R8 ;  /* 0x0000000109087824 */ /* 0x000fce00078e0208 */
.L_x_262:
[----:B------:R-:W-:Y:S01]  /*3700*/  IMAD.IADD R25, R25, 0x1, R8 ;  /* 0x0000000119197824 */ /* 0x000fe200078e0208 */
[----:B------:R-:W-:Y:S01]  /*3710*/  BAR.SYNC.DEFER_BLOCKING 0x0 ;  /* 0x0000000000007b1d */ /* 0x000fe20000010000 */
[----:B------:R-:W-:Y:S01]  /*3720*/  ISETP.NE.AND P0, PT, R43, RZ, PT ;  /* 0x000000ff2b00720c */ /* 0x000fe20003f05270 */
[----:B-1----:R-:W-:Y:S02]  /*3730*/  IMAD.U32 R10, RZ, RZ, UR7 ;  /* 0x00000007ff0a7e24 */ /* 0x002fe4000f8e00ff */
[----:B------:R-:W-:Y:S02]  /*3740*/  IMAD.IADD R24, R24, 0x1, R25 ;  /* 0x0000000118187824 */ /* 0x000fe400078e0219 */
[----:B------:R-:W0:Y:S02]  /*3750*/  LDCU.64 UR8, c[0x0][0x388] ;  /* 0x00007100ff0877ac */ /* 0x000e240008000a00 */
[----:B------:R-:W-:-:S04]  /*3760*/  IMAD.IADD R23, R23, 0x1, R24 ;  /* 0x0000000117177824 */ /* 0x000fc800078e0218 */
[----:B------:R-:W-:-:S04]  /*3770*/  IMAD.IADD R34, R34, 0x1, R23 ;  /* 0x0000000122227824 */ /* 0x000fc800078e0217 */
[----:B------:R-:W-:-:S04]  /*3780*/  IMAD.IADD R33, R33, 0x1, R34 ;  /* 0x0000000121217824 */ /* 0x000fc800078e0222 */
[----:B------:R-:W-:-:S04]  /*3790*/  IMAD.IADD R32, R32, 0x1, R33 ;  /* 0x0000000120207824 */ /* 0x000fc800078e0221 */
[----:B------:R-:W-:Y:S01]  /*37a0*/  IMAD.IADD R31, R31, 0x1, R32 ;  /* 0x000000011f1f7824 */ /* 0x000fe200078e0220 */
[----:B------:R-:W-:Y:S03]  /*37b0*/  STS [R26], R25 ;  /* 0x000000191a007388 */ /* 0x000fe60000000800 */
        /* <DEDUP_REMOVED lines=27> */
[----:B------:R1:W-:Y:S04]  /*3970*/  STS [R26+0x40], R3 ;  /* 0x000040031a007388 */ /* 0x0003e80000000800 */
        /* <DEDUP_REMOVED lines=24> */
[----:B-1----:R-:W-:-:S05]  /*3b00*/  IADD3 R3, P0, PT, R28, UR10, RZ ;  /* 0x0000000a1c037c10 */ /* 0x002fca000ff1e0ff */
[----:B------:R-:W1:Y:S01]  /*3b10*/  S2R R2, SR_TID.X ;  /* 0x0000000000027919 */ /* 0x000e620000002100 */
[----:B------:R-:W3:Y:S01]  /*3b20*/  LDS R29, [UR4+0x7b80] ;  /* 0x007b8004ff1d7984 */ /* 0x000ee20008000800 */
[C---:B-1----:R-:W-:Y:S02]  /*3b30*/  LOP3.LUT R4, R2.reuse, 0x3e0, RZ, 0xc0, !PT ;  /* 0x000003e002047812 */ /* 0x042fe400078ec0ff */
[----:B------:R-:W-:-:S05]  /*3b40*/  LOP3.LUT R2, R2, 0x1f, RZ, 0xc0, !PT ;  /* 0x0000001f02027812 */ /* 0x000fca00078ec0ff */
[----:B------:R-:W-:Y:S02]  /*3b50*/  IMAD R6, R4, 0x13, R2 ;  /* 0x0000001304067824 */ /* 0x000fe400078e0202 */
[----:B------:R-:W-:Y:S01]  /*3b60*/  IMAD.X R4, RZ, RZ, UR11, P0 ;  /* 0x0000000bff047e24 */ /* 0x000fe200080e06ff */
[C---:B0-----:R-:W-:Y:S01]  /*3b70*/  LEA R2, P0, R3.reuse, UR8, 0x2 ;  /* 0x0000000803027c11 */ /* 0x041fe2000f8010ff */
[C---:B------:R-:W-:Y:S02]  /*3b80*/  VIADD R8, R6.reuse, 0x20 ;  /* 0x0000002006087836 */ /* 0x040fe40000000000 */
[C---:B--2---:R-:W-:Y:S01]  /*3b90*/  VIADD R10, R6.reuse, 0xa0 ;  /* 0x000000a0060a7836 */ /* 0x044fe20000000000 */
[----:B------:R-:W-:Y:S01]  /*3ba0*/  LEA.HI.X R3, R3, UR9, R4, 0x2, P0 ;  /* 0x0000000903037c11 */ /* 0x000fe200080f1404 */
[----:B------:R-:W-:Y:S01]  /*3bb0*/  VIADD R4, R6, 0x40 ;  /* 0x0000004006047836 */ /* 0x000fe20000000000 */
[-C--:B---3--:R-:W-:Y:S02]  /*3bc0*/  ISETP.GE.AND P1, PT, R28, R29.reuse, PT ;  /* 0x0000001d1c00720c */ /* 0x088fe40003f26270 */
[-C--:B------:R-:W-:Y:S01]  /*3bd0*/  ISETP.GE.AND P2, PT, R8, R29.reuse, PT ;  /* 0x0000001d0800720c */ /* 0x080fe20003f46270 */
[----:B------:R-:W-:Y:S01]  /*3be0*/  VIADD R8, R6, 0x60 ;  /* 0x0000006006087836 */ /* 0x000fe20000000000 */
[-C--:B------:R-:W-:Y:S01]  /*3bf0*/  ISETP.GE.AND P3, PT, R4, R29.reuse, PT ;  /* 0x0000001d0400720c */ /* 0x080fe20003f66270 */
[----:B------:R-:W-:Y:S01]  /*3c00*/  VIADD R4, R6, 0x80 ;  /* 0x0000008006047836 */ /* 0x000fe20000000000 */
[----:B------:R-:W-:-:S02]  /*3c10*/  ISETP.GE.AND P6, PT, R10, R29, PT ;  /* 0x0000001d0a00720c */ /* 0x000fc40003fc6270 */
[-C--:B------:R-:W-:Y:S01]  /*3c20*/  ISETP.GE.AND P4, PT, R8, R29.reuse, PT ;  /* 0x0000001d0800720c */ /* 0x080fe20003f86270 */
[----:B------:R-:W-:Y:S01]  /*3c30*/  VIADD R8, R6, 0xc0 ;  /* 0x000000c006087836 */ /* 0x000fe20000000000 */
[-C--:B------:R-:W-:Y:S01]  /*3c40*/  ISETP.GE.AND P5, PT, R4, R29.reuse, PT ;  /* 0x0000001d0400720c */ /* 0x080fe20003fa6270 */
[----:B------:R-:W-:Y:S02]  /*3c50*/  VIADD R4, R6, 0xe0 ;  /* 0x000000e006047836 */ /* 0x000fe40000000000 */
[----:B------:R0:W-:Y:S01]  /*3c60*/  @!P1 STG.E desc[UR12][R2.64], R33 ;  /* 0x0000002102009986 */ /* 0x0001e2000c10190c */
[-C--:B------:R-:W-:Y:S01]  /*3c70*/  ISETP.GE.AND P0, PT, R8, R29.reuse, PT ;  /* 0x0000001d0800720c */ /* 0x080fe20003f06270 */
[----:B------:R-:W-:Y:S01]  /*3c80*/  VIADD R8, R6, 0x140 ;  /* 0x0000014006087836 */ /* 0x000fe20000000000 */
[-C--:B------:R-:W-:Y:S01]  /*3c90*/  ISETP.GE.AND P1, PT, R4, R29.reuse, PT ;  /* 0x0000001d0400720c */ /* 0x080fe20003f26270 */
[----:B------:R-:W-:Y:S01]  /*3ca0*/  VIADD R4, R6, 0x120 ;  /* 0x0000012006047836 */ /* 0x000fe20000000000 */
[----:B------:R0:W-:Y:S04]  /*3cb0*/  @!P3 STG.E desc[UR12][R2.64+0x100], R37 ;  /* 0x000100250200b986 */ /* 0x0001e8000c10190c */
[----:B------:R0:W-:Y:S01]  /*3cc0*/  @!P4 STG.E desc[UR12][R2.64+0x180], R39 ;  /* 0x000180270200c986 */ /* 0x0001e2000c10190c */
[-C--:B------:R-:W-:Y:S01]  /*3cd0*/  ISETP.GE.AND P3, PT, R4, R29.reuse, PT ;  /* 0x0000001d0400720c */ /* 0x080fe20003f66270 */
[----:B------:R-:W-:Y:S01]  /*3ce0*/  VIADD R4, R6, 0x160 ;  /* 0x0000016006047836 */ /* 0x000fe20000000000 */
[-C--:B------:R-:W-:Y:S01]  /*3cf0*/  ISETP.GE.AND P4, PT, R8, R29.reuse, PT ;  /* 0x0000001d0800720c */ /* 0x080fe20003f86270 */
[----:B------:R-:W-:Y:S01]  /*3d00*/  VIADD R8, R6, 0x180 ;  /* 0x0000018006087836 */ /* 0x000fe20000000000 */
[----:B------:R0:W-:Y:S01]  /*3d10*/  @!P2 STG.E desc[UR12][R2.64+0x80], R35 ;  /* 0x000080230200a986 */ /* 0x0001e2000c10190c */
[----:B------:R-:W-:-:S03]  /*3d20*/  ISETP.GE.AND P2, PT, R41, R29, PT ;  /* 0x0000001d2900720c */ /* 0x000fc60003f46270 */
[----:B------:R0:W-:Y:S01]  /*3d30*/  @!P5 STG.E desc[UR12][R2.64+0x200], R43 ;  /* 0x0002002b0200d986 */ /* 0x0001e2000c10190c */
[-C--:B------:R-:W-:Y:S01]  /*3d40*/  ISETP.GE.AND P5, PT, R4, R29.reuse, PT ;  /* 0x0000001d0400720c */ /* 0x080fe20003fa6270 */
[----:B------:R-:W-:Y:S02]  /*3d50*/  VIADD R4, R6, 0x1a0 ;  /* 0x000001a006047836 */ /* 0x000fe40000000000 */
[----:B------:R0:W-:Y:S01]  /*3d60*/  @!P6 STG.E desc[UR12][R2.64+0x280], R45 ;  /* 0x0002802d0200e986 */ /* 0x0001e2000c10190c */
[-C--:B------:R-:W-:Y:S01]  /*3d70*/  ISETP.GE.AND P6, PT, R8, R29.reuse, PT ;  /* 0x0000001d0800720c */ /* 0x080fe20003fc6270 */
[----:B------:R-:W-:Y:S02]  /*3d80*/  VIADD R8, R6, 0x1c0 ;  /* 0x000001c006087836 */ /* 0x000fe40000000000 */
[----:B------:R0:W-:Y:S01]  /*3d90*/  @!P0 STG.E desc[UR12][R2.64+0x300], R0 ;  /* 0x0003000002008986 */ /* 0x0001e2000c10190c */
[----:B------:R-:W-:Y:S01]  /*3da0*/  ISETP.GE.AND P0, PT, R4, R29, PT ;  /* 0x0000001d0400720c */ /* 0x000fe20003f06270 */
[----:B------:R-:W-:-:S02]  /*3db0*/  VIADD R4, R6, 0x1e0 ;  /* 0x000001e006047836 */ /* 0x000fc40000000000 */
[----:B------:R0:W-:Y:S01]  /*3dc0*/  @!P1 STG.E desc[UR12][R2.64+0x380], R31 ;  /* 0x0003801f02009986 */ /* 0x0001e2000c10190c */
[-C--:B------:R-:W-:Y:S01]  /*3dd0*/  ISETP.GE.AND P1, PT, R8, R29.reuse, PT ;  /* 0x0000001d0800720c */ /* 0x080fe20003f26270 */
[C---:B------:R-:W-:Y:S02]  /*3de0*/  VIADD R8, R6.reuse, 0x200 ;  /* 0x0000020006087836 */ /* 0x040fe40000000000 */
[----:B------:R-:W-:Y:S01]  /*3df0*/  VIADD R6, R6, 0x220 ;  /* 0x0000022006067836 */ /* 0x000fe20000000000 */
[----:B------:R0:W-:Y:S01]  /*3e00*/  @!P2 STG.E desc[UR12][R2.64+0x400], R23 ;  /* 0x000400170200a986 */ /* 0x0001e2000c10190c */
[----:B------:R-:W-:-:S03]  /*3e10*/  ISETP.GE.AND P2, PT, R4, R29, PT ;  /* 0x0000001d0400720c */ /* 0x000fc60003f46270 */
[----:B------:R0:W-:Y:S01]  /*3e20*/  @!P3 STG.E desc[UR12][R2.64+0x480], R19 ;  /* 0x000480130200b986 */ /* 0x0001e2000c10190c */
[----:B------:R-:W-:-:S03]  /*3e30*/  ISETP.GE.AND P3, PT, R8, R29, PT ;  /* 0x0000001d0800720c */ /* 0x000fc60003f66270 */
[----:B------:R0:W-:Y:S01]  /*3e40*/  @!P4 STG.E desc[UR12][R2.64+0x500], R21 ;  /* 0x000500150200c986 */ /* 0x0001e2000c10190c */
[----:B------:R-:W-:-:S03]  /*3e50*/  ISETP.GE.AND P4, PT, R6, R29, PT ;  /* 0x0000001d0600720c */ /* 0x000fc60003f86270 */
[----:B------:R0:W-:Y:S01]  /*3e60*/  @!P5 STG.E desc[UR12][R2.64+0x580], R17 ;  /* 0x000580110200d986 */ /* 0x0001e2000c10190c */
[----:B------:R-:W-:-:S03]  /*3e70*/  ISETP.GE.AND P5, PT, R40, R29, PT ;  /* 0x0000001d2800720c */ /* 0x000fc60003fa6270 */
[----:B------:R0:W-:Y:S04]  /*3e80*/  @!P6 STG.E desc[UR12][R2.64+0x600], R15 ;  /* 0x0006000f0200e986 */ /* 0x0001e8000c10190c */
[----:B------:R0:W-:Y:S04]  /*3e90*/  @!P0 STG.E desc[UR12][R2.64+0x680], R13 ;  /* 0x0006800d02008986 */ /* 0x0001e8000c10190c */
[----:B------:R0:W-:Y:S04]  /*3ea0*/  @!P1 STG.E desc[UR12][R2.64+0x700], R11 ;  /* 0x0007000b02009986 */ /* 0x0001e8000c10190c */
[----:B------:R0:W-:Y:S04]  /*3eb0*/  @!P2 STG.E desc[UR12][R2.64+0x780], R9 ;  /* 0x000780090200a986 */ /* 0x0001e8000c10190c */
[----:B------:R0:W-:Y:S04]  /*3ec0*/  @!P3 STG.E desc[UR12][R2.64+0x800], R7 ;  /* 0x000800070200b986 */ /* 0x0001e8000c10190c */
[----:B------:R0:W-:Y:S01]  /*3ed0*/  @!P4 STG.E desc[UR12][R2.64+0x880], R5 ;  /* 0x000880050200c986 */ /* 0x0001e2000c10190c */
[----:B------:R-:W-:Y:S05]  /*3ee0*/  @P5 EXIT ;  /* 0x000000000000594d */ /* 0x000fea0003800000 */
[----:B------:R-:W-:Y:S01]  /*3ef0*/  STG.E desc[UR12][R2.64+0x900], R25 ;  /* 0x0009001902007986 */ /* 0x000fe2000c10190c */
[----:B------:R-:W-:Y:S05]  /*3f00*/  EXIT ;  /* 0x000000000000794d */ /* 0x000fea0003800000 */
.L_x_249:
[----:B------:R-:W-:Y:S01]  /*3f10*/  BSSY B1, `(.L_x_276) ;  /* 0x0000006000017945 */ /* 0x000fe20003800000 */
[----:B------:R-:W-:Y:S01]  /*3f20*/  PLOP3.LUT P0, PT, P0, PT, PT, 0x8, 0x80 ;  /* 0x000000000080781c */ /* 0x000fe2000070e170 */
[----:B------:R-:W-:-:S12]  /*3f30*/  IMAD.MOV.U32 R8, RZ, RZ, -0x1 ;  /* 0xffffffffff087424 */ /* 0x000fd800078e00ff */
[----:B------:R-:W-:Y:S05]  /*3f40*/  WARPSYNC.COLLECTIVE R8, `(.L_x_277) ;  /* 0x0000000008087348 */ /* 0x000fea0003c00000 */
[----:B------:R-:W-:Y:S01]  /*3f50*/  VOTE.ANY P0, P0 ;  /* 0x0000000000ff7806 */ /* 0x000fe20000000100 */
[----:B------:R-:W-:-:S12]  /*3f60*/  ENDCOLLECTIVE ;  /* 0x000000000000791b */ /* 0x000fd80003800000 */
.L_x_277:
[----:B------:R-:W-:Y:S05]  /*3f70*/  BSYNC B1 ;  /* 0x0000000000017941 */ /* 0x000fea0003800000 */
.L_x_276:
[----:B------:R-:W-:Y:S05]  /*3f80*/  BRA `(.L_x_278) ;  /* 0xffffffd000087947 */ /* 0x000fea000383ffff */
.L_x_251:
[----:B------:R-:W-:Y:S01]  /*3f90*/  BSSY B1, `(.L_x_279) ;  /* 0x0000006000017945 */ /* 0x000fe20003800000 */
[----:B------:R-:W-:Y:S01]  /*3fa0*/  PLOP3.LUT P0, PT, P0, PT, PT, 0x8, 0x80 ;  /* 0x000000000080781c */ /* 0x000fe2000070e170 */
[----:B------:R-:W-:-:S12]  /*3fb0*/  IMAD.MOV.U32 R8, RZ, RZ, -0x1 ;  /* 0xffffffffff087424 */ /* 0x000fd800078e00ff */
[----:B------:R-:W-:Y:S05]  /*3fc0*/  WARPSYNC.COLLECTIVE R8, `(.L_x_280) ;  /* 0x0000000008087348 */ /* 0x000fea0003c00000 */
[----:B------:R-:W-:Y:S01]  /*3fd0*/  VOTE.ANY P0, P0 ;  /* 0x0000000000ff7806 */ /* 0x000fe20000000100 */
[----:B------:R-:W-:-:S12]  /*3fe0*/  ENDCOLLECTIVE ;  /* 0x000000000000791b */ /* 0x000fd80003800000 */
.L_x_280:
[----:B------:R-:W-:Y:S05]  /*3ff0*/  BSYNC B1 ;  /* 0x0000000000017941 */ /* 0x000fea0003800000 */
.L_x_279:
[----:B------:R-:W-:Y:S05]  /*4000*/  BRA `(.L_x_281) ;  /* 0xffffffd0000c7947 */ /* 0x000fea000383ffff */
.L_x_253:
[----:B------:R-:W0:Y:S01]  /*4010*/  S2R R45, SR_GEMASK ;  /* 0x00000000002d7919 */ /* 0x000e220000003c00 */
[----:B------:R-:W-:Y:S01]  /*4020*/  BSSY B1, `(.L_x_282) ;  /* 0x0000007000017945 */ /* 0x000fe20003800000 */
[----:B------:R-:W-:Y:S01]  /*4030*/  ISETP.NE.AND P0, PT, R14, 0x65, PT ;  /* 0x000000650e00780c */ /* 0x000fe20003f05270 */
[----:B------:R-:W-:Y:S01]  /*4040*/  IMAD.MOV.U32 R8, RZ, RZ, -0x1 ;  /* 0xffffffffff087424 */ /* 0x000fe200078e00ff */
[----:B------:R-:W-:-:S13]  /*4050*/  PLOP3.LUT P2, PT, P2, PT, PT, 0x8, 0x80 ;  /* 0x000000000080781c */ /* 0x000fda000174e170 */
[----:B0-----:R-:W-:Y:S05]  /*4060*/  WARPSYNC.COLLECTIVE R8, `(.L_x_283) ;  /* 0x0000000008087348 */ /* 0x001fea0003c00000 */
[----:B------:R-:W-:Y:S01]  /*4070*/  VOTE.ANY R8, PT, P2 ;  /* 0x0000000000087806 */ /* 0x000fe200010e0100 */
[----:B0-----:R-:W-:Y:S06]  /*4080*/  ENDCOLLECTIVE ;  /* 0x000000000000791b */ /* 0x001fec0003800000 */
.L_x_283:
[----:B------:R-:W-:Y:S05]  /*4090*/  BSYNC B1 ;  /* 0x0000000000017941 */ /* 0x000fea0003800000 */
.L_x_282:
[----:B------:R-:W-:Y:S01]  /*40a0*/  LOP3.LUT R8, R8, 0x80000000, R45, 0xec, !PT ;  /* 0x8000000008087812 */ /* 0x000fe200078eec2d */
[----:B------:R-:W-:Y:S02]  /*40b0*/  IMAD.MOV.U32 R10, RZ, RZ, 0x1 ;  /* 0x00000001ff0a7424 */ /* 0x000fe400078e00ff */
[----:B------:R-:W-:Y:S02]  /*40c0*/  VIADD R33, R44, 0x2 ;  /* 0x000000022c217836 */ /* 0x000fe40000000000 */
[----:B------:R-:W-:Y:S02]  /*40d0*/  VIADD R9, R8, 0xffffffff ;  /* 0xffffffff08097836 */ /* 0x000fe40000000000 */
[C---:B------:R-:W-:Y:S02]  /*40e0*/  VIADD R32, R44.reuse, 0x4 ;  /* 0x000000042c207836 */ /* 0x040fe40000000000 */
[----:B------:R-:W-:Y:S01]  /*40f0*/  VIADD R19, R44, 0x8 ;  /* 0x000000082c137836 */ /* 0x000fe20000000000 */
[----:B------:R-:W-:Y:S01]  /*4100*/  LOP3.LUT R38, R8, R9, RZ, 0xc, !PT ;  /* 0x0000000908267212 */ /* 0x000fe200078e0cff */
[----:B------:R-:W-:-:S02]  /*4110*/  IMAD.MOV.U32 R8, RZ, RZ, -0x1 ;  /* 0xffffffffff087424 */ /* 0x000fc400078e00ff */
[----:B------:R-:W-:-:S03]  /*4120*/  VIADD R34, R44, 0x10 ;  /* 0x000000102c227836 */ /* 0x000fc60000000000 */
[----:B------:R-:W0:Y:S02]  /*4130*/  POPC R38, R38 ;  /* 0x0000002600267309 */ /* 0x000e240000000000 */
[----:B0-----:R-:W-:-:S07]  /*4140*/  IMAD.MOV.U32 R9, RZ, RZ, R38 ;  /* 0x000000ffff097224 */ /* 0x001fce00078e0026 */
[----:B------:R-:W-:Y:S05]  /*4150*/  WARPSYNC.COLLECTIVE R8, `(.L_x_284) ;  /* 0x0000000008087348 */ /* 0x000fea0003c00000 */
[----:B------:R0:W1:Y:S02]  /*4160*/  SHFL.DOWN P2, R16, R15, R10, R9 ;  /* 0x0800000a0f107389 */ /* 0x0000640000040009 */
[----:B01----:R-:W-:Y:S05]  /*4170*/  ENDCOLLECTIVE ;  /* 0x000000000000791b */ /* 0x003fea0003800000 */
.L_x_284:
[----:B------:R-:W-:Y:S01]  /*4180*/  IMAD.MOV.U32 R10, RZ, RZ, 0x2 ;  /* 0x00000002ff0a7424 */ /* 0x000fe200078e00ff */
[----:B------:R-:W-:-:S04]  /*4190*/  ISETP.GE.AND P2, PT, R44, R38, PT ;  /* 0x000000262c00720c */ /* 0x000fc80003f46270 */
[----:B------:R-:W-:-:S05]  /*41a0*/  SEL R16, R16, RZ, !P2 ;  /* 0x000000ff10107207 */ /* 0x000fca0005000000 */
[----:B------:R-:W-:-:S04]  /*41b0*/  IMAD.IADD R17, R16, 0x1, R15 ;  /* 0x0000000110117824 */ /* 0x000fc800078e020f */
[----:B------:R-:W-:-:S07]  /*41c0*/  IMAD.MOV.U32 R15, RZ, RZ, R17 ;  /* 0x000000ffff0f7224 */ /* 0x000fce00078e0011 */
[----:B------:R-:W-:Y:S05]  /*41d0*/  WARPSYNC.COLLECTIVE R8, `(.L_x_285) ;  /* 0x0000000008087348 */ /* 0x000fea0003c00000 */
[----:B------:R0:W1:Y:S02]  /*41e0*/  SHFL.DOWN P2, R16, R15, R10, R9 ;  /* 0x0800000a0f107389 */ /* 0x0000640000040009 */
[----:B01----:R-:W-:Y:S05]  /*41f0*/  ENDCOLLECTIVE ;  /* 0x000000000000791b */ /* 0x003fea0003800000 */
.L_x_285:
[----:B------:R-:W-:Y:S01]  /*4200*/  IMAD.MOV.U32 R10, RZ, RZ, 0x4 ;  /* 0x00000004ff0a7424 */ /* 0x000fe200078e00ff */
[----:B------:R-:W-:-:S04]  /*4210*/  ISETP.GT.AND P2, PT, R33, R38, PT ;  /* 0x000000262100720c */ /* 0x000fc80003f44270 */
[----:B------:R-:W-:-:S05]  /*4220*/  SEL R16, R16, RZ, !P2 ;  /* 0x000000ff10107207 */ /* 0x000fca0005000000 */
[----:B------:R-:W-:-:S04]  /*4230*/  IMAD.IADD R35, R17, 0x1, R16 ;  /* 0x0000000111237824 */ /* 0x000fc800078e0210 */
[----:B------:R-:W-:-:S07]  /*4240*/  IMAD.MOV.U32 R15, RZ, RZ, R35 ;  /* 0x000000ffff0f7224 */ /* 0x000fce00078e0023 */
[----:B------:R-:W-:Y:S05]  /*4250*/  WARPSYNC.COLLECTIVE R8, `(.L_x_286) ;  /* 0x0000000008087348 */ /* 0x000fea0003c00000 */
[----:B------:R0:W1:Y:S02]  /*4260*/  SHFL.DOWN P2, R16, R15, R10, R9 ;  /* 0x0800000a0f107389 */ /* 0x0000640000040009 */
[----:B01----:R-:W-:Y:S05]  /*4270*/  ENDCOLLECTIVE ;  /* 0x000000000000791b */ /* 0x003fea0003800000 */
.L_x_286:
        /* <DEDUP_REMOVED lines=8> */
.L_x_287:
        /* <DEDUP_REMOVED lines=8> */
.L_x_288:
[----:B------:R-:W0:Y:S01]  /*4380*/  LDC.64 R8, c[0x0][0x390] ;  /* 0x0000e400ff087b82 */ /* 0x000e220000000a00 */
[----:B------:R-:W-:-:S04]  /*4390*/  ISETP.GT.AND P2, PT, R34, R38, PT ;  /* 0x000000262200720c */ /* 0x000fc80003f44270 */
[----:B------:R-:W-:-:S05]  /*43a0*/  SEL R16, R16, RZ, !P2 ;  /* 0x000000ff10107207 */ /* 0x000fca0005000000 */
[----:B------:R-:W-:Y:S01]  /*43b0*/  IMAD.IADD R36, R17, 0x1, R16 ;  /* 0x0000000111247824 */ /* 0x000fe200078e0210 */
[----:B0-----:R-:W-:Y:S01]  /*43c0*/  IADD3 R35, P2, PT, R8, 0x100, RZ ;  /* 0x0000010008237810 */ /* 0x001fe20007f5e0ff */
[----:B------:R-:W-:-:S04]  /*43d0*/  IMAD.MOV.U32 R8, RZ, RZ, -0x1 ;  /* 0xffffffffff087424 */ /* 0x000fc800078e00ff */
[----:B------:R-:W-:-:S08]  /*43e0*/  IMAD.X R37, RZ, RZ, R9, P2 ;  /* 0x000000ffff257224 */ /* 0x000fd000010e0609 */
[----:B------:R-:W-:Y:S05]  /*43f0*/  WARPSYNC.COLLECTIVE R8, `(.L_x_289) ;  /* 0x0000000008087348 */ /* 0x000fea0003c00000 */
[----:B------:R-:W-:Y:S01]  /*4400*/  VOTE.ALL P0, P0 ;  /* 0x0000000000ff7806 */ /* 0x000fe20000000000 */
[----:B------:R-:W-:-:S12]  /*4410*/  ENDCOLLECTIVE ;  /* 0x000000000000791b */ /* 0x000fd80003800000 */
.L_x_289:
[----:B------:R-:W-:Y:S05]  /*4420*/  BRA `(.L_x_290) ;  /* 0xffffffcc00a07947 */ /* 0x000fea000383ffff */
.L_x_255:
[----:B------:R-:W-:Y:S01]  /*4430*/  BSSY B1, `(.L_x_291) ;  /* 0x0000006000017945 */ /* 0x000fe20003800000 */
[----:B------:R-:W-:Y:S01]  /*4440*/  PLOP3.LUT P0, PT, P0, PT, PT, 0x8, 0x80 ;  /* 0x000000000080781c */ /* 0x000fe2000070e170 */
[----:B------:R-:W-:-:S12]  /*4450*/  IMAD.MOV.U32 R8, RZ, RZ, -0x1 ;  /* 0xffffffffff087424 */ /* 0x000fd800078e00ff */
[----:B------:R-:W-:Y:S05]  /*4460*/  WARPSYNC.COLLECTIVE R8, `(.L_x_292) ;  /* 0x0000000008087348 */ /* 0x000fea0003c00000 */
[----:B------:R-:W-:Y:S01]  /*4470*/  VOTE.ANY P0, P0 ;  /* 0x0000000000ff7806 */ /* 0x000fe20000000100 */
[----:B------:R-:W-:-:S12]  /*4480*/  ENDCOLLECTIVE ;  /* 0x000000000000791b */ /* 0x000fd80003800000 */
.L_x_292:
[----:B------:R-:W-:Y:S05]  /*4490*/  BSYNC B1 ;  /* 0x0000000000017941 */ /* 0x000fea0003800000 */
.L_x_291:
[----:B------:R-:W-:Y:S05]  /*44a0*/  BRA `(.L_x_293) ;  /* 0xffffffcc00b07947 */ /* 0x000fea000383ffff */
.L_x_257:
[----:B------:R-:W-:Y:S01]  /*44b0*/  BSSY B1, `(.L_x_294) ;  /* 0x0000006000017945 */ /* 0x000fe20003800000 */
[----:B------:R-:W-:Y:S01]  /*44c0*/  PLOP3.LUT P0, PT, P0, PT, PT, 0x8, 0x80 ;  /* 0x000000000080781c */ /* 0x000fe2000070e170 */
[----:B------:R-:W-:-:S12]  /*44d0*/  IMAD.MOV.U32 R8, RZ, RZ, -0x1 ;  /* 0xffffffffff087424 */ /* 0x000fd800078e00ff */
[----:B------:R-:W-:Y:S05]  /*44e0*/  WARPSYNC.COLLECTIVE R8, `(.L_x_295) ;  /* 0x0000000008087348 */ /* 0x000fea0003c00000 */
[----:B------:R-:W-:Y:S01]  /*44f0*/  VOTE.ANY P0, P0 ;  /* 0x0000000000ff7806 */ /* 0x000fe20000000100 */
[----:B------:R-:W-:-:S12]  /*4500*/  ENDCOLLECTIVE ;  /* 0x000000000000791b */ /* 0x000fd80003800000 */
.L_x_295:
[----:B------:R-:W-:Y:S05]  /*4510*/  BSYNC B1 ;  /* 0x0000000000017941 */ /* 0x000fea0003800000 */
.L_x_294:
[----:B------:R-:W-:Y:S05]  /*4520*/  BRA `(.L_x_296) ;  /* 0xffffffcc00b47947 */ /* 0x000fea000383ffff */
.L_x_259:
[----:B------:R-:W-:Y:S01]  /*4530*/  BSSY B1, `(.L_x_297) ;  /* 0x0000006000017945 */ /* 0x000fe20003800000 */
[----:B------:R-:W-:Y:S01]  /*4540*/  PLOP3.LUT P2, PT, P0, PT, PT, 0x8, 0x80 ;  /* 0x000000000080781c */ /* 0x000fe2000074e170 */
[----:B------:R-:W-:-:S12]  /*4550*/  IMAD.MOV.U32 R8, RZ, RZ, -0x1 ;  /* 0xffffffffff087424 */ /* 0x000fd800078e00ff */
[----:B------:R-:W-:Y:S05]  /*4560*/  WARPSYNC.COLLECTIVE R8, `(.L_x_298) ;  /* 0x0000000008087348 */ /* 0x000fea0003c00000 */
[----:B------:R-:W-:Y:S01]  /*4570*/  VOTE.ANY R8, PT, P2 ;  /* 0x0000000000087806 */ /* 0x000fe200010e0100 */
[----:B------:R-:W-:Y:S06]  /*4580*/  ENDCOLLECTIVE ;  /* 0x000000000000791b */ /* 0x000fec0003800000 */
.L_x_298:
[----:B------:R-:W-:Y:S05]  /*4590*/  BSYNC B1 ;  /* 0x0000000000017941 */ /* 0x000fea0003800000 */
.L_x_297:
[----:B------:R-:W-:Y:S01]  /*45a0*/  LOP3.LUT R8, R8, 0x80000000, R45, 0xec, !PT ;  /* 0x8000000008087812 */ /* 0x000fe200078eec2d */
[----:B------:R-:W-:Y:S02]  /*45b0*/  IMAD.MOV.U32 R10, RZ, RZ, 0x1 ;  /* 0x00000001ff0a7424 */ /* 0x000fe400078e00ff */
[----:B------:R-:W-:Y:S02]  /*45c0*/  VIADD R18, R18, 0xffffffe0 ;  /* 0xffffffe012127836 */ /* 0x000fe40000000000 */
[----:B------:R-:W-:-:S05]  /*45d0*/  VIADD R9, R8, 0xffffffff ;  /* 0xffffffff08097836 */ /* 0x000fca0000000000 */
[----:B------:R-:W-:Y:S01]  /*45e0*/  LOP3.LUT R17, R8, R9, RZ, 0xc, !PT ;  /* 0x0000000908117212 */ /* 0x000fe200078e0cff */
[----:B------:R-:W-:-:S03]  /*45f0*/  IMAD.MOV.U32 R8, RZ, RZ, -0x1 ;  /* 0xffffffffff087424 */ /* 0x000fc600078e00ff */
[----:B------:R0:W1:Y:S04]  /*4600*/  POPC R9, R17 ;  /* 0x0000001100097309 */ /* 0x0000680000000000 */
[----:B01----:R-:W-:Y:S05]  /*4610*/  WARPSYNC.COLLECTIVE R8, `(.L_x_299) ;  /* 0x0000000008087348 */ /* 0x003fea0003c00000 */
[----:B-1----:R1:W2:Y:S02]  /*4620*/  SHFL.DOWN P2, R16, R15, R10, R9 ;  /* 0x0800000a0f107389 */ /* 0x0022a40000040009 */
[----:B012---:R-:W-:Y:S05]  /*4630*/  ENDCOLLECTIVE ;  /* 0x000000000000791b */ /* 0x007fea0003800000 */
.L_x_299:
[----:B------:R-:W-:Y:S01]  /*4640*/  ISETP.GE.AND P0, PT, R44, R9, PT ;  /* 0x000000092c00720c */ /* 0x000fe20003f06270 */
[----:B------:R-:W-:-:S03]  /*4650*/  IMAD.MOV.U32 R10, RZ, RZ, 0x2 ;  /* 0x00000002ff0a7424 */ /* 0x000fc600078e00ff */
[----:B------:R-:W-:Y:S02]  /*4660*/  SEL R16, R16, RZ, !P0 ;  /* 0x000000ff10107207 */ /* 0x000fe40004000000 */
[----:B------:R-:W-:-:S03]  /*4670*/  ISETP.GT.AND P0, PT, R33, R9, PT ;  /* 0x000000092100720c */ /* 0x000fc60003f04270 */
[----:B------:R-:W-:-:S10]  /*4680*/  IMAD.IADD R15, R16, 0x1, R15 ;  /* 0x00000001100f7824 */ /* 0x000fd400078e020f */
[----:B------:R-:W-:Y:S05]  /*4690*/  WARPSYNC.COLLECTIVE R8, `(.L_x_300) ;  /* 0x0000000008087348 */ /* 0x000fea0003c00000 */
[----:B------:R0:W1:Y:S02]  /*46a0*/  SHFL.DOWN P2, R16, R15, R10, R9 ;  /* 0x0800000a0f107389 */ /* 0x0000640000040009 */
[----:B01----:R-:W-:Y:S05]  /*46b0*/  ENDCOLLECTIVE ;  /* 0x000000000000791b */ /* 0x003fea0003800000 */
.L_x_300:
[----:B------:R-:W-:Y:S01]  /*46c0*/  IMAD.MOV.U32 R10, RZ, RZ, 0x4 ;  /* 0x00000004ff0a7424 */ /* 0x000fe200078e00ff */
[----:B------:R-:W-:Y:S02]  /*46d0*/  SEL R16, R16, RZ, !P0 ;  /* 0x000000ff10107207 */ /* 0x000fe40004000000 */
[----:B------:R-:W-:-:S03]  /*46e0*/  ISETP.GT.AND P0, PT, R32, R9, PT ;  /* 0x000000092000720c */ /* 0x000fc60003f04270 */
[----:B------:R-:W-:-:S10]  /*46f0*/  IMAD.IADD R15, R15, 0x1, R16 ;  /* 0x000000010f0f7824 */ /* 0x000fd400078e0210 */
[----:B------:R-:W-:Y:S05]  /*4700*/  WARPSYNC.COLLECTIVE R8, `(.L_x_301) ;  /* 0x0000000008087348 */ /* 0x000fea0003c00000 */
[----:B------:R0:W1:Y:S02]  /*4710*/  SHFL.DOWN P2, R16, R15, R10, R9 ;  /* 0x0800000a0f107389 */ /* 0x0000640000040009 */
[----:B01----:R-:W-:Y:S05]  /*4720*/  ENDCOLLECTIVE ;  /* 0x000000000000791b */ /* 0x003fea0003800000 */
.L_x_301:
[----:B------:R-:W-:Y:S01]  /*4730*/  IMAD.MOV.U32 R10, RZ, RZ, 0x8 ;  /* 0x00000008ff0a7424 */ /* 0x000fe200078e00ff */
[----:B------:R-:W-:Y:S02]  /*4740*/  SEL R16, R16, RZ, !P0 ;  /* 0x000000ff10107207 */ /* 0x000fe40004000000 */
[----:B------:R-:W-:-:S03]  /*4750*/  ISETP.GT.AND P0, PT, R19, R9, PT ;  /* 0x000000091300720c */ /* 0x000fc60003f04270 */
[----:B------:R-:W-:-:S10]  /*4760*/  IMAD.IADD R15, R15, 0x1, R16 ;  /* 0x000000010f0f7824 */ /* 0x000fd400078e0210 */
[----:B------:R-:W-:Y:S05]  /*4770*/  WARPSYNC.COLLECTIVE R8, `(.L_x_302) ;  /* 0x0000000008087348 */ /* 0x000fea0003c00000 */
[----:B------:R0:W1:Y:S02]  /*4780*/  SHFL.DOWN P2, R16, R15, R10, R9 ;  /* 0x0800000a0f107389 */ /* 0x0000640000040009 */
[----:B01----:R-:W-:Y:S05]  /*4790*/  ENDCOLLECTIVE ;  /* 0x000000000000791b */ /* 0x003fea0003800000 */
.L_x_302:
[----:B------:R-:W-:Y:S01]  /*47a0*/  IMAD.MOV.U32 R10, RZ, RZ, 0x10 ;  /* 0x00000010ff0a7424 */ /* 0x000fe200078e00ff */
[----:B------:R-:W-:Y:S02]  /*47b0*/  SEL R16, R16, RZ, !P0 ;  /* 0x000000ff10107207 */ /* 0x000fe40004000000 */
[----:B------:R-:W-:-:S03]  /*47c0*/  ISETP.GT.AND P0, PT, R34, R9, PT ;  /* 0x000000092200720c */ /* 0x000fc60003f04270 */
[----:B------:R-:W-:-:S10]  /*47d0*/  IMAD.IADD R15, R15, 0x1, R16 ;  /* 0x000000010f0f7824 */ /* 0x000fd400078e0210 */
[----:B------:R-:W-:Y:S05]  /*47e0*/  WARPSYNC.COLLECTIVE R8, `(.L_x_303) ;  /* 0x0000000008087348 */ /* 0x000fea0003c00000 */
[----:B------:R0:W1:Y:S02]  /*47f0*/  SHFL.DOWN P2, R16, R15, R10, R9 ;  /* 0x0800000a0f107389 */ /* 0x0000640000040009 */
[----:B01----:R-:W-:Y:S05]  /*4800*/  ENDCOLLECTIVE ;  /* 0x000000000000791b */ /* 0x003fea0003800000 */
.L_x_303:
[----:B------:R-:W-:Y:S02]  /*4810*/  SEL R16, R16, RZ, !P0 ;  /* 0x000000ff10107207 */ /* 0x000fe40004000000 */
[----:B------:R-:W-:Y:S02]  /*4820*/  ISETP.NE.AND P0, PT, R14, 0x65, PT ;  /* 0x000000650e00780c */ /* 0x000fe40003f05270 */
[----:B------:R-:W-:-:S11]  /*4830*/  IADD3 R36, PT, PT, R15, R16, R36 ;  /* 0x000000100f247210 */ /* 0x000fd60007ffe024 */
[----:B------:R-:W-:Y:S05]  /*4840*/  WARPSYNC.COLLECTIVE R8, `(.L_x_304) ;  /* 0x0000000008087348 */ /* 0x000fea0003c00000 */
[----:B------:R-:W-:Y:S01]  /*4850*/  VOTE.ALL P0, P0 ;  /* 0x0000000000ff7806 */ /* 0x000fe20000000000 */
[----:B------:R-:W-:-:S12]  /*4860*/  ENDCOLLECTIVE ;  /* 0x000000000000791b */ /* 0x000fd80003800000 */
.L_x_304:
[----:B------:R-:W-:Y:S05]  /*4870*/  BRA `(.L_x_305) ;  /* 0xffffffcc00607947 */ /* 0x000fea000383ffff */
.L_x_264:
[----:B------:R-:W-:Y:S01]  /*4880*/  BSSY B0, `(.L_x_306) ;  /* 0x0000006000007945 */ /* 0x000fe20003800000 */
[----:B------:R-:W-:Y:S01]  /*4890*/  PLOP3.LUT P0, PT, P0, PT, PT, 0x8, 0x80 ;  /* 0x000000000080781c */ /* 0x000fe2000070e170 */
[----:B------:R-:W-:-:S12]  /*48a0*/  IMAD.MOV.U32 R8, RZ, RZ, -0x1 ;  /* 0xffffffffff087424 */ /* 0x000fd800078e00ff */
[----:B------:R-:W-:Y:S05]  /*48b0*/  WARPSYNC.COLLECTIVE R8, `(.L_x_307) ;  /* 0x0000000008087348 */ /* 0x000fea0003c00000 */
[----:B------:R-:W-:Y:S01]  /*48c0*/  VOTE.ANY P0, P0 ;  /* 0x0000000000ff7806 */ /* 0x000fe20000000100 */
[----:B------:R-:W-:-:S12]  /*48d0*/  ENDCOLLECTIVE ;  /* 0x000000000000791b */ /* 0x000fd80003800000 */
.L_x_307:
[----:B------:R-:W-:Y:S05]  /*48e0*/  BSYNC B0 ;  /* 0x0000000000007941 */ /* 0x000fea0003800000 */
.L_x_306:
[----:B------:R-:W-:Y:S05]  /*48f0*/  BRA `(.L_x_308) ;  /* 0xffffffe400787947 */ /* 0x000fea000383ffff */
.L_x_266:
[----:B------:R-:W-:Y:S01]  /*4900*/  BSSY B0, `(.L_x_309) ;  /* 0x0000006000007945 */ /* 0x000fe20003800000 */
[----:B------:R-:W-:Y:S01]  /*4910*/  PLOP3.LUT P0, PT, P0, PT, PT, 0x8, 0x80 ;  /* 0x000000000080781c */ /* 0x000fe2000070e170 */
[----:B------:R-:W-:-:S12]  /*4920*/  IMAD.MOV.U32 R8, RZ, RZ, -0x1 ;  /* 0xffffffffff087424 */ /* 0x000fd800078e00ff */
[----:B------:R-:W-:Y:S05]  /*4930*/  WARPSYNC.COLLECTIVE R8, `(.L_x_310) ;  /* 0x0000000008087348 */ /* 0x000fea0003c00000 */
[----:B------:R-:W-:Y:S01]  /*4940*/  VOTE.ANY P0, P0 ;  /* 0x0000000000ff7806 */ /* 0x000fe20000000100 */
[----:B------:R-:W-:-:S12]  /*4950*/  ENDCOLLECTIVE ;  /* 0x000000000000791b */ /* 0x000fd80003800000 */
.L_x_310:
[----:B------:R-:W-:Y:S05]  /*4960*/  BSYNC B0 ;  /* 0x0000000000007941 */ /* 0x000fea0003800000 */
.L_x_309:
[----:B------:R-:W-:Y:S05]  /*4970*/  BRA `(.L_x_311) ;  /* 0xffffffe4007c7947 */ /* 0x000fea000383ffff */
.L_x_268:
        /* <DEDUP_REMOVED lines=8> */
.L_x_313:
[----:B------:R-:W-:Y:S05]  /*4a00*/  BSYNC B0 ;  /* 0x0000000000007941 */ /* 0x000fea0003800000 */
.L_x_312:
[----:B------:R-:W-:Y:S01]  /*4a10*/  LOP3.LUT R8, R8, 0x80000000, R42, 0xec, !PT ;  /* 0x8000000008087812 */ /* 0x000fe200078eec2a */
[----:B------:R-:W-:Y:S02]  /*4a20*/  IMAD.MOV.U32 R10, RZ, RZ, 0x1 ;  /* 0x00000001ff0a7424 */ /* 0x000fe400078e00ff */
[----:B------:R-:W-:Y:S02]  /*4a30*/  VIADD R19, R35, 0x2 ;  /* 0x0000000223137836 */ /* 0x000fe40000000000 */
[----:B------:R-:W-:-:S05]  /*4a40*/  VIADD R9, R8, 0xffffffff ;  /* 0xffffffff08097836 */ /* 0x000fca0000000000 */
[----:B------:R-:W-:Y:S01]  /*4a50*/  LOP3.LUT R38, R8, R9, RZ, 0xc, !PT ;  /* 0x0000000908267212 */ /* 0x000fe200078e0cff */
[----:B------:R-:W-:-:S05]  /*4a60*/  IMAD.MOV.U32 R8, RZ, RZ, -0x1 ;  /* 0xffffffffff087424 */ /* 0x000fca00078e00ff */
[----:B------:R-:W0:Y:S02]  /*4a70*/  POPC R38, R38 ;  /* 0x0000002600267309 */ /* 0x000e240000000000 */
[----:B0-----:R-:W-:Y:S01]  /*4a80*/  IMAD.MOV.U32 R9, RZ, RZ, R38 ;  /* 0x000000ffff097224 */ /* 0x001fe200078e0026 */
[----:B------:R-:W-:-:S13]  /*4a90*/  ISETP.GT.AND P3, PT, R19, R38, PT ;  /* 0x000000261300720c */ /* 0x000fda0003f64270 */
[----:B------:R-:W-:Y:S05]  /*4aa0*/  WARPSYNC.COLLECTIVE R8, `(.L_x_314) ;  /* 0x0000000008087348 */ /* 0x000fea0003c00000 */
[----:B------:R0:W1:Y:S02]  /*4ab0*/  SHFL.DOWN P2, R16, R15, R10, R9 ;  /* 0x0800000a0f107389 */ /* 0x0000640000040009 */
[----:B01----:R-:W-:Y:S05]  /*4ac0*/  ENDCOLLECTIVE ;  /* 0x000000000000791b */ /* 0x003fea0003800000 */
.L_x_314:
        /* <DEDUP_REMOVED lines=8> */
.L_x_315:
[----:B------:R-:W-:Y:S01]  /*4b50*/  IMAD.MOV.U32 R10, RZ, RZ, 0x4 ;  /* 0x00000004ff0a7424 */ /* 0x000fe200078e00ff */
[----:B------:R-:W-:-:S05]  /*4b60*/  SEL R16, R16, RZ, !P3 ;  /* 0x000000ff10107207 */ /* 0x000fca0005800000 */
[----:B------:R-:W-:Y:S02]  /*4b70*/  IMAD.IADD R19, R17, 0x1, R16 ;  /* 0x0000000111137824 */ /* 0x000fe400078e0210 */
[----:B------:R-:W-:Y:S02]  /*4b80*/  VIADD R17, R35, 0x4 ;  /* 0x0000000423117836 */ /* 0x000fe40000000000 */
[----:B------:R-:W-:-:S03]  /*4b90*/  IMAD.MOV.U32 R15, RZ, RZ, R19 ;  /* 0x000000ffff0f7224 */ /* 0x000fc600078e0013 */
[----:B------:R-:W-:Y:S01]  /*4ba0*/  ISETP.GT.AND P3, PT, R17, R38, PT ;  /* 0x000000261100720c */ /* 0x000fe20003f64270 */
[----:B------:R-:W-:-:S12]  /*4bb0*/  VIADD R17, R35, 0x8 ;  /* 0x0000000823117836 */ /* 0x000fd80000000000 */
[----:B------:R-:W-:Y:S05]  /*4bc0*/  WARPSYNC.COLLECTIVE R8, `(.L_x_316) ;  /* 0x0000000008087348 */ /* 0x000fea0003c00000 */
[----:B------:R0:W1:Y:S02]  /*4bd0*/  SHFL.DOWN P2, R16, R15, R10, R9 ;  /* 0x0800000a0f107389 */ /* 0x0000640000040009 */
[----:B01----:R-:W-:Y:S05]  /*4be0*/  ENDCOLLECTIVE ;  /* 0x000000000000791b */ /* 0x003fea0003800000 */
.L_x_316:
[----:B------:R-:W-:Y:S01]  /*4bf0*/  IMAD.MOV.U32 R10, RZ, RZ, 0x8 ;  /* 0x00000008ff0a7424 */ /* 0x000fe200078e00ff */
[----:B------:R-:W-:Y:S02]  /*4c00*/  SEL R16, R16, RZ, !P3 ;  /* 0x000000ff10107207 */ /* 0x000fe40005800000 */
[----:B------:R-:W-:-:S03]  /*4c10*/  ISETP.GT.AND P3, PT, R17, R38, PT ;  /* 0x000000261100720c */ /* 0x000fc60003f64270 */
[----:B------:R-:W-:Y:S02]  /*4c20*/  IMAD.IADD R37, R19, 0x1, R16 ;  /* 0x0000000113257824 */ /* 0x000fe400078e0210 */
[----:B------:R-:W-:Y:S02]  /*4c30*/  VIADD R19, R35, 0x10 ;  /* 0x0000001023137836 */ /* 0x000fe40000000000 */
[----:B------:R-:W-:-:S07]  /*4c40*/  IMAD.MOV.U32 R15, RZ, RZ, R37 ;  /* 0x000000ffff0f7224 */ /* 0x000fce00078e0025 */
[----:B------:R-:W-:Y:S05]  /*4c50*/  WARPSYNC.COLLECTIVE R8, `(.L_x_317) ;  /* 0x0000000008087348 */ /* 0x000fea0003c00000 */
[----:B------:R0:W1:Y:S02]  /*4c60*/  SHFL.DOWN P2, R16, R15, R10, R9 ;  /* 0x0800000a0f107389 */ /* 0x0000640000040009 */
[----:B01----:R-:W-:Y:S05]  /*4c70*/  ENDCOLLECTIVE ;  /* 0x000000000000791b */ /* 0x003fea0003800000 */
.L_x_317:
[----:B------:R-:W-:Y:S01]  /*4c80*/  IMAD.MOV.U32 R10, RZ, RZ, 0x10 ;  /* 0x00000010ff0a7424 */ /* 0x000fe200078e00ff */
[----:B------:R-:W-:-:S05]  /*4c90*/  SEL R16, R16, RZ, !P3 ;  /* 0x000000ff10107207 */ /* 0x000fca0005800000 */
[----:B------:R-:W-:-:S04]  /*4ca0*/  IMAD.IADD R17, R37, 0x1, R16 ;  /* 0x0000000125117824 */ /* 0x000fc800078e0210 */
[----:B------:R-:W-:-:S07]  /*4cb0*/  IMAD.MOV.U32 R15, RZ, RZ, R17 ;  /* 0x000000ffff0f7224 */ /* 0x000fce00078e0011 */
[----:B------:R-:W-:Y:S05]  /*4cc0*/  WARPSYNC.COLLECTIVE R8, `(.L_x_318) ;  /* 0x0000000008087348 */ /* 0x000fea0003c00000 */
[----:B------:R0:W1:Y:S02]  /*4cd0*/  SHFL.DOWN P2, R16, R15, R10, R9 ;  /* 0x0800000a0f107389 */ /* 0x0000640000040009 */
[----:B01----:R-:W-:Y:S05]  /*4ce0*/  ENDCOLLECTIVE ;  /* 0x000000000000791b */ /* 0x003fea0003800000 */
.L_x_318:
        /* <DEDUP_REMOVED lines=10> */
.L_x_319:
[----:B------:R-:W-:Y:S05]  /*4d90*/  BRA `(.L_x_320) ;  /* 0xffffffe400107947 */ /* 0x000fea000383ffff */
.L_x_270:
[----:B------:R-:W-:Y:S01]  /*4da0*/  BSSY B0, `(.L_x_321) ;  /* 0x0000006000007945 */ /* 0x000fe20003800000 */
[----:B------:R-:W-:Y:S01]  /*4db0*/  PLOP3.LUT P0, PT, P0, PT, PT, 0x8, 0x80 ;  /* 0x000000000080781c */ /* 0x000fe2000070e170 */
[----:B------:R-:W-:-:S12]  /*4dc0*/  IMAD.MOV.U32 R8, RZ, RZ, -0x1 ;  /* 0xffffffffff087424 */ /* 0x000fd800078e00ff */
[----:B------:R-:W-:Y:S05]  /*4dd0*/  WARPSYNC.COLLECTIVE R8, `(.L_x_322) ;  /* 0x0000000008087348 */ /* 0x000fea0003c00000 */
[----:B------:R-:W-:Y:S01]  /*4de0*/  VOTE.ANY P0, P0 ;  /* 0x0000000000ff7806 */ /* 0x000fe20000000100 */
[----:B------:R-:W-:-:S12]  /*4df0*/  ENDCOLLECTIVE ;  /* 0x000000000000791b */ /* 0x000fd80003800000 */
.L_x_322:
[----:B------:R-:W-:Y:S05]  /*4e00*/  BSYNC B0 ;  /* 0x0000000000007941 */ /* 0x000fea0003800000 */
.L_x_321:
[----:B------:R-:W-:Y:S05]  /*4e10*/  BRA `(.L_x_323) ;  /* 0xffffffe400207947 */ /* 0x000fea000383ffff */
.L_x_272:
[----:B------:R-:W-:Y:S01]  /*4e20*/  BSSY B0, `(.L_x_324) ;  /* 0x0000006000007945 */ /* 0x000fe20003800000 */
[----:B------:R-:W-:Y:S01]  /*4e30*/  PLOP3.LUT P0, PT, P0, PT, PT, 0x8, 0x80 ;  /* 0x000000000080781c */ /* 0x000fe2000070e170 */
[----:B------:R-:W-:-:S12]  /*4e40*/  IMAD.MOV.U32 R8, RZ, RZ, -0x1 ;  /* 0xffffffffff087424 */ /* 0x000fd800078e00ff */
[----:B------:R-:W-:Y:S05]  /*4e50*/  WARPSYNC.COLLECTIVE R8, `(.L_x_325) ;  /* 0x0000000008087348 */ /* 0x000fea0003c00000 */
[----:B------:R-:W-:Y:S01]  /*4e60*/  VOTE.ANY P0, P0 ;  /* 0x0000000000ff7806 */ /* 0x000fe20000000100 */
[----:B------:R-:W-:-:S12]  /*4e70*/  ENDCOLLECTIVE ;  /* 0x000000000000791b */ /* 0x000fd80003800000 */
.L_x_325:
[----:B------:R-:W-:Y:S05]  /*4e80*/  BSYNC B0 ;  /* 0x0000000000007941 */ /* 0x000fea0003800000 */
.L_x_324:
[----:B------:R-:W-:Y:S05]  /*4e90*/  BRA `(.L_x_326) ;  /* 0xffffffe400247947 */ /* 0x000fea000383ffff */
.L_x_274:
[----:B------:R-:W-:Y:S01]  /*4ea0*/  BSSY B0, `(.L_x_327) ;  /* 0x0000006000007945 */ /* 0x000fe20003800000 */
[----:B------:R-:W-:Y:S01]  /*4eb0*/  PLOP3.LUT P2, PT, P0, PT, PT, 0x8, 0x80 ;  /* 0x000000000080781c */ /* 0x000fe2000074e170 */
[----:B------:R-:W-:-:S12]  /*4ec0*/  IMAD.MOV.U32 R8, RZ, RZ, -0x1 ;  /* 0xffffffffff087424 */ /* 0x000fd800078e00ff */
[----:B------:R-:W-:Y:S05]  /*4ed0*/  WARPSYNC.COLLECTIVE R8, `(.L_x_328) ;  /* 0x0000000008087348 */ /* 0x000fea0003c00000 */
[----:B------:R-:W-:Y:S01]  /*4ee0*/  VOTE.ANY R8, PT, P2 ;  /* 0x0000000000087806 */ /* 0x000fe200010e0100 */
[----:B------:R-:W-:Y:S06]  /*4ef0*/  ENDCOLLECTIVE ;  /* 0x000000000000791b */ /* 0x000fec0003800000 */
.L_x_328:
[----:B------:R-:W-:Y:S05]  /*4f00*/  BSYNC B0 ;  /* 0x0000000000007941 */ /* 0x000fea0003800000 */
.L_x_327:
        /* <DEDUP_REMOVED lines=10> */
.L_x_329:
[----:B------:R-:W-:Y:S01]  /*4fb0*/  ISETP.GE.AND P0, PT, R35, R9, PT ;  /* 0x000000092300720c */ /* 0x000fe20003f06270 */
[----:B------:R-:W-:-:S03]  /*4fc0*/  IMAD.MOV.U32 R10, RZ, RZ, 0x2 ;  /* 0x00000002ff0a7424 */ /* 0x000fc600078e00ff */
[----:B------:R-:W-:-:S05]  /*4fd0*/  SEL R16, R16, RZ, !P0 ;  /* 0x000000ff10107207 */ /* 0x000fca0004000000 */
[----:B------:R-:W-:Y:S02]  /*4fe0*/  IMAD.IADD R44, R16, 0x1, R15 ;  /* 0x00000001102c7824 */ /* 0x000fe400078e020f */
[----:B------:R-:W-:Y:S02]  /*4ff0*/  VIADD R16, R35, 0x2 ;  /* 0x0000000223107836 */ /* 0x000fe40000000000 */
[----:B------:R-:W-:-:S03]  /*5000*/  IMAD.MOV.U32 R15, RZ, RZ, R44 ;  /* 0x000000ffff0f7224 */ /* 0x000fc600078e002c */
[----:B------:R-:W-:-:S13]  /*5010*/  ISETP.GT.AND P0, PT, R16, R9, PT ;  /* 0x000000091000720c */ /* 0x000fda0003f04270 */
[----:B------:R-:W-:Y:S05]  /*5020*/  WARPSYNC.COLLECTIVE R8, `(.L_x_330) ;  /* 0x0000000008087348 */ /* 0x000fea0003c00000 */
[----:B------:R0:W1:Y:S02]  /*5030*/  SHFL.DOWN P2, R16, R15, R10, R9 ;  /* 0x0800000a0f107389 */ /* 0x0000640000040009 */
[----:B01----:R-:W-:Y:S05]  /*5040*/  ENDCOLLECTIVE ;  /* 0x000000000000791b */ /* 0x003fea0003800000 */
.L_x_330:
[----:B------:R-:W-:Y:S01]  /*5050*/  IMAD.MOV.U32 R10, RZ, RZ, 0x4 ;  /* 0x00000004ff0a7424 */ /* 0x000fe200078e00ff */
[----:B------:R-:W-:Y:S01]  /*5060*/  SEL R17, R16, RZ, !P0 ;  /* 0x000000ff10117207 */ /* 0x000fe20004000000 */
[----:B------:R-:W-:-:S04]  /*5070*/  VIADD R16, R35, 0x4 ;  /* 0x0000000423107836 */ /* 0x000fc80000000000 */
[----:B------:R-:W-:Y:S01]  /*5080*/  IMAD.IADD R17, R44, 0x1, R17 ;  /* 0x000000012c117824 */ /* 0x000fe200078e0211 */
[----:B------:R-:W-:-:S03]  /*5090*/  ISETP.GT.AND P0, PT, R16, R9, PT ;  /* 0x000000091000720c */ /* 0x000fc60003f04270 */
[----:B------:R-:W-:-:S10]  /*50a0*/  IMAD.MOV.U32 R15, RZ, RZ, R17 ;  /* 0x000000ffff0f7224 */ /* 0x000fd400078e0011 */
[----:B------:R-:W-:Y:S05]  /*50b0*/  WARPSYNC.COLLECTIVE R8, `(.L_x_331) ;  /* 0x0000000008087348 */ /* 0x000fea0003c00000 */
[----:B------:R0:W1:Y:S02]  /*50c0*/  SHFL.DOWN P2, R16, R15, R10, R9 ;  /* 0x0800000a0f107389 */ /* 0x0000640000040009 */
[----:B01----:R-:W-:Y:S05]  /*50d0*/  ENDCOLLECTIVE ;  /* 0x000000000000791b */ /* 0x003fea0003800000 */
.L_x_331:
[----:B------:R-:W-:Y:S01]  /*50e0*/  IMAD.MOV.U32 R10, RZ, RZ, 0x8 ;  /* 0x00000008ff0a7424 */ /* 0x000fe200078e00ff */
[----:B------:R-:W-:-:S05]  /*50f0*/  SEL R16, R16, RZ, !P0 ;  /* 0x000000ff10107207 */ /* 0x000fca0004000000 */
[----:B------:R-:W-:Y:S02]  /*5100*/  IMAD.IADD R45, R17, 0x1, R16 ;  /* 0x00000001112d7824 */ /* 0x000fe400078e0210 */
[C---:B------:R-:W-:Y:S02]  /*5110*/  VIADD R16, R35.reuse, 0x8 ;  /* 0x0000000823107836 */ /* 0x040fe40000000000 */
[----:B------:R-:W-:Y:S02]  /*5120*/  IMAD.MOV.U32 R15, RZ, RZ, R45 ;  /* 0x000000ffff0f7224 */ /* 0x000fe400078e002d */
[----:B------:R-:W-:Y:S01]  /*5130*/  VIADD R17, R35, 0x10 ;  /* 0x0000001023117836 */ /* 0x000fe20000000000 */
[----:B------:R-:W-:-:S13]  /*5140*/  ISETP.GT.AND P0, PT, R16, R9, PT ;  /* 0x000000091000720c */ /* 0x000fda0003f04270 */
[----:B------:R-:W-:Y:S05]  /*5150*/  WARPSYNC.COLLECTIVE R8, `(.L_x_332) ;  /* 0x0000000008087348 */ /* 0x000fea0003c00000 */
[----:B------:R0:W1:Y:S02]  /*5160*/  SHFL.DOWN P2, R16, R15, R10, R9 ;  /* 0x0800000a0f107389 */ /* 0x0000640000040009 */
[----:B01----:R-:W-:Y:S05]  /*5170*/  ENDCOLLECTIVE ;  /* 0x000000000000791b */ /* 0x003fea0003800000 */
.L_x_332:
[----:B------:R-:W-:Y:S01]  /*5180*/  IMAD.MOV.U32 R10, RZ, RZ, 0x10 ;  /* 0x00000010ff0a7424 */ /* 0x000fe200078e00ff */
[----:B------:R-:W-:Y:S02]  /*5190*/  SEL R16, R16, RZ, !P0 ;  /* 0x000000ff10107207 */ /* 0x000fe40004000000 */
[----:B------:R-:W-:-:S03]  /*51a0*/  ISETP.GT.AND P0, PT, R17, R9, PT ;  /* 0x000000091100720c */ /* 0x000fc60003f04270 */
[----:B------:R-:W-:-:S04]  /*51b0*/  IMAD.IADD R44, R45, 0x1, R16 ;  /* 0x000000012d2c7824 */ /* 0x000fc800078e0210 */
[----:B------:R-:W-:-:S07]  /*51c0*/  IMAD.MOV.U32 R15, RZ, RZ, R44 ;  /* 0x000000ffff0f7224 */ /* 0x000fce00078e002c */
[----:B------:R-:W-:Y:S05]  /*51d0*/  WARPSYNC.COLLECTIVE R8, `(.L_x_333) ;  /* 0x0000000008087348 */ /* 0x000fea0003c00000 */
[----:B------:R0:W1:Y:S02]  /*51e0*/  SHFL.DOWN P2, R16, R15, R10, R9 ;  /* 0x0800000a0f107389 */ /* 0x0000640000040009 */
[----:B01----:R-:W-:Y:S05]  /*51f0*/  ENDCOLLECTIVE ;  /* 0x000000000000791b */ /* 0x003fea0003800000 */
.L_x_333:
[----:B------:R-:W-:Y:S02]  /*5200*/  SEL R16, R16, RZ, !P0 ;  /* 0x000000ff10107207 */ /* 0x000fe40004000000 */
[----:B------:R-:W-:Y:S02]  /*5210*/  ISETP.NE.AND P0, PT, R14, 0x65, PT ;  /* 0x000000650e00780c */ /* 0x000fe40003f05270 */
[----:B------:R-:W-:-:S11]  /*5220*/  IADD3 R19, PT, PT, R44, R16, R19 ;  /* 0x000000102c137210 */ /* 0x000fd60007ffe013 */
[----:B------:R-:W-:Y:S05]  /*5230*/  WARPSYNC.COLLECTIVE R8, `(.L_x_334) ;  /* 0x0000000008087348 */ /* 0x000fea0003c00000 */
[----:B------:R-:W-:Y:S01]  /*5240*/  VOTE.ALL P0, P0 ;  /* 0x0000000000ff7806 */ /* 0x000fe20000000000 */
[----:B------:R-:W-:-:S12]  /*5250*/  ENDCOLLECTIVE ;  /* 0x000000000000791b */ /* 0x000fd80003800000 */
.L_x_334:
[----:B------:R-:W-:Y:S05]  /*5260*/  BRA `(.L_x_335) ;  /* 0xffffffe000c07947 */ /* 0x000fea000383ffff */
.L_x_336:
        /* <DEDUP_REMOVED lines=9> */
.L_x_2056:


//--------------------- .text._ZN3cub18CUB_300001_SM_10006detail4scan16DeviceScanKernelINS2_10policy_hubIiiijN4cuda3std3__44plusIvEEE10Policy1000EN6thrust24THRUST_300001_SM_1000_NS10device_ptrIiEESF_NS0_13ScanTileStateIiLb1EEES9_NS0_8NullTypeEjiLb0ESI_EEvT0_T1_T2_iT3_T4_T5_ --------------------------
	.section	.text._ZN3cub18CUB_300001_SM_10006detail4scan16DeviceScanKernelINS2_10policy_hubIiiijN4cuda3std3__44plusIvEEE10Policy1000EN6thrust24THRUST_300001_SM_1000_NS10device_ptrIiEESF_NS0_13ScanTileStateIiLb1EEES9_NS0_8NullTypeEjiLb0ESI_EEvT0_T1_T2_iT3_T4_T5_,"ax",@progbits
	.align	128
        .global         _ZN3cub18CUB_300001_SM_10006detail4scan16DeviceScanKernelINS2_10policy_hubIiiijN4cuda3std3__44plusIvEEE10Policy1000EN6thrust24THRUST_300001_SM_1000_NS10device_ptrIiEESF_NS0_13ScanTileStateIiLb1EEES9_NS0_8NullTypeEjiLb0ESI_EEvT0_T1_T2_iT3_T4_T5_
        .type           _ZN3cub18CUB_300001_SM_10006detail4scan16DeviceScanKernelINS2_10policy_hubIiiijN4cuda3std3__44plusIvEEE10Policy1000EN6thrust24THRUST_300001_SM_1000_NS10device_ptrIiEESF_NS0_13ScanTileStateIiLb1EEES9_NS0_8NullTypeEjiLb0ESI_EEvT0_T1_T2_iT3_T4_T5_,@function
        .size           _ZN3cub18CUB_300001_SM_10006detail4scan16DeviceScanKernelINS2_10policy_hubIiiijN4cuda3std3__44plusIvEEE10Policy1000EN6thrust24THRUST_300001_SM_1000_NS10device_ptrIiEESF_NS0_13ScanTileStateIiLb1EEES9_NS0_8NullTypeEjiLb0ESI_EEvT0_T1_T2_iT3_T4_T5_,(.L_x_2057 - _ZN3cub18CUB_300001_SM_10006detail4scan16DeviceScanKernelINS2_10policy_hubIiiijN4cuda3std3__44plusIvEEE10Policy1000EN6thrust24THRUST_300001_SM_1000_NS10device_ptrIiEESF_NS0_13ScanTileStateIiLb1EEES9_NS0_8NullTypeEjiLb0ESI_EEvT0_T1_T2_iT3_T4_T5_)
        .other          _ZN3cub18CUB_300001_SM_10006detail4scan16DeviceScanKernelINS2_10policy_hubIiiijN4cuda3std3__44plusIvEEE10Policy1000EN6thrust24THRUST_300001_SM_1000_NS10device_ptrIiEESF_NS0_13ScanTileStateIiLb1EEES9_NS0_8NullTypeEjiLb0ESI_EEvT0_T1_T2_iT3_T4_T5_,@"STO_CUDA_ENTRY STV_DEFAULT"
_ZN3cub18CUB_300001_SM_10006detail4scan16DeviceScanKernelINS2_10policy_hubIiiijN4cuda3std3__44plusIvEEE10Policy1000EN6thrust24THRUST_300001_SM_1000_NS10device_ptrIiEESF_NS0_13ScanTileStateIiLb1EEES9_NS0_8NullTypeEjiLb0ESI_EEvT0_T1_T2_iT3_T4_T5_:
.text._ZN3cub18CUB_300001_SM_10006detail4scan16DeviceScanKernelINS2_10policy_hubIiiijN4cuda3std3__44plusIvEEE10Policy1000EN6thrust24THRUST_300001_SM_1000_NS10device_ptrIiEESF_NS0_13ScanTileStateIiLb1EEES9_NS0_8NullTypeEjiLb0ESI_EEvT0_T1_T2_iT3_T4_T5_:
[----:B------:R-:W-:Y:S08]  /*0000*/  LDC R1, c[0x0][0x37c] ;  /* 0x0000df00ff017b82 */ /* 0x000ff00000000800 */
[----:B------:R-:W0:Y:S01]  /*0010*/  S2UR UR4, SR_CTAID.X ;  /* 0x00000000000479c3 */ /* 0x000e220000002500 */
[----:B------:R-:W1:Y:S01]  /*0020*/  LDCU UR5, c[0x0][0x3a0] ;  /* 0x00007400ff0577ac */ /* 0x000e620008000800 */
[----:B------:R-:W2:Y:S06]  /*0030*/  LDCU.64 UR8, c[0x0][0x358] ;  /* 0x00006b00ff0877ac */ /* 0x000eac0008000a00 */
[----:B------:R-:W0:Y:S02]  /*0040*/  LDC R42, c[0x0][0x398] ;  /* 0x0000e600ff2a7b82 */ /* 0x000e240000000800 */
[----:B0-----:R-:W-:-:S04]  /*0050*/  VIADD R42, R42, UR4 ;  /* 0x000000042a2a7c36 */ /* 0x001fc80008000000 */
[----:B------:R-:W-:-:S05]  /*0060*/  IMAD R3, R42, 0x2100, RZ ;  /* 0x000021002a037824 */ /* 0x000fca00078e02ff */
[----:B-1----:R-:W-:-:S04]  /*0070*/  IADD3 R0, PT, PT, -R3, UR5, RZ ;  /* 0x0000000503007c10 */ /* 0x002fc8000fffe1ff */
[----:B------:R-:W-:-:S13]  /*0080*/  ISETP.GE.U32.AND P0, PT, R0, 0x2101, PT ;  /* 0x000021010000780c */ /* 0x000fda0003f06070 */
[----:B--2---:R-:W-:Y:S05]  /*0090*/  @!P0 BRA `(.L_x_337) ;  /* 0x0000001c00a88947 */ /* 0x004fea0003800000 */
[----:B------:R-:W0:Y:S01]  /*00a0*/  S2R R16, SR_TID.X ;  /* 0x0000000000107919 */ /* 0x000e220000002100 */
[----:B------:R-:W1:Y:S01]  /*00b0*/  LDCU.64 UR4, c[0x0][0x380] ;  /* 0x00007000ff0477ac */ /* 0x000e620008000a00 */
[C---:B0-----:R-:W-:Y:S02]  /*00c0*/  LOP3.LUT R0, R16.reuse, 0x1f, RZ, 0xc0, !PT ;  /* 0x0000001f10007812 */ /* 0x041fe400078ec0ff */
[----:B------:R-:W-:-:S05]  /*00d0*/  LOP3.LUT R5, R16, 0x3e0, RZ, 0xc0, !PT ;  /* 0x000003e010057812 */ /* 0x000fca00078ec0ff */
[----:B------:R-:W-:-:S05]  /*00e0*/  IMAD R0, R5, 0x16, R0 ;  /* 0x0000001605007824 */ /* 0x000fca00078e0200 */
[----:B------:R-:W-:-:S05]  /*00f0*/  IADD3 R0, P0, PT, R3, R0, RZ ;  /* 0x0000000003007210 */ /* 0x000fca0007f1e0ff */
[----:B------:R-:W-:Y:S02]  /*0100*/  IMAD.X R3, RZ, RZ, RZ, P0 ;  /* 0x000000ffff037224 */ /* 0x000fe400000e06ff */
        /* <DEDUP_REMOVED lines=30> */
[----:B------:R-:W-:Y:S01]  /*02f0*/  ISETP.NE.AND P0, PT, R42, RZ, PT ;  /* 0x000000ff2a00720c */ /* 0x000fe20003f05270 */
        /* <DEDUP_REMOVED lines=28> */
[----:B------:R0:W1:Y:S04]  /*04c0*/  LDS.64 R36, [R27] ;  /* 0x000000001b247984 */ /* 0x0000680000000a00 */
[----:B------:R0:W2:Y:S04]  /*04d0*/  LDS.64 R34, [R27+0x8] ;  /* 0x000008001b227984 */ /* 0x0000a80000000a00 */
[----:B------:R0:W3:Y:S04]  /*04e0*/  LDS.64 R32, [R27+0x10] ;  /* 0x000010001b207984 */ /* 0x0000e80000000a00 */
[----:B------:R0:W4:Y:S04]  /*04f0*/  LDS.64 R18, [R27+0x18] ;  /* 0x000018001b127984 */ /* 0x0001280000000a00 */
[----:B------:R0:W0:Y:S04]  /*0500*/  LDS.64 R14, [R27+0x20] ;  /* 0x000020001b0e7984 */ /* 0x0000280000000a00 */
[----:B------:R0:W0:Y:S04]  /*0510*/  LDS.64 R12, [R27+0x28] ;  /* 0x000028001b0c7984 */ /* 0x0000280000000a00 */
[----:B------:R0:W0:Y:S04]  /*0520*/  LDS.64 R10, [R27+0x30] ;  /* 0x000030001b0a7984 */ /* 0x0000280000000a00 */
[----:B------:R0:W0:Y:S04]  /*0530*/  LDS.64 R8, [R27+0x38] ;  /* 0x000038001b087984 */ /* 0x0000280000000a00 */
[----:B------:R0:W0:Y:S04]  /*0540*/  LDS.64 R6, [R27+0x40] ;  /* 0x000040001b067984 */ /* 0x0000280000000a00 */
[----:B------:R0:W0:Y:S04]  /*0550*/  LDS.64 R4, [R27+0x48] ;  /* 0x000048001b047984 */ /* 0x0000280000000a00 */
[----:B------:R0:W0:Y:S01]  /*0560*/  LDS.64 R2, [R27+0x50] ;  /* 0x000050001b027984 */ /* 0x0000220000000a00 */
[----:B------:R-:W-:Y:S06]  /*0570*/  BAR.SYNC.DEFER_BLOCKING 0x0 ;  /* 0x0000000000007b1d */ /* 0x000fec0000010000 */
[----:B-1----:R-:W-:Y:S05]  /*0580*/  @P0 BRA `(.L_x_339) ;  /* 0x00000004001c0947 */ /* 0x002fea0003800000 */
[----:B0-2---:R-:W-:Y:S02]  /*0590*/  IADD3 R17, PT, PT, R34, R37, R36 ;  /* 0x0000002522117210 */ /* 0x005fe40007ffe024 */
[C---:B------:R-:W-:Y:S02]  /*05a0*/  ISETP.NE.AND P1, PT, R39.reuse, 0x1f, PT ;  /* 0x0000001f2700780c */ /* 0x040fe40003f25270 */
[----:B---3--:R-:W-:Y:S02]  /*05b0*/  IADD3 R17, PT, PT, R32, R35, R17 ;  /* 0x0000002320117210 */ /* 0x008fe40007ffe011 */
[----:B------:R-:W-:Y:S02]  /*05c0*/  ISETP.GE.U32.AND P2, PT, R16, 0x20, PT ;  /* 0x000000201000780c */ /* 0x000fe40003f46070 */
[----:B----4-:R-:W-:Y:S02]  /*05d0*/  IADD3 R17, PT, PT, R18, R33, R17 ;  /* 0x0000002112117210 */ /* 0x010fe40007ffe011 */
[----:B------:R-:W-:-:S02]  /*05e0*/  ISETP.NE.AND P3, PT, R39, RZ, PT ;  /* 0x000000ff2700720c */ /* 0x000fc40003f65270 */
[----:B------:R-:W-:-:S03]  /*05f0*/  IADD3 R17, PT, PT, R14, R19, R17 ;  /* 0x000000130e117210 */ /* 0x000fc60007ffe011 */
[----:B------:R-:W-:Y:S02]  /*0600*/  @!P1 LEA R43, R40, UR4, 0x2 ;  /* 0x00000004282b9c11 */ /* 0x000fe4000f8e10ff */
[----:B------:R-:W-:-:S04]  /*0610*/  IADD3 R17, PT, PT, R12, R15, R17 ;  /* 0x0000000f0c117210 */ /* 0x000fc80007ffe011 */
[----:B------:R-:W-:-:S04]  /*0620*/  IADD3 R17, PT, PT, R10, R13, R17 ;  /* 0x0000000d0a117210 */ /* 0x000fc80007ffe011 */
[----:B------:R-:W-:-:S04]  /*0630*/  IADD3 R17, PT, PT, R8, R11, R17 ;  /* 0x0000000b08117210 */ /* 0x000fc80007ffe011 */
[----:B------:R-:W-:-:S04]  /*0640*/  IADD3 R17, PT, PT, R6, R9, R17 ;  /* 0x0000000906117210 */ /* 0x000fc80007ffe011 */
[----:B------:R-:W-:-:S04]  /*0650*/  IADD3 R17, PT, PT, R4, R7, R17 ;  /* 0x0000000704117210 */ /* 0x000fc80007ffe011 */
[----:B------:R-:W-:-:S05]  /*0660*/  IADD3 R20, PT, PT, R2, R5, R17 ;  /* 0x0000000502147210 */ /* 0x000fca0007ffe011 */
[----:B------:R-:W-:-:S05]  /*0670*/  IMAD.IADD R17, R3, 0x1, R20 ;  /* 0x0000000103117824 */ /* 0x000fca00078e0214 */
        /* <DEDUP_REMOVED lines=10> */
[----:B------:R-:W-:-:S04]  /*0720*/  ISETP.NE.AND P0, PT, R40, 0x2, PT ;  /* 0x000000022800780c */ /* 0x000fc80003f05270 */
        /* <DEDUP_REMOVED lines=8> */
[----:B------:R-:W-:Y:S01]  /*07b0*/  SEL R20, R21, R20, !P0 ;  /* 0x0000001415147207 */ /* 0x000fe20004000000 */
[----:B------:R-:W-:Y:S01]  /*07c0*/  IMAD.IADD R21, R42, 0x1, -R17 ;  /* 0x000000012a157824 */ /* 0x000fe200078e0a11 */
[----:B------:R-:W-:Y:S01]  /*07d0*/  ISETP.NE.AND P0, PT, R40, 0x3, PT ;  /* 0x000000032800780c */ /* 0x000fe20003f05270 */
[----:B------:R-:W-:-:S03]  /*07e0*/  IMAD.IADD R23, R23, 0x1, R22 ;  /* 0x0000000117177824 */ /* 0x000fc600078e0216 */
[----:B------:R-:W-:Y:S01]  /*07f0*/  SEL R20, R22, R20, !P0 ;  /* 0x0000001416147207 */ /* 0x000fe20004000000 */
[----:B-1----:R-:W-:Y:S01]  /*0800*/  IMAD.IADD R24, R23, 0x1, R24 ;  /* 0x0000000117187824 */ /* 0x002fe200078e0218 */
[C---:B------:R-:W-:Y:S02]  /*0810*/  ISETP.NE.AND P0, PT, R40.reuse, 0x4, PT ;  /* 0x000000042800780c */ /* 0x040fe40003f05270 */
[----:B------:R-:W-:Y:S01]  /*0820*/  SEL R17, R21, RZ, P3 ;  /* 0x000000ff15117207 */ /* 0x000fe20001800000 */
        /* <DEDUP_REMOVED lines=18> */
[----:B------:R-:W-:Y:S02]  /*0950*/  ISETP.NE.AND P1, PT, R40, 0xb, PT ;  /* 0x0000000b2800780c */ /* 0x000fe40003f25270 */
[----:B------:R-:W-:Y:S02]  /*0960*/  SEL R20, R29, R20, !P0 ;  /* 0x000000141d147207 */ /* 0x000fe40004000000 */
[----:B------:R-:W-:-:S02]  /*0970*/  ISETP.NE.AND P0, PT, R16, RZ, PT ;  /* 0x000000ff1000720c */ /* 0x000fc40003f05270 */
[----:B------:R-:W-:-:S05]  /*0980*/  SEL R20, R30, R20, !P1 ;  /* 0x000000141e147207 */ /* 0x000fca0004800000 */
[----:B------:R-:W-:-:S06]  /*0990*/  @P2 IMAD.IADD R21, R20, 0x1, R17 ;  /* 0x0000000114152824 */ /* 0x000fcc00078e0211 */
[----:B------:R-:W-:Y:S05]  /*09a0*/  @P0 BRA `(.L_x_340) ;  /* 0x0000000c00f00947 */ /* 0x000fea0003800000 */
[----:B------:R-:W0:Y:S01]  /*09b0*/  LDC.64 R16, c[0x0][0x390] ;  /* 0x0000e400ff107b82 */ /* 0x000e220000000a00 */
[----:B------:R-:W-:Y:S02]  /*09c0*/  IMAD.MOV.U32 R30, RZ, RZ, 0x65 ;  /* 0x00000065ff1e7424 */ /* 0x000fe400078e00ff */
[----:B------:R-:W-:-:S03]  /*09d0*/  IMAD.MOV.U32 R21, RZ, RZ, RZ ;  /* 0x000000ffff157224 */ /* 0x000fc600078e00ff */
[----:B0-----:R0:W-:Y:S01]  /*09e0*/  ST.E.64.STRONG.GPU desc[UR8][R16.64+0x100], R30 ;  /* 0x0001001e10007985 */ /* 0x0011e2000c10fb08 */
[----:B------:R-:W-:Y:S05]  /*09f0*/  BRA `(.L_x_340) ;  /* 0x0000000c00dc7947 */ /* 0x000fea0003800000 */
.L_x_339:
[----:B0-2---:R-:W-:Y:S02]  /*0a00*/  IADD3 R17, PT, PT, R34, R37, R36 ;  /* 0x0000002522117210 */ /* 0x005fe40007ffe024 */
[C---:B------:R-:W-:Y:S02]  /*0a10*/  ISETP.NE.AND P1, PT, R39.reuse, 0x1f, PT ;  /* 0x0000001f2700780c */ /* 0x040fe40003f25270 */
[----:B---3--:R-:W-:Y:S02]  /*0a20*/  IADD3 R17, PT, PT, R32, R35, R17 ;  /* 0x0000002320117210 */ /* 0x008fe40007ffe011 */
[----:B------:R-:W-:Y:S02]  /*0a30*/  ISETP.NE.AND P2, PT, R39, RZ, PT ;  /* 0x000000ff2700720c */ /* 0x000fe40003f45270 */
[----:B----4-:R-:W-:-:S04]  /*0a40*/  IADD3 R17, PT, PT, R18, R33, R17 ;  /* 0x0000002112117210 */ /* 0x010fc80007ffe011 */
        /* <DEDUP_REMOVED lines=56> */
[----:B------:R-:W-:-:S02]  /*0dd0*/  ISETP.GT.U32.AND P0, PT, R16, 0x1f, PT ;  /* 0x0000001f1000780c */ /* 0x000fc40003f04070 */
[----:B------:R-:W-:Y:S02]  /*0de0*/  SEL R20, R30, R20, !P1 ;  /* 0x000000141e147207 */ /* 0x000fe40004800000 */
[----:B------:R-:W-:-:S03]  /*0df0*/  ISETP.GE.U32.AND P1, PT, R16, 0x20, PT ;  /* 0x000000201000780c */ /* 0x000fc60003f26070 */
[----:B------:R-:W-:-:S05]  /*0e00*/  IMAD.IADD R20, R20, 0x1, R21 ;  /* 0x0000000114147824 */ /* 0x000fca00078e0215 */
[----:B------:R-:W-:Y:S01]  /*0e10*/  SEL R23, R17, R20, !P1 ;  /* 0x0000001411177207 */ /* 0x000fe20004800000 */
[----:B------:R-:W-:Y:S06]  /*0e20*/  @P0 BRA `(.L_x_341) ;  /* 0x0000000800a80947 */ /* 0x000fec0003800000 */
[----:B------:R-:W0:Y:S01]  /*0e30*/  LDC.64 R20, c[0x0][0x390] ;  /* 0x0000e400ff147b82 */ /* 0x000e220000000a00 */
[----:B------:R-:W-:Y:S02]  /*0e40*/  ISETP.NE.AND P1, PT, R16, RZ, PT ;  /* 0x000000ff1000720c */ /* 0x000fe40003f25270 */
[----:B------:R-:W-:-:S05]  /*0e50*/  LOP3.LUT R17, RZ, R16, RZ, 0x33, !PT ;  /* 0x00000010ff117212 */ /* 0x000fca00078e33ff */
[----:B------:R-:W-:-:S06]  /*0e60*/  IMAD.IADD R24, R42, 0x1, R17 ;  /* 0x000000012a187824 */ /* 0x000fcc00078e0211 */
        /* <DEDUP_REMOVED lines=11> */
.L_x_371:
[----:B------:R-:W-:Y:S05]  /*0f20*/  @!P0 BRA `(.L_x_343) ;  /* 0x0000000000748947 */ /* 0x000fea0003800000 */
[----:B------:R-:W-:-:S07]  /*0f30*/  IMAD.MOV.U32 R22, RZ, RZ, 0x3b8 ;  /* 0x000003b8ff167424 */ /* 0x000fce00078e00ff */
.L_x_345:
[----:B------:R-:W-:Y:S02]  /*0f40*/  VIADD R25, R22, 0x1 ;  /* 0x0000000116197836 */ /* 0x000fe40000000000 */
[----:B------:R-:W-:Y:S02]  /*0f50*/  IMAD R42, R42, 0x41a7, RZ ;  /* 0x000041a72a2a7824 */ /* 0x000fe400078e02ff */
[----:B------:R-:W0:Y:S01]  /*0f60*/  I2F.U32.RP R28, R25 ;  /* 0x00000019001c7306 */ /* 0x000e220000209000 */
[----:B------:R-:W-:Y:S01]  /*0f70*/  IMAD.MOV R29, RZ, RZ, -R25 ;  /* 0x000000ffff1d7224 */ /* 0x000fe200078e0a19 */
[----:B------:R-:W-:Y:S02]  /*0f80*/  ISETP.NE.U32.AND P2, PT, R25, RZ, PT ;  /* 0x000000ff1900720c */ /* 0x000fe40003f45070 */
[----:B------:R-:W-:-:S04]  /*0f90*/  LOP3.LUT R42, R42, 0x7fffffff, RZ, 0xc0, !PT ;  /* 0x7fffffff2a2a7812 */ /* 0x000fc800078ec0ff */
[----:B0-----:R-:W0:Y:S02]  /*0fa0*/  MUFU.RCP R28, R28 ;  /* 0x0000001c001c7308 */ /* 0x001e240000001000 */
[----:B0-----:R-:W-:-:S06]  /*0fb0*/  VIADD R20, R28, 0xffffffe ;  /* 0x0ffffffe1c147836 */ /* 0x001fcc0000000000 */
[----:B------:R0:W1:Y:S02]  /*0fc0*/  F2I.FTZ.U32.TRUNC.NTZ R21, R20 ;  /* 0x0000001400157305 */ /* 0x000064000021f000 */
[----:B0-----:R-:W-:Y:S02]  /*0fd0*/  IMAD.MOV.U32 R20, RZ, RZ, RZ ;  /* 0x000000ffff147224 */ /* 0x001fe400078e00ff */
[----:B-1----:R-:W-:-:S04]  /*0fe0*/  IMAD R29, R29, R21, RZ ;  /* 0x000000151d1d7224 */ /* 0x002fc800078e02ff */
[----:B------:R-:W-:-:S06]  /*0ff0*/  IMAD.HI.U32 R21, R21, R29, R20 ;  /* 0x0000001d15157227 */ /* 0x000fcc00078e0014 */
[----:B------:R-:W-:-:S04]  /*1000*/  IMAD.HI.U32 R21, R21, R42, RZ ;  /* 0x0000002a15157227 */ /* 0x000fc800078e00ff */
[----:B------:R-:W-:-:S04]  /*1010*/  IMAD.MOV R21, RZ, RZ, -R21 ;  /* 0x000000ffff157224 */ /* 0x000fc800078e0a15 */
[----:B------:R-:W-:-:S05]  /*1020*/  IMAD R28, R25, R21, R42 ;  /* 0x00000015191c7224 */ /* 0x000fca00078e022a */
[----:B------:R-:W-:-:S13]  /*1030*/  ISETP.GE.U32.AND P0, PT, R28, R25, PT ;  /* 0x000000191c00720c */ /* 0x000fda0003f06070 */
[----:B------:R-:W-:-:S05]  /*1040*/  @P0 IMAD.IADD R28, R28, 0x1, -R25 ;  /* 0x000000011c1c0824 */ /* 0x000fca00078e0a19 */
[----:B------:R-:W-:-:S13]  /*1050*/  ISETP.GE.U32.AND P0, PT, R28, R25, PT ;  /* 0x000000191c00720c */ /* 0x000fda0003f06070 */
[----:B------:R-:W-:Y:S01]  /*1060*/  @P0 IMAD.IADD R28, R28, 0x1, -R25 ;  /* 0x000000011c1c0824 */ /* 0x000fe200078e0a19 */
[----:B------:R-:W-:-:S04]  /*1070*/  @!P2 LOP3.LUT R28, RZ, R25, RZ, 0x33, !PT ;  /* 0x00000019ff1ca212 */ /* 0x000fc800078e33ff */
[----:B------:R-:W-:Y:S05]  /*1080*/  NANOSLEEP R28 ;  /* 0x0000001c0000735d */ /* 0x000fea0003800000 */
[----:B------:R-:W2:Y:S01]  /*1090*/  LD.E.64.STRONG.GPU R28, desc[UR8][R16.64+0x100] ;  /* 0x00010008101c7980 */ /* 0x000ea2000c10fb00 */
[----:B------:R-:W-:Y:S01]  /*10a0*/  UMOV UR5, 0xffffffff ;  /* 0xffffffff00057882 */ /* 0x000fe20000000000 */
[----:B------:R-:W-:Y:S02]  /*10b0*/  SHF.R.U32.HI R22, RZ, 0x1, R22 ;  /* 0x00000001ff167819 */ /* 0x000fe40000011616 */
[----:B--2---:R-:W-:Y:S01]  /*10c0*/  ISETP.NE.AND P0, PT, R28, 0x63, PT ;  /* 0x000000631c00780c */ /* 0x004fe20003f05270 */
[----:B------:R-:W-:-:S12]  /*10d0*/  BRA.DIV UR5, `(.L_x_344) ;  /* 0x00000036051c7947 */ /* 0x000fd8000b800000 */
[----:B------:R-:W-:-:S13]  /*10e0*/  VOTE.ANY P0, !P0 ;  /* 0x0000000000ff7806 */ /* 0x000fda0004000100 */
.L_x_374:
[----:B------:R-:W-:Y:S05]  /*10f0*/  @P0 BRA `(.L_x_345) ;  /* 0xfffffffc00900947 */ /* 0x000fea000383ffff */
.L_x_343:
[----:B------:R-:W-:Y:S01]  /*1100*/  UMOV UR5, 0xffffffff ;  /* 0xffffffff00057882 */ /* 0x000fe20000000000 */
[----:B------:R-:W-:Y:S02]  /*1110*/  ISETP.NE.AND P0, PT, R28, 0x65, PT ;  /* 0x000000651c00780c */ /* 0x000fe40003f05270 */
[----:B------:R-:W-:Y:S11]  /*1120*/  BRA.DIV UR5, `(.L_x_346) ;  /* 0x0000003605287947 */ /* 0x000ff6000b800000 */
[----:B------:R-:W0:Y:S01]  /*1130*/  S2R R25, SR_GEMASK ;  /* 0x0000000000197919 */ /* 0x000e220000003c00 */
[----:B------:R-:W-:Y:S01]  /*1140*/  VOTE.ANY R21, PT, !P0 ;  /* 0x0000000000157806 */ /* 0x000fe200040e0100 */
        /* <DEDUP_REMOVED lines=10> */
[----:B0-----:R-:W-:Y:S02]  /*11f0*/  IADD3 R44, P3, PT, R16, 0x100, RZ ;  /* 0x00000100102c7810 */ /* 0x001fe40007f7e0ff */
[----:B-1----:R-:W-:Y:S02]  /*1200*/  SEL R22, R22, RZ, !P0 ;  /* 0x000000ff16167207 */ /* 0x002fe40004000000 */
[----:B------:R-:W-:-:S03]  /*1210*/  ISETP.GT.AND P0, PT, R41, R48, PT ;  /* 0x000000302900720c */ /* 0x000fc60003f04270 */
[----:B------:R-:W-:-:S05]  /*1220*/  IMAD.IADD R43, R22, 0x1, R29 ;  /* 0x00000001162b7824 */ /* 0x000fca00078e021d */
[----:B------:R-:W0:Y:S02]  /*1230*/  SHFL.DOWN PT, R22, R43, 0x2, R48 ;  /* 0x084000002b167989 */ /* 0x000e2400000e0030 */
[----:B0-----:R-:W-:Y:S02]  /*1240*/  SEL R22, R22, RZ, !P0 ;  /* 0x000000ff16167207 */ /* 0x001fe40004000000 */
[----:B------:R-:W-:-:S03]  /*1250*/  ISETP.GT.AND P0, PT, R40, R48, PT ;  /* 0x000000302800720c */ /* 0x000fc60003f04270 */
[----:B------:R-:W-:Y:S02]  /*1260*/  IMAD.IADD R45, R43, 0x1, R22 ;  /* 0x000000012b2d7824 */ /* 0x000fe400078e0216 */
[----:B------:R-:W-:-:S03]  /*1270*/  VIADD R43, R39, 0x10 ;  /* 0x00000010272b7836 */ /* 0x000fc60000000000 */
[----:B------:R-:W0:Y:S02]  /*1280*/  SHFL.DOWN PT, R22, R45, 0x4, R48 ;  /* 0x088000002d167989 */ /* 0x000e2400000e0030 */
[-C--:B------:R-:W-:Y:S02]  /*1290*/  ISETP.GT.AND P2, PT, R43, R48.reuse, PT ;  /* 0x000000302b00720c */ /* 0x080fe40003f44270 */
[----:B0-----:R-:W-:Y:S02]  /*12a0*/  SEL R22, R22, RZ, !P0 ;  /* 0x000000ff16167207 */ /* 0x001fe40004000000 */
[----:B------:R-:W-:-:S03]  /*12b0*/  ISETP.GT.AND P0, PT, R30, R48, PT ;  /* 0x000000301e00720c */ /* 0x000fc60003f04270 */
[----:B------:R-:W-:Y:S02]  /*12c0*/  IMAD.IADD R29, R45, 0x1, R22 ;  /* 0x000000012d1d7824 */ /* 0x000fe400078e0216 */
[----:B------:R-:W-:-:S03]  /*12d0*/  IMAD.X R45, RZ, RZ, R17, P3 ;  /* 0x000000ffff2d7224 */ /* 0x000fc600018e0611 */
[----:B------:R-:W0:Y:S02]  /*12e0*/  SHFL.DOWN PT, R22, R29, 0x8, R48 ;  /* 0x090000001d167989 */ /* 0x000e2400000e0030 */
[----:B0-----:R-:W-:Y:S02]  /*12f0*/  SEL R22, R22, RZ, !P0 ;  /* 0x000000ff16167207 */ /* 0x001fe40004000000 */
[----:B------:R-:W-:-:S03]  /*1300*/  ISETP.NE.AND P0, PT, R28, 0x65, PT ;  /* 0x000000651c00780c */ /* 0x000fc60003f05270 */
[----:B------:R-:W-:-:S05]  /*1310*/  IMAD.IADD R47, R29, 0x1, R22 ;  /* 0x000000011d2f7824 */ /* 0x000fca00078e0216 */
[----:B------:R-:W0:Y:S05]  /*1320*/  SHFL.DOWN PT, R22, R47, 0x10, R48 ;  /* 0x0a0000002f167989 */ /* 0x000e2a00000e0030 */
[----:B------:R-:W-:Y:S02]  /*1330*/  VOTE.ALL P0, P0 ;  /* 0x0000000000ff7806 */ /* 0x000fe40000000000 */
[----:B0-----:R-:W-:-:S05]  /*1340*/  SEL R22, R22, RZ, !P2 ;  /* 0x000000ff16167207 */ /* 0x001fca0005000000 */
[----:B------:R-:W-:-:S07]  /*1350*/  IMAD.IADD R46, R47, 0x1, R22 ;  /* 0x000000012f2e7824 */ /* 0x000fce00078e0216 */
.L_x_383:
[----:B------:R-:W-:Y:S05]  /*1360*/  @!P0 BRA `(.L_x_347) ;  /* 0x00000004001c8947 */ /* 0x000fea0003800000 */
[----:B------:R-:W-:-:S07]  /*1370*/  IMAD.MOV.U32 R47, RZ, RZ, 0x3b8 ;  /* 0x000003b8ff2f7424 */ /* 0x000fce00078e00ff */
.L_x_353:
        /* <DEDUP_REMOVED lines=8> */
.L_x_386:
[----:B------:R-:W-:Y:S05]  /*1400*/  @!P0 BRA `(.L_x_349) ;  /* 0x0000000000748947 */ /* 0x000fea0003800000 */
[----:B------:R-:W-:-:S07]  /*1410*/  IMAD.MOV.U32 R22, RZ, RZ, R47 ;  /* 0x000000ffff167224 */ /* 0x000fce00078e002f */
.L_x_351:
        /* <DEDUP_REMOVED lines=27> */
.L_x_389:
[----:B------:R-:W-:Y:S05]  /*15d0*/  @P0 BRA `(.L_x_351) ;  /* 0xfffffffc00900947 */ /* 0x000fea000383ffff */
.L_x_349:
[----:B------:R-:W-:Y:S01]  /*15e0*/  UMOV UR5, 0xffffffff ;  /* 0xffffffff00057882 */ /* 0x000fe20000000000 */
[----:B------:R-:W-:Y:S02]  /*15f0*/  ISETP.NE.AND P0, PT, R28, 0x65, PT ;  /* 0x000000651c00780c */ /* 0x000fe40003f05270 */
[----:B------:R-:W-:Y:S11]  /*1600*/  BRA.DIV UR5, `(.L_x_352) ;  /* 0x0000003605387947 */ /* 0x000ff6000b800000 */
[----:B------:R-:W-:Y:S01]  /*1610*/  VOTE.ANY R21, PT, !P0 ;  /* 0x0000000000157806 */ /* 0x000fe200040e0100 */
[----:B------:R-:W-:-:S03]  /*1620*/  VIADD R24, R24, 0xffffffe0 ;  /* 0xffffffe018187836 */ /* 0x000fc60000000000 */
[----:B------:R-:W-:-:S05]  /*1630*/  LOP3.LUT R21, R21, 0x80000000, R25, 0xec, !PT ;  /* 0x8000000015157812 */ /* 0x000fca00078eec19 */
[----:B------:R-:W-:-:S05]  /*1640*/  VIADD R16, R21, 0xffffffff ;  /* 0xffffffff15107836 */ /* 0x000fca0000000000 */
[----:B------:R-:W-:-:S04]  /*1650*/  LOP3.LUT R16, R21, R16, RZ, 0xc, !PT ;  /* 0x0000001015107212 */ /* 0x000fc800078e0cff */
        /* <DEDUP_REMOVED lines=23> */
.L_x_398:
[----:B------:R-:W-:Y:S05]  /*17d0*/  @P0 BRA `(.L_x_353) ;  /* 0xfffffff800e80947 */ /* 0x000fea000383ffff */
.L_x_347:
        /* <DEDUP_REMOVED lines=8> */
[----:B0-----:R-:W-:-:S05]  /*1860*/  @!P1 LEA R16, R17, R16, 0x18 ;  /* 0x0000001011109211 */ /* 0x001fca00078ec0ff */
[----:B------:R1:W-:Y:S04]  /*1870*/  @!P1 STS [R16+0x8], R31 ;  /* 0x0000081f10009388 */ /* 0x0003e80000000800 */
[----:B------:R1:W-:Y:S01]  /*1880*/  @!P1 STS [R16+0x4], R46 ;  /* 0x0000042e10009388 */ /* 0x0003e20000000800 */
[----:B--2---:R-:W-:Y:S01]  /*1890*/  @!P0 LEA R21, R21, R20, 0x18 ;  /* 0x0000001415158211 */ /* 0x004fe200078ec0ff */
[----:B------:R-:W-:Y:S02]  /*18a0*/  IMAD.MOV.U32 R20, RZ, RZ, R23 ;  /* 0x000000ffff147224 */ /* 0x000fe400078e0017 */
[----:B------:R-:W-:Y:S02]  /*18b0*/  @!P0 IMAD.MOV.U32 R20, RZ, RZ, R46 ;  /* 0x000000ffff148224 */ /* 0x000fe400078e002e */
[----:B------:R1:W-:Y:S05]  /*18c0*/  @!P0 STS [R21+0x4c], R46 ;  /* 0x00004c2e15008388 */ /* 0x0003ea0000000800 */
.L_x_341:
[----:B------:R-:W-:Y:S05]  /*18d0*/  WARPSYNC.ALL ;  /* 0x0000000000007948 */ /* 0x000fea0003800000 */
[----:B------:R-:W0:Y:S08]  /*18e0*/  S2UR UR6, SR_CgaCtaId ;  /* 0x00000000000679c3 */ /* 0x000e300000008800 */
[----:B------:R-:W-:Y:S06]  /*18f0*/  BAR.SYNC.DEFER_BLOCKING 0x0 ;  /* 0x0000000000007b1d */ /* 0x000fec0000010000 */
[----:B------:R-:W-:Y:S01]  /*1900*/  UMOV UR5, 0x400 ;  /* 0x0000040000057882 */ /* 0x000fe20000000000 */
[----:B------:R-:W2:Y:S01]  /*1910*/  S2R R17, SR_TID.X ;  /* 0x0000000000117919 */ /* 0x000ea20000002100 */
[----:B0-----:R-:W-:-:S09]  /*1920*/  ULEA UR5, UR6, UR5, 0x18 ;  /* 0x0000000506057291 */ /* 0x001fd2000f8ec0ff */
[----:B-1----:R-:W0:Y:S01]  /*1930*/  LDS R16, [UR5+0x4c] ;  /* 0x00004c05ff107984 */ /* 0x002e220008000800 */
[----:B--2---:R-:W-:-:S04]  /*1940*/  ISETP.NE.AND P0, PT, R17, RZ, PT ;  /* 0x000000ff1100720c */ /* 0x004fc80003f05270 */
[----:B0-----:R-:W-:-:S05]  /*1950*/  SEL R21, R16, RZ, P0 ;  /* 0x000000ff10157207 */ /* 0x001fca0000000000 */
[----:B------:R-:W-:-:S07]  /*1960*/  IMAD.IADD R21, R21, 0x1, R20 ;  /* 0x0000000115157824 */ /* 0x000fce00078e0214 */
.L_x_340:
[----:B------:R-:W-:Y:S05]  /*1970*/  BSYNC.RECONVERGENT B0 ;  /* 0x0000000000007941 */ /* 0x000fea0003800200 */
.L_x_338:
[----:B------:R-:W-:Y:S01]  /*1980*/  IMAD.IADD R36, R36, 0x1, R21 ;  /* 0x0000000124247824 */ /* 0x000fe200078e0215 */
[----:B0-----:R-:W0:Y:S01]  /*1990*/  S2R R16, SR_TID.X ;  /* 0x0000000000107919 */ /* 0x001e220000002100 */
[----:B------:R-:W1:Y:S01]  /*19a0*/  S2UR UR6, SR_CgaCtaId ;  /* 0x00000000000679c3 */ /* 0x000e620000008800 */
[----:B------:R-:W-:Y:S01]  /*19b0*/  UMOV UR5, 0x400 ;  /* 0x0000040000057882 */ /* 0x000fe20000000000 */
[----:B------:R-:W-:Y:S01]  /*19c0*/  IMAD.IADD R37, R37, 0x1, R36 ;  /* 0x0000000125257824 */ /* 0x000fe200078e0224 */
[----:B------:R-:W2:Y:S03]  /*19d0*/  S2R R17, SR_LANEID ;  /* 0x0000000000117919 */ /* 0x000ea60000000000 */
[----:B------:R-:W-:Y:S02]  /*19e0*/  IMAD.IADD R34, R34, 0x1, R37 ;  /* 0x0000000122227824 */ /* 0x000fe400078e0225 */
[----:B------:R-:W-:Y:S02]  /*19f0*/  BAR.SYNC.DEFER_BLOCKING 0x0 ;  /* 0x0000000000007b1d */ /* 0x000fe40000010000 */
[----:B------:R-:W-:-:S04]  /*1a00*/  IMAD.IADD R35, R35, 0x1, R34 ;  /* 0x0000000123237824 */ /* 0x000fc800078e0222 */
[----:B------:R-:W-:-:S04]  /*1a10*/  IMAD.IADD R32, R32, 0x1, R35 ;  /* 0x0000000120207824 */ /* 0x000fc800078e0223 */
[----:B------:R-:W-:-:S04]  /*1a20*/  IMAD.IADD R33, R33, 0x1, R32 ;  /* 0x0000000121217824 */ /* 0x000fc800078e0220 */
[----:B------:R-:W-:Y:S01]  /*1a30*/  IMAD.IADD R18, R18, 0x1, R33 ;  /* 0x0000000112127824 */ /* 0x000fe200078e0221 */
[----:B-1----:R-:W-:-:S03]  /*1a40*/  ULEA UR5, UR6, UR5, 0x18 ;  /* 0x0000000506057291 */ /* 0x002fc6000f8ec0ff */
[----:B------:R-:W-:Y:S01]  /*1a50*/  IMAD.IADD R19, R19, 0x1, R18 ;  /* 0x0000000113137824 */ /* 0x000fe200078e0212 */
[----:B------:R-:W1:Y:S03]  /*1a60*/  LDCU.64 UR6, c[0x0][0x388] ;  /* 0x00007100ff0677ac */ /* 0x000e660008000a00 */
[----:B------:R-:W-:Y:S01]  /*1a70*/  IMAD.IADD R14, R14, 0x1, R19 ;  /* 0x000000010e0e7824 */ /* 0x000fe200078e0213 */
[----:B0-----:R-:W-:-:S03]  /*1a80*/  SHF.R.U32.HI R16, RZ, 0x5, R16 ;  /* 0x00000005ff107819 */ /* 0x001fc60000011610 */
[----:B------:R-:W-:Y:S02]  /*1a90*/  IMAD.IADD R15, R15, 0x1, R14 ;  /* 0x000000010f0f7824 */ /* 0x000fe400078e020e */
[----:B--2---:R-:W-:Y:S02]  /*1aa0*/  IMAD R16, R16, 0x2c0, R17 ;  /* 0x000002c010107824 */ /* 0x004fe400078e0211 */
[----:B------:R-:W-:-:S03]  /*1ab0*/  IMAD.IADD R12, R12, 0x1, R15 ;  /* 0x000000010c0c7824 */ /* 0x000fc600078e020f */
[----:B------:R-:W-:Y:S01]  /*1ac0*/  LEA R16, R16, UR5, 0x2 ;  /* 0x0000000510107c11 */ /* 0x000fe2000f8e10ff */
[----:B------:R-:W-:Y:S01]  /*1ad0*/  IMAD.IADD R13, R13, 0x1, R12 ;  /* 0x000000010d0d7824 */ /* 0x000fe200078e020c */
[----:B-1----:R-:W-:-:S03]  /*1ae0*/  IADD3 R38, P0, PT, R38, UR6, RZ ;  /* 0x0000000626267c10 */ /* 0x002fc6000ff1e0ff */
[----:B------:R-:W-:Y:S02]  /*1af0*/  IMAD.IADD R10, R10, 0x1, R13 ;  /* 0x000000010a0a7824 */ /* 0x000fe400078e020d */
[----:B------:R-:W-:Y:S01]  /*1b00*/  IMAD R20, R17, 0x54, R16 ;  /* 0x0000005411147824 */ /* 0x000fe200078e0210 */
[----:B------:R-:W-:Y:S01]  /*1b10*/  IADD3.X R39, PT, PT, R0, UR7, RZ, P0, !PT ;  /* 0x0000000700277c10 */ /* 0x000fe200087fe4ff */
[----:B------:R-:W-:-:S03]  /*1b20*/  IMAD.IADD R11, R11, 0x1, R10 ;  /* 0x000000010b0b7824 */ /* 0x000fc600078e020a */
[----:B------:R-:W-:Y:S01]  /*1b30*/  STS.64 [R20], R36 ;  /* 0x0000002414007388 */ /* 0x000fe20000000a00 */
[----:B------:R-:W-:-:S03]  /*1b40*/  IMAD.IADD R8, R8, 0x1, R11 ;  /* 0x0000000108087824 */ /* 0x000fc600078e020b */
[----:B------:R-:W-:Y:S01]  /*1b50*/  STS.64 [R20+0x8], R34 ;  /* 0x0000082214007388 */ /* 0x000fe20000000a00 */
        /* <DEDUP_REMOVED lines=13> */
[----:B------:R-:W-:Y:S04]  /*1c30*/  STS.64 [R20+0x40], R6 ;  /* 0x0000400614007388 */ /* 0x000fe80000000a00 */
[----:B------:R-:W-:Y:S04]  /*1c40*/  STS.64 [R20+0x48], R4 ;  /* 0x0000480414007388 */ /* 0x000fe80000000a00 */
[----:B------:R-:W-:Y:S01]  /*1c50*/  STS.64 [R20+0x50], R2 ;  /* 0x0000500214007388 */ /* 0x000fe20000000a00 */
        /* <DEDUP_REMOVED lines=46> */
.L_x_337:
[----:B------:R-:W-:-:S13]  /*1f40*/  ISETP.NE.AND P0, PT, R0, RZ, PT ;  /* 0x000000ff0000720c */ /* 0x000fda0003f05270 */
[----:B------:R-:W-:Y:S05]  /*1f50*/  @!P0 EXIT ;  /* 0x000000000000894d */ /* 0x000fea0003800000 */
[----:B------:R-:W0:Y:S02]  /*1f60*/  LDC.64 R4, c[0x0][0x380] ;  /* 0x0000e000ff047b82 */ /* 0x000e240000000a00 */
[----:B0-----:R-:W-:-:S05]  /*1f70*/  IMAD.WIDE.U32 R4, R3, 0x4, R4 ;  /* 0x0000000403047825 */ /* 0x001fca00078e0004 */
[----:B------:R0:W2:Y:S01]  /*1f80*/  LDG.E R6, desc[UR8][R4.64] ;  /* 0x0000000804067981 */ /* 0x0000a2000c1e1900 */
[----:B------:R-:W1:Y:S02]  /*1f90*/  S2R R2, SR_TID.X ;  /* 0x0000000000027919 */ /* 0x000e640000002100 */
[C---:B-1----:R-:W-:Y:S02]  /*1fa0*/  LOP3.LUT R3, R2.reuse, 0x1f, RZ, 0xc0, !PT ;  /* 0x0000001f02037812 */ /* 0x042fe400078ec0ff */
[----:B------:R-:W-:-:S05]  /*1fb0*/  LOP3.LUT R8, R2, 0x3e0, RZ, 0xc0, !PT ;  /* 0x000003e002087812 */ /* 0x000fca00078ec0ff */
[----:B------:R-:W-:-:S04]  /*1fc0*/  IMAD R3, R8, 0x16, R3 ;  /* 0x0000001608037824 */ /* 0x000fc800078e0203 */
[C---:B------:R-:W-:Y:S01]  /*1fd0*/  VIADD R7, R3.reuse, 0x20 ;  /* 0x0000002003077836 */ /* 0x040fe20000000000 */
[C---:B------:R-:W-:Y:S01]  /*1fe0*/  ISETP.GE.U32.AND P6, PT, R3.reuse, R0, PT ;  /* 0x000000000300720c */ /* 0x040fe20003fc6070 */
[C---:B------:R-:W-:Y:S01]  /*1ff0*/  VIADD R9, R3.reuse, 0x40 ;  /* 0x0000004003097836 */ /* 0x040fe20000000000 */
[C---:B0-----:R-:W-:Y:S01]  /*2000*/  LEA R4, P1, R3.reuse, R4, 0x2 ;  /* 0x0000000403047211 */ /* 0x041fe200078210ff */
[----:B------:R-:W-:Y:S01]  /*2010*/  VIADD R11, R3, 0x60 ;  /* 0x00000060030b7836 */ /* 0x000fe20000000000 */
[-C--:B------:R-:W-:Y:S01]  /*2020*/  ISETP.GE.U32.AND P5, PT, R7, R0.reuse, PT ;  /* 0x000000000700720c */ /* 0x080fe20003fa6070 */
[----:B------:R-:W-:Y:S01]  /*2030*/  VIADD R7, R3, 0x80 ;  /* 0x0000008003077836 */ /* 0x000fe20000000000 */
[-C--:B------:R-:W-:Y:S01]  /*2040*/  ISETP.GE.U32.AND P0, PT, R9, R0.reuse, PT ;  /* 0x000000000900720c */ /* 0x080fe20003f06070 */
[----:B------:R-:W-:Y:S01]  /*2050*/  IMAD.X R5, RZ, RZ, R5, P1 ;  /* 0x000000ffff057224 */ /* 0x000fe200008e0605 */
[-C--:B------:R-:W-:Y:S01]  /*2060*/  ISETP.GE.U32.AND P4, PT, R11, R0.reuse, PT ;  /* 0x000000000b00720c */ /* 0x080fe20003f86070 */
[----:B------:R-:W-:Y:S01]  /*2070*/  VIADD R9, R3, 0xa0 ;  /* 0x000000a003097836 */ /* 0x000fe20000000000 */
[----:B------:R-:W-:Y:S01]  /*2080*/  ISETP.GE.U32.AND P3, PT, R7, R0, PT ;  /* 0x000000000700720c */ /* 0x000fe20003f66070 */
[----:B------:R-:W-:-:S03]  /*2090*/  VIADD R7, R3, 0xc0 ;  /* 0x000000c003077836 */ /* 0x000fc60000000000 */
[-C--:B------:R-:W-:Y:S01]  /*20a0*/  ISETP.GE.U32.AND P2, PT, R9, R0.reuse, PT ;  /* 0x000000000900720c */ /* 0x080fe20003f46070 */
[----:B------:R-:W-:Y:S01]  /*20b0*/  VIADD R9, R3, 0x100 ;  /* 0x0000010003097836 */ /* 0x000fe20000000000 */
[-C--:B------:R-:W-:Y:S01]  /*20c0*/  ISETP.GE.U32.AND P1, PT, R7, R0.reuse, PT ;  /* 0x000000000700720c */ /* 0x080fe20003f26070 */
[C---:B------:R-:W-:Y:S02]  /*20d0*/  VIADD R7, R3.reuse, 0xe0 ;  /* 0x000000e003077836 */ /* 0x040fe40000000000 */
[----:B------:R-:W-:Y:S02]  /*20e0*/  VIADD R39, R3, 0x260 ;  /* 0x0000026003277836 */ /* 0x000fe40000000000 */
[----:B--2---:R-:W-:Y:S02]  /*20f0*/  IMAD.MOV.U32 R16, RZ, RZ, R6 ;  /* 0x000000ffff107224 */ /* 0x004fe400078e0006 */
[----:B------:R-:W2:Y:S01]  /*2100*/  @!P6 LDG.E R6, desc[UR8][R4.64] ;  /* 0x000000080406e981 */ /* 0x000ea2000c1e1900 */
[----:B------:R-:W-:Y:S01]  /*2110*/  ISETP.GE.U32.AND P6, PT, R7, R0, PT ;  /* 0x000000000700720c */ /* 0x000fe20003fc6070 */
[----:B------:R-:W-:-:S02]  /*2120*/  IMAD.MOV.U32 R10, RZ, RZ, R16 ;  /* 0x000000ffff0a7224 */ /* 0x000fc400078e0010 */
[----:B------:R-:W-:Y:S02]  /*2130*/  VIADD R7, R3, 0x120 ;  /* 0x0000012003077836 */ /* 0x000fe40000000000 */
[--C-:B------:R-:W-:Y:S02]  /*2140*/  IMAD.MOV.U32 R12, RZ, RZ, R16.reuse ;  /* 0x000000ffff0c7224 */ /* 0x100fe400078e0010 */
[----:B------:R-:W3:Y:S01]  /*2150*/  @!P0 LDG.E R10, desc[UR8][R4.64+0x100] ;  /* 0x00010008040a8981 */ /* 0x000ee2000c1e1900 */
[-C--:B------:R-:W-:Y:S01]  /*2160*/  ISETP.GE.U32.AND P0, PT, R7, R0.reuse, PT ;  /* 0x000000000700720c */ /* 0x080fe20003f06070 */
[----:B------:R-:W-:Y:S02]  /*2170*/  VIADD R7, R3, 0x140 ;  /* 0x0000014003077836 */ /* 0x000fe40000000000 */
[--C-:B------:R-:W-:Y:S01]  /*2180*/  IMAD.MOV.U32 R8, RZ, RZ, R16.reuse ;  /* 0x000000ffff087224 */ /* 0x100fe200078e0010 */
[----:B------:R-:W4:Y:S01]  /*2190*/  @!P4 LDG.E R12, desc[UR8][R4.64+0x180] ;  /* 0x00018008040cc981 */ /* 0x000f22000c1e1900 */
[----:B------:R-:W-:Y:S01]  /*21a0*/  IMAD.MOV.U32 R18, RZ, RZ, R16 ;  /* 0x000000ffff127224 */ /* 0x000fe200078e0010 */
[----:B------:R-:W-:Y:S01]  /*21b0*/  ISETP.GE.U32.AND P4, PT, R7, R0, PT ;  /* 0x000000000700720c */ /* 0x000fe20003f86070 */
[----:B------:R-:W-:-:S02]  /*21c0*/  VIADD R7, R3, 0x180 ;  /* 0x0000018003077836 */ /* 0x000fc40000000000 */
[----:B------:R-:W5:Y:S01]  /*21d0*/  @!P5 LDG.E R8, desc[UR8][R4.64+0x80] ;  /* 0x000080080408d981 */ /* 0x000f62000c1e1900 */
[-C--:B------:R-:W-:Y:S01]  /*21e0*/  ISETP.GE.U32.AND P5, PT, R9, R0.reuse, PT ;  /* 0x000000000900720c */ /* 0x080fe20003fa6070 */
[--C-:B------:R-:W-:Y:S02]  /*21f0*/  IMAD.MOV.U32 R20, RZ, RZ, R16.reuse ;  /* 0x000000ffff147224 */ /* 0x100fe400078e0010 */
[----:B------:R-:W5:Y:S01]  /*2200*/  @!P2 LDG.E R18, desc[UR8][R4.64+0x280] ;  /* 0x000280080412a981 */ /* 0x000f62000c1e1900 */
[-C--:B------:R-:W-:Y:S01]  /*2210*/  ISETP.GE.U32.AND P2, PT, R7, R0.reuse, PT ;  /* 0x000000000700720c */ /* 0x080fe20003f46070 */
[C---:B------:R-:W-:Y:S02]  /*2220*/  VIADD R7, R3.reuse, 0x1a0 ;  /* 0x000001a003077836 */ /* 0x040fe40000000000 */
[--C-:B------:R-:W-:Y:S01]  /*2230*/  IMAD.MOV.U32 R14, RZ, RZ, R16.reuse ;  /* 0x000000ffff0e7224 */ /* 0x100fe200078e0010 */
[----:B------:R-:W5:Y:S01]  /*2240*/  @!P1 LDG.E R20, desc[UR8][R4.64+0x300] ;  /* 0x0003000804149981 */ /* 0x000f62000c1e1900 */
[----:B------:R-:W-:Y:S01]  /*2250*/  VIADD R9, R3, 0x160 ;  /* 0x0000016003097836 */ /* 0x000fe20000000000 */
[----:B------:R-:W-:Y:S01]  /*2260*/  ISETP.GE.U32.AND P1, PT, R7, R0, PT ;  /* 0x000000000700720c */ /* 0x000fe20003f26070 */
[----:B------:R-:W-:-:S02]  /*2270*/  IMAD.MOV.U32 R24, RZ, RZ, R16 ;  /* 0x000000ffff187224 */ /* 0x000fc400078e0010 */
[----:B------:R-:W-:Y:S01]  /*2280*/  VIADD R7, R3, 0x1e0 ;  /* 0x000001e003077836 */ /* 0x000fe20000000000 */
        /* <DEDUP_REMOVED lines=17> */
[----:B------:R-:W-:Y:S02]  /*23a0*/  VIADD R7, R3, 0x280 ;  /* 0x0000028003077836 */ /* 0x000fe40000000000 */
[--C-:B------:R-:W-:Y:S01]  /*23b0*/  IMAD.MOV.U32 R28, RZ, RZ, R16.reuse ;  /* 0x000000ffff1c7224 */ /* 0x100fe200078e0010 */
[----:B------:R-:W5:Y:S01]  /*23c0*/  @!P2 LDG.E R32, desc[UR8][R4.64+0x600] ;  /* 0x000600080420a981 */ /* 0x000f62000c1e1900 */
[--C-:B------:R-:W-:Y:S01]  /*23d0*/  IMAD.MOV.U32 R34, RZ, RZ, R16.reuse ;  /* 0x000000ffff227224 */ /* 0x100fe200078e0010 */
[----:B------:R-:W-:Y:S01]  /*23e0*/  ISETP.GE.U32.AND P2, PT, R7, R0, PT ;  /* 0x000000000700720c */ /* 0x000fe20003f46070 */
[----:B------:R-:W-:-:S02]  /*23f0*/  IMAD.MOV.U32 R36, RZ, RZ, R16 ;  /* 0x000000ffff247224 */ /* 0x000fc400078e0010 */
[C---:B------:R-:W-:Y:S01]  /*2400*/  VIADD R9, R3.reuse, 0x220 ;  /* 0x0000022003097836 */ /* 0x040fe20000000000 */
[----:B------:R-:W5:Y:S01]  /*2410*/  @!P4 LDG.E R28, desc[UR8][R4.64+0x500] ;  /* 0x00050008041cc981 */ /* 0x000f62000c1e1900 */
[----:B------:R-:W-:-:S03]  /*2420*/  VIADD R7, R3, 0x2a0 ;  /* 0x000002a003077836 */ /* 0x000fc60000000000 */
[----:B------:R-:W5:Y:S01]  /*2430*/  @!P1 LDG.E R34, desc[UR8][R4.64+0x680] ;  /* 0x0006800804229981 */ /* 0x000f62000c1e1900 */
[-C--:B------:R-:W-:Y:S02]  /*2440*/  ISETP.GE.U32.AND P4, PT, R9, R0.reuse, PT ;  /* 0x000000000900720c */ /* 0x080fe40003f86070 */
[-C--:B------:R-:W-:Y:S01]  /*2450*/  ISETP.GE.U32.AND P1, PT, R39, R0.reuse, PT ;  /* 0x000000002700720c */ /* 0x080fe20003f26070 */
[----:B------:R-:W5:Y:S01]  /*2460*/  @!P6 LDG.E R36, desc[UR8][R4.64+0x700] ;  /* 0x000700080424e981 */ /* 0x000f62000c1e1900 */
[----:B------:R-:W-:Y:S01]  /*2470*/  ISETP.GE.U32.AND P6, PT, R7, R0, PT ;  /* 0x000000000700720c */ /* 0x000fe20003fc6070 */
        /* <DEDUP_REMOVED lines=16> */
[----:B------:R-:W-:Y:S01]  /*2580*/  UMOV UR4, 0x400 ;  /* 0x0000040000047882 */ /* 0x000fe20000000000 */
[----:B------:R-:W-:Y:S01]  /*2590*/  ISETP.NE.AND P0, PT, R42, RZ, PT ;  /* 0x000000ff2a00720c */ /* 0x000fe20003f05270 */
[----:B-1----:R-:W-:-:S02]  /*25a0*/  ULEA UR4, UR5, UR4, 0x18 ;  /* 0x0000000405047291 */ /* 0x002fc4000f8ec0ff */
[----:B0-----:R-:W-:-:S05]  /*25b0*/  IMAD R41, R43, 0x2c0, R38 ;  /* 0x000002c02b297824 */ /* 0x001fca00078e0226 */
        /* <DEDUP_REMOVED lines=39> */
[----:B------:R-:W-:Y:S02]  /*2830*/  ISETP.NE.AND P1, PT, R38, 0x1f, PT ;  /* 0x0000001f2600780c */ /* 0x000fe40003f25270 */
[----:B---3--:R-:W-:Y:S02]  /*2840*/  IADD3 R16, PT, PT, R8, R7, R16 ;  /* 0x0000000708107210 */ /* 0x008fe40007ffe010 */
[----:B------:R-:W-:Y:S02]  /*2850*/  ISETP.NE.AND P2, PT, R43, 0xb, PT ;  /* 0x0000000b2b00780c */ /* 0x000fe40003f45270 */
[----:B----4-:R-:W-:Y:S02]  /*2860*/  IADD3 R16, PT, PT, R10, R9, R16 ;  /* 0x000000090a107210 */ /* 0x010fe40007ffe010 */
[----:B------:R-:W-:-:S02]  /*2870*/  ISETP.GE.U32.AND P3, PT, R2, 0x20, PT ;  /* 0x000000200200780c */ /* 0x000fc40003f66070 */
        /* <DEDUP_REMOVED lines=46> */
[----:B------:R-:W-:Y:S02]  /*2b60*/  SEL R16, R22, R16, !P0 ;  /* 0x0000001016107207 */ /* 0x000fe40004000000 */
[----:B------:R-:W-:-:S04]  /*2b70*/  ISETP.NE.AND P0, PT, R43, 0x8, PT ;  /* 0x000000082b00780c */ /* 0x000fc80003f05270 */
[----:B------:R-:W-:Y:S02]  /*2b80*/  SEL R16, R23, R16, !P0 ;  /* 0x0000001017107207 */ /* 0x000fe40004000000 */
[----:B------:R-:W-:Y:S02]  /*2b90*/  ISETP.NE.AND P0, PT, R43, 0xa, PT ;  /* 0x0000000a2b00780c */ /* 0x000fe40003f05270 */
[----:B------:R-:W-:Y:S02]  /*2ba0*/  SEL R16, R24, R16, !P1 ;  /* 0x0000001018107207 */ /* 0x000fe40004800000 */
[----:B------:R-:W-:Y:S02]  /*2bb0*/  ISETP.NE.AND P1, PT, R38, RZ, PT ;  /* 0x000000ff2600720c */ /* 0x000fe40003f25270 */
[----:B------:R-:W-:Y:S01]  /*2bc0*/  SEL R16, R25, R16, !P0 ;  /* 0x0000001019107207 */ /* 0x000fe20004000000 */
[----:B------:R-:W-:Y:S01]  /*2bd0*/  @!P2 IMAD.IADD R16, R26, 0x1, R25 ;  /* 0x000000011a10a824 */ /* 0x000fe200078e0219 */
[----:B------:R-:W-:-:S02]  /*2be0*/  SEL R17, R42, RZ, P1 ;  /* 0x000000ff2a117207 */ /* 0x000fc40000800000 */
[----:B------:R-:W-:-:S03]  /*2bf0*/  ISETP.NE.AND P0, PT, R2, RZ, PT ;  /* 0x000000ff0200720c */ /* 0x000fc60003f05270 */
[----:B------:R-:W-:-:S05]  /*2c00*/  @P3 IMAD.IADD R42, R16, 0x1, R17 ;  /* 0x00000001102a3824 */ /* 0x000fca00078e0211 */
[----:B------:R-:W-:Y:S01]  /*2c10*/  SEL R17, R42, RZ, P0 ;  /* 0x000000ff2a117207 */ /* 0x000fe20000000000 */
[----:B------:R-:W-:Y:S06]  /*2c20*/  BRA `(.L_x_355) ;  /* 0x0000000c00e87947 */ /* 0x000fec0003800000 */
.L_x_354:
[----:B0-2---:R-:W-:Y:S02]  /*2c30*/  IADD3 R16, PT, PT, R6, R5, R4 ;  /* 0x0000000506107210 */ /* 0x005fe40007ffe004 */
[----:B------:R-:W-:Y:S02]  /*2c40*/  ISETP.NE.AND P1, PT, R38, 0x1f, PT ;  /* 0x0000001f2600780c */ /* 0x000fe40003f25270 */
        /* <DEDUP_REMOVED lines=52> */
[----:B------:R-:W-:Y:S01]  /*2f90*/  SEL R16, R23, R16, !P0 ;  /* 0x0000001017107207 */ /* 0x000fe20004000000 */
[----:B------:R-:W-:Y:S01]  /*2fa0*/  IMAD.IADD R23, R45, 0x1, -R44 ;  /* 0x000000012d177824 */ /* 0x000fe200078e0a2c */
[C---:B------:R-:W-:Y:S02]  /*2fb0*/  ISETP.NE.AND P0, PT, R43.reuse, 0xa, PT ;  /* 0x0000000a2b00780c */ /* 0x040fe40003f05270 */
[----:B------:R-:W-:Y:S02]  /*2fc0*/  SEL R16, R24, R16, !P1 ;  /* 0x0000001018107207 */ /* 0x000fe40004800000 */
[----:B------:R-:W-:Y:S02]  /*2fd0*/  ISETP.NE.AND P1, PT, R43, 0xb, PT ;  /* 0x0000000b2b00780c */ /* 0x000fe40003f25270 */
[----:B------:R-:W-:Y:S02]  /*2fe0*/  SEL R16, R25, R16, !P0 ;  /* 0x0000001019107207 */ /* 0x000fe40004000000 */
[----:B------:R-:W-:-:S02]  /*2ff0*/  ISETP.GT.U32.AND P0, PT, R2, 0x1f, PT ;  /* 0x0000001f0200780c */ /* 0x000fc40003f04070 */
[----:B------:R-:W-:Y:S02]  /*3000*/  SEL R17, R23, RZ, P2 ;  /* 0x000000ff17117207 */ /* 0x000fe40001000000 */
        /* <DEDUP_REMOVED lines=20> */
.L_x_401:
[----:B------:R-:W-:Y:S05]  /*3150*/  @!P0 BRA `(.L_x_358) ;  /* 0x0000000000748947 */ /* 0x000fea0003800000 */
[----:B------:R-:W-:-:S07]  /*3160*/  IMAD.MOV.U32 R20, RZ, RZ, 0x3b8 ;  /* 0x000003b8ff147424 */ /* 0x000fce00078e00ff */
.L_x_360:
        /* <DEDUP_REMOVED lines=27> */
.L_x_404:
[----:B------:R-:W-:Y:S05]  /*3320*/  @P0 BRA `(.L_x_360) ;  /* 0xfffffffc00900947 */ /* 0x000fea000383ffff */
.L_x_358:
        /* <DEDUP_REMOVED lines=23> */
[----:B------:R-:W-:-:S03]  /*34a0*/  ISETP.GT.AND P0, PT, R16, R47, PT ;  /* 0x0000002f1000720c */ /* 0x000fc60003f04270 */
[----:B------:R-:W-:-:S05]  /*34b0*/  IMAD.IADD R50, R46, 0x1, R17 ;  /* 0x000000012e327824 */ /* 0x000fca00078e0211 */
[----:B------:R-:W0:Y:S02]  /*34c0*/  SHFL.DOWN PT, R22, R50, 0x8, R47 ;  /* 0x0900000032167989 */ /* 0x000e2400000e002f */
[----:B0-----:R-:W-:Y:S02]  /*34d0*/  SEL R17, R22, RZ, !P0 ;  /* 0x000000ff16117207 */ /* 0x001fe40004000000 */
[----:B------:R-:W-:Y:S01]  /*34e0*/  ISETP.NE.AND P0, PT, R18, 0x65, PT ;  /* 0x000000651200780c */ /* 0x000fe20003f05270 */
[----:B------:R-:W-:Y:S02]  /*34f0*/  VIADD R18, R38, 0x10 ;  /* 0x0000001026127836 */ /* 0x000fe40000000000 */
[----:B------:R-:W-:Y:S02]  /*3500*/  IMAD.IADD R48, R50, 0x1, R17 ;  /* 0x0000000132307824 */ /* 0x000fe400078e0211 */
[----:B------:R-:W0:Y:S01]  /*3510*/  LDC.64 R16, c[0x0][0x390] ;  /* 0x0000e400ff107b82 */ /* 0x000e220000000a00 */
[----:B------:R-:W-:-:S02]  /*3520*/  ISETP.GT.AND P2, PT, R18, R47, PT ;  /* 0x0000002f1200720c */ /* 0x000fc40003f44270 */
[----:B------:R-:W1:Y:S05]  /*3530*/  SHFL.DOWN PT, R22, R48, 0x10, R47 ;  /* 0x0a00000030167989 */ /* 0x000e6a00000e002f */
[----:B------:R-:W-:Y:S02]  /*3540*/  VOTE.ALL P0, P0 ;  /* 0x0000000000ff7806 */ /* 0x000fe40000000000 */
[----:B0-----:R-:W-:Y:S02]  /*3550*/  IADD3 R44, P3, PT, R16, 0x100, RZ ;  /* 0x00000100102c7810 */ /* 0x001fe40007f7e0ff */
[----:B-1----:R-:W-:-:S03]  /*3560*/  SEL R19, R22, RZ, !P2 ;  /* 0x000000ff16137207 */ /* 0x002fc60005000000 */
[----:B------:R-:W-:Y:S02]  /*3570*/  IMAD.X R45, RZ, RZ, R17, P3 ;  /* 0x000000ffff2d7224 */ /* 0x000fe400018e0611 */
[----:B------:R-:W-:-:S07]  /*3580*/  IMAD.IADD R46, R48, 0x1, R19 ;  /* 0x00000001302e7824 */ /* 0x000fce00078e0213 */
.L_x_413:
[----:B------:R-:W-:Y:S05]  /*3590*/  @!P0 BRA `(.L_x_362) ;  /* 0x00000004002c8947 */ /* 0x000fea0003800000 */
[----:B------:R-:W-:-:S07]  /*35a0*/  IMAD.MOV.U32 R47, RZ, RZ, 0x3b8 ;  /* 0x000003b8ff2f7424 */ /* 0x000fce00078e00ff */
.L_x_368:
        /* <DEDUP_REMOVED lines=8> */
.L_x_416:
[----:B------:R-:W-:Y:S05]  /*3630*/  @!P0 BRA `(.L_x_364) ;  /* 0x0000000000748947 */ /* 0x000fea0003800000 */
[----:B------:R-:W-:-:S07]  /*3640*/  IMAD.MOV.U32 R20, RZ, RZ, R47 ;  /* 0x000000ffff147224 */ /* 0x000fce00078e002f */
.L_x_366:
        /* <DEDUP_REMOVED lines=27> */
.L_x_419:
[----:B------:R-:W-:Y:S05]  /*3800*/  @P0 BRA `(.L_x_366) ;  /* 0xfffffffc00900947 */ /* 0x000fea000383ffff */
.L_x_364:
[----:B------:R-:W-:Y:S01]  /*3810*/  UMOV UR5, 0xffffffff ;  /* 0xffffffff00057882 */ /* 0x000fe20000000000 */
[----:B------:R-:W-:Y:S02]  /*3820*/  ISETP.NE.AND P0, PT, R18, 0x65, PT ;  /* 0x000000651200780c */ /* 0x000fe40003f05270 */
[----:B------:R-:W-:Y:S11]  /*3830*/  BRA.DIV UR5, `(.L_x_367) ;  /* 0x0000001e051c7947 */ /* 0x000ff6000b800000 */
[----:B------:R-:W-:Y:S01]  /*3840*/  VOTE.ANY R21, PT, !P0 ;  /* 0x0000000000157806 */ /* 0x000fe200040e0100 */
[----:B------:R-:W-:Y:S02]  /*3850*/  VIADD R20, R38, 0x2 ;  /* 0x0000000226147836 */ /* 0x000fe40000000000 */
[----:B------:R-:W-:Y:S01]  /*3860*/  VIADD R43, R43, 0xffffffe0 ;  /* 0xffffffe02b2b7836 */ /* 0x000fe20000000000 */
[----:B------:R-:W-:-:S05]  /*3870*/  LOP3.LUT R21, R21, 0x80000000, R26, 0xec, !PT ;  /* 0x8000000015157812 */ /* 0x000fca00078eec1a */
        /* <DEDUP_REMOVED lines=28> */
.L_x_428:
[----:B------:R-:W-:Y:S05]  /*3a40*/  @P0 BRA `(.L_x_368) ;  /* 0xfffffff800d80947 */ /* 0x000fea000383ffff */
.L_x_362:
        /* <DEDUP_REMOVED lines=15> */
.L_x_356:
[----:B------:R-:W-:Y:S05]  /*3b40*/  WARPSYNC.ALL ;  /* 0x0000000000007948 */ /* 0x000fea0003800000 */
[----:B------:R-:W0:Y:S08]  /*3b50*/  S2UR UR5, SR_CgaCtaId ;  /* 0x00000000000579c3 */ /* 0x000e300000008800 */
[----:B------:R-:W-:Y:S01]  /*3b60*/  BAR.SYNC.DEFER_BLOCKING 0x0 ;  /* 0x0000000000007b1d */ /* 0x000fe20000010000 */
[----:B------:R-:W-:-:S05]  /*3b70*/  ISETP.NE.AND P0, PT, R2, RZ, PT ;  /* 0x000000ff0200720c */ /* 0x000fca0003f05270 */
[----:B------:R-:W-:Y:S02]  /*3b80*/  UMOV UR4, 0x400 ;  /* 0x0000040000047882 */ /* 0x000fe40000000000 */
[----:B0-----:R-:W-:-:S09]  /*3b90*/  ULEA UR4, UR5, UR4, 0x18 ;  /* 0x0000000405047291 */ /* 0x001fd2000f8ec0ff */
[----:B-1----:R-:W0:Y:S02]  /*3ba0*/  LDS R17, [UR4+0x4c] ;  /* 0x00004c04ff117984 */ /* 0x002e240008000800 */
[----:B0-----:R-:W-:-:S05]  /*3bb0*/  SEL R17, R17, RZ, P0 ;  /* 0x000000ff11117207 */ /* 0x001fca0000000000 */
[----:B------:R-:W-:-:S07]  /*3bc0*/  IMAD.IADD R17, R17, 0x1, R16 ;  /* 0x0000000111117824 */ /* 0x000fce00078e0210 */
.L_x_355:
[----:B------:R-:W-:Y:S01]  /*3bd0*/  IMAD.IADD R4, R4, 0x1, R17 ;  /* 0x0000000104047824 */ /* 0x000fe200078e0211 */
[----:B------:R-:W-:Y:S01]  /*3be0*/  BAR.SYNC.DEFER_BLOCKING 0x0 ;  /* 0x0000000000007b1d */ /* 0x000fe20000010000 */
[----:B------:R-:W-:Y:S02]  /*3bf0*/  ISETP.NE.AND P0, PT, R2, RZ, PT ;  /* 0x000000ff0200720c */ /* 0x000fe40003f05270 */
[----:B------:R-:W-:-:S05]  /*3c00*/  IMAD.IADD R5, R5, 0x1, R4 ;  /* 0x0000000105057824 */ /* 0x000fca00078e0204 */
[----:B------:R-:W0:Y:S01]  /*3c10*/  S2UR UR5, SR_CTAID.X ;  /* 0x00000000000579c3 */ /* 0x000e220000002500 */
[----:B------:R-:W-:Y:S01]  /*3c20*/  IMAD.IADD R6, R6, 0x1, R5 ;  /* 0x0000000106067824 */ /* 0x000fe200078e0205 */
[----:B------:R-:W1:Y:S03]  /*3c30*/  LDCU.64 UR6, c[0x0][0x388] ;  /* 0x00007100ff0677ac */ /* 0x000e660008000a00 */
[----:B------:R-:W-:-:S04]  /*3c40*/  IMAD.IADD R7, R7, 0x1, R6 ;  /* 0x0000000107077824 */ /* 0x000fc800078e0206 */
[----:B------:R-:W-:-:S04]  /*3c50*/  IMAD.IADD R8, R8, 0x1, R7 ;  /* 0x0000000108087824 */ /* 0x000fc800078e0207 */
[----:B------:R-:W-:-:S04]  /*3c60*/  IMAD.IADD R9, R9, 0x1, R8 ;  /* 0x0000000109097824 */ /* 0x000fc800078e0208 */
[----:B------:R-:W-:Y:S01]  /*3c70*/  IMAD.IADD R10, R10, 0x1, R9 ;  /* 0x000000010a0a7824 */ /* 0x000fe200078e0209 */
[----:B------:R2:W-:Y:S03]  /*3c80*/  STS.64 [R40], R4 ;  /* 0x0000000428007388 */ /* 0x0005e60000000a00 */
[----:B------:R-:W-:Y:S01]  /*3c90*/  IMAD.IADD R11, R11, 0x1, R10 ;  /* 0x000000010b0b7824 */ /* 0x000fe200078e020a */
[----:B------:R-:W-:Y:S03]  /*3ca0*/  STS.64 [R40+0x8], R6 ;  /* 0x0000080628007388 */ /* 0x000fe60000000a00 */
[----:B------:R-:W-:Y:S01]  /*3cb0*/  IMAD.IADD R12, R12, 0x1, R11 ;  /* 0x000000010c0c7824 */ /* 0x000fe200078e020b */
[----:B------:R3:W-:Y:S03]  /*3cc0*/  STS.64 [R40+0x10], R8 ;  /* 0x0000100828007388 */ /* 0x0007e60000000a00 */
[----:B------:R-:W-:Y:S01]  /*3cd0*/  IMAD.IADD R13, R13, 0x1, R12 ;  /* 0x000000010d0d7824 */ /* 0x000fe200078e020c */
[----:B------:R-:W-:Y:S01]  /*3ce0*/  STS.64 [R40+0x18], R10 ;  /* 0x0000180a28007388 */ /* 0x000fe20000000a00 */
[----:B--2---:R-:W0:Y:S02]  /*3cf0*/  LDC R4, c[0x0][0x398] ;  /* 0x0000e600ff047b82 */ /* 0x004e240000000800 */
[----:B------:R-:W-:Y:S01]  /*3d00*/  IMAD.IADD R14, R14, 0x1, R13 ;  /* 0x000000010e0e7824 */ /* 0x000fe200078e020d */
[----:B------:R2:W-:Y:S03]  /*3d10*/  STS.64 [R40+0x20], R12 ;  /* 0x0000200c28007388 */ /* 0x0005e60000000a00 */
[----:B------:R-:W-:Y:S01]  /*3d20*/  IMAD.IADD R15, R15, 0x1, R14 ;  /* 0x000000010f0f7824 */ /* 0x000fe200078e020e */
[----:B------:R-:W4:Y:S03]  /*3d30*/  S2R R5, SR_TID.X ;  /* 0x0000000000057919 */ /* 0x000f260000002100 */
[----:B------:R-:W-:Y:S01]  /*3d40*/  IMAD.IADD R28, R28, 0x1, R15 ;  /* 0x000000011c1c7824 */ /* 0x000fe200078e020f */
[----:B------:R-:W-:Y:S03]  /*3d50*/  STS.64 [R40+0x28], R14 ;  /* 0x0000280e28007388 */ /* 0x000fe60000000a00 */
[----:B------:R-:W-:Y:S01]  /*3d60*/  IMAD.IADD R29, R29, 0x1, R28 ;  /* 0x000000011d1d7824 */ /* 0x000fe200078e021c */
[----:B---3--:R-:W3:Y:S03]  /*3d70*/  S2R R8, SR_TID.X ;  /* 0x0000000000087919 */ /* 0x008ee60000002100 */
[----:B------:R-:W-:Y:S01]  /*3d80*/  IMAD.IADD R30, R30, 0x1, R29 ;  /* 0x000000011e1e7824 */ /* 0x000fe200078e021d */
[----:B------:R-:W-:Y:S03]  /*3d90*/  STS.64 [R40+0x30], R28 ;  /* 0x0000301c28007388 */ /* 0x000fe60000000a00 */
[----:B------:R-:W-:-:S02]  /*3da0*/  IMAD.IADD R31, R31, 0x1, R30 ;  /* 0x000000011f1f7824 */ /* 0x000fc400078e021e */
[----:B0-----:R-:W-:Y:S02]  /*3db0*/  VIADD R4, R4, UR5 ;  /* 0x0000000504047c36 */ /* 0x001fe40008000000 */
[----:B------:R-:W-:Y:S01]  /*3dc0*/  IMAD.IADD R32, R32, 0x1, R31 ;  /* 0x0000000120207824 */ /* 0x000fe200078e021f */
[----:B------:R-:W-:Y:S01]  /*3dd0*/  STS.64 [R40+0x38], R30 ;  /* 0x0000381e28007388 */ /* 0x000fe20000000a00 */
[----:B--2---:R-:W-:Y:S02]  /*3de0*/  IMAD R12, R4, 0x2100, RZ ;  /* 0x00002100040c7824 */ /* 0x004fe400078e02ff */
[----:B------:R-:W-:-:S04]  /*3df0*/  IMAD.IADD R33, R33, 0x1, R32 ;  /* 0x0000000121217824 */ /* 0x000fc800078e0220 */
[----:B------:R-:W-:Y:S01]  /*3e00*/  IMAD.IADD R34, R34, 0x1, R33 ;  /* 0x0000000122227824 */ /* 0x000fe200078e0221 */
[----:B------:R-:W-:Y:S03]  /*3e10*/  STS.64 [R40+0x40], R32 ;  /* 0x0000402028007388 */ /* 0x000fe60000000a00 */
[----:B------:R-:W-:Y:S01]  /*3e20*/  IMAD.IADD R35, R35, 0x1, R34 ;  /* 0x0000000123237824 */ /* 0x000fe200078e0222 */
[C---:B----4-:R-:W-:Y:S02]  /*3e30*/  LOP3.LUT R4, R5.reuse, 0x3e0, RZ, 0xc0, !PT ;  /* 0x000003e005047812 */ /* 0x050fe400078ec0ff */
[----:B------:R-:W-:Y:S01]  /*3e40*/  LOP3.LUT R6, R5, 0x1f, RZ, 0xc0, !PT ;  /* 0x0000001f05067812 */ /* 0x000fe200078ec0ff */
[----:B------:R-:W-:Y:S01]  /*3e50*/  IMAD.IADD R36, R36, 0x1, R35 ;  /* 0x0000000124247824 */ /* 0x000fe200078e0223 */
[----:B------:R-:W-:Y:S03]  /*3e60*/  STS.64 [R40+0x48], R34 ;  /* 0x0000482228007388 */ /* 0x000fe60000000a00 */
[----:B------:R-:W-:Y:S01]  /*3e70*/  IMAD.IADD R37, R37, 0x1, R36 ;  /* 0x0000000125257824 */ /* 0x000fe200078e0224 */
[----:B---3--:R-:W-:Y:S01]  /*3e80*/  LOP3.LUT R10, R8, 0x1f, RZ, 0xc0, !PT ;  /* 0x0000001f080a7812 */ /* 0x008fe200078ec0ff */
[----:B------:R-:W-:-:S03]  /*3e90*/  IMAD R6, R4, 0x16, R6 ;  /* 0x0000001604067824 */ /* 0x000fc600078e0206 */
[----:B------:R-:W-:Y:S01]  /*3ea0*/  STS.64 [R40+0x50], R36 ;  /* 0x0000502428007388 */ /* 0x000fe20000000a00 */
        /* <DEDUP_REMOVED lines=22> */
[----:B------:R0:W-:Y:S04]  /*4010*/  LDS R21, [R41+0xa80] ;  /* 0x000a800029157984 */ /* 0x0001e80000000800 */
[----:B------:R2:W-:Y:S01]  /*4020*/  @!P0 STS [UR4+0x8400], R0 ;  /* 0x00840000ff008988 */ /* 0x0005e20008000804 */
[----:B------:R-:W-:Y:S01]  /*4030*/  BAR.SYNC.DEFER_BLOCKING 0x0 ;  /* 0x0000000000007b1d */ /* 0x000fe20000010000 */
[----:B0-----:R-:W-:Y:S01]  /*4040*/  LOP3.LUT R41, R8, 0x3e0, RZ, 0xc0, !PT ;  /* 0x000003e008297812 */ /* 0x001fe200078ec0ff */
[----:B------:R-:W-:Y:S01]  /*4050*/  VIADD R8, R6, 0x80 ;  /* 0x0000008006087836 */ /* 0x000fe20000000000 */
[----:B------:R-:W-:-:S03]  /*4060*/  IADD3 R5, P0, PT, R12, R3, RZ ;  /* 0x000000030c057210 */ /* 0x000fc60007f1e0ff */
[----:B------:R-:W-:Y:S02]  /*4070*/  IMAD R10, R41, 0x16, R10 ;  /* 0x00000016290a7824 */ /* 0x000fe400078e020a */
[----:B------:R-:W-:Y:S02]  /*4080*/  VIADD R41, R6, 0x20 ;  /* 0x0000002006297836 */ /* 0x000fe40000000000 */
[----:B--2---:R-:W-:Y:S01]  /*4090*/  IMAD.X R0, RZ, RZ, RZ, P0 ;  /* 0x000000ffff007224 */ /* 0x004fe200000e06ff */
[----:B-1----:R-:W-:-:S04]  /*40a0*/  LEA R4, P0, R5, UR6, 0x2 ;  /* 0x0000000605047c11 */ /* 0x002fc8000f8010ff */
[----:B------:R-:W-:Y:S01]  /*40b0*/  LEA.HI.X R5, R5, UR7, R0, 0x2, P0 ;  /* 0x0000000705057c11 */ /* 0x000fe200080f1400 */
[----:B------:R-:W-:Y:S01]  /*40c0*/  VIADD R0, R10, 0xe0 ;  /* 0x000000e00a007836 */ /* 0x000fe20000000000 */
[----:B------:R-:W0:Y:S02]  /*40d0*/  LDS R2, [UR4+0x8400] ;  /* 0x00840004ff027984 */ /* 0x000e240008000800 */
[-C--:B0-----:R-:W-:Y:S01]  /*40e0*/  ISETP.GE.AND P6, PT, R3, R2.reuse, PT ;  /* 0x000000020300720c */ /* 0x081fe20003fc6270 */
[C---:B------:R-:W-:Y:S01]  /*40f0*/  VIADD R3, R6.reuse, 0xa0 ;  /* 0x000000a006037836 */ /* 0x040fe20000000000 */
[-C--:B------:R-:W-:Y:S01]  /*4100*/  ISETP.GE.AND P5, PT, R41, R2.reuse, PT ;  /* 0x000000022900720c */ /* 0x080fe20003fa6270 */
[----:B------:R-:W-:Y:S01]  /*4110*/  VIADD R41, R6, 0xc0 ;  /* 0x000000c006297836 */ /* 0x000fe20000000000 */
[-C--:B------:R-:W-:Y:S01]  /*4120*/  ISETP.GE.AND P0, PT, R8, R2.reuse, PT ;  /* 0x000000020800720c */ /* 0x080fe20003f06270 */
[----:B------:R-:W-:Y:S01]  /*4130*/  VIADD R8, R10, 0x40 ;  /* 0x000000400a087836 */ /* 0x000fe20000000000 */
[-C--:B------:R-:W-:Y:S01]  /*4140*/  ISETP.GE.AND P4, PT, R3, R2.reuse, PT ;  /* 0x000000020300720c */ /* 0x080fe20003f86270 */
[C---:B------:R-:W-:Y:S01]  /*4150*/  VIADD R3, R6.reuse, 0x100 ;  /* 0x0000010006037836 */ /* 0x040fe20000000000 */
[-C--:B------:R-:W-:Y:S01]  /*4160*/  ISETP.GE.AND P2, PT, R41, R2.reuse, PT ;  /* 0x000000022900720c */ /* 0x080fe20003f46270 */
[----:B------:R-:W-:Y:S01]  /*4170*/  VIADD R41, R6, 0x120 ;  /* 0x0000012006297836 */ /* 0x000fe20000000000 */
[----:B------:R-:W-:-:S02]  /*4180*/  ISETP.GE.AND P3, PT, R8, R2, PT ;  /* 0x000000020800720c */ /* 0x000fc40003f66270 */
[-C--:B------:R-:W-:Y:S01]  /*4190*/  ISETP.GE.AND P1, PT, R0, R2.reuse, PT ;  /* 0x000000020000720c */ /* 0x080fe20003f26270 */
[----:B------:R-:W-:Y:S01]  /*41a0*/  @!P6 STG.E desc[UR8][R4.64], R45 ;  /* 0x0000002d0400e986 */ /* 0x000fe2000c101908 */
[-C--:B------:R-:W-:Y:S01]  /*41b0*/  ISETP.GE.AND P6, PT, R3, R2.reuse, PT ;  /* 0x000000020300720c */ /* 0x080fe20003fc6270 */
[----:B------:R-:W-:Y:S02]  /*41c0*/  VIADD R3, R6, 0x140 ;  /* 0x0000014006037836 */ /* 0x000fe40000000000 */
[----:B------:R-:W-:Y:S01]  /*41d0*/  @!P5 STG.E desc[UR8][R4.64+0x80], R47 ;  /* 0x0000802f0400d986 */ /* 0x000fe2000c101908 */
[-C--:B------:R-:W-:Y:S01]  /*41e0*/  ISETP.GE.AND P5, PT, R41, R2.reuse, PT ;  /* 0x000000022900720c */ /* 0x080fe20003fa6270 */
[C---:B------:R-:W-:Y:S02]  /*41f0*/  VIADD R41, R10.reuse, 0x160 ;  /* 0x000001600a297836 */ /* 0x040fe40000000000 */
[----:B------:R-:W-:Y:S01]  /*4200*/  @!P0 STG.E desc[UR8][R4.64+0x200], R49 ;  /* 0x0002003104008986 */ /* 0x000fe2000c101908 */
[----:B------:R-:W-:Y:S01]  /*4210*/  ISETP.GE.AND P0, PT, R3, R2, PT ;  /* 0x000000020300720c */ /* 0x000fe20003f06270 */
[----:B------:R-:W-:-:S02]  /*4220*/  VIADD R3, R10, 0x180 ;  /* 0x000001800a037836 */ /* 0x000fc40000000000 */
[----:B------:R-:W-:Y:S01]  /*4230*/  @!P4 STG.E desc[UR8][R4.64+0x280], R51 ;  /* 0x000280330400c986 */ /* 0x000fe2000c101908 */
[-C--:B------:R-:W-:Y:S01]  /*4240*/  ISETP.GE.AND P4, PT, R41, R2.reuse, PT ;  /* 0x000000022900720c */ /* 0x080fe20003f86270 */
[C---:B------:R-:W-:Y:S02]  /*4250*/  VIADD R41, R10.reuse, 0x60 ;  /* 0x000000600a297836 */ /* 0x040fe40000000000 */
[----:B------:R-:W-:Y:S01]  /*4260*/  @!P2 STG.E desc[UR8][R4.64+0x300], R53 ;  /* 0x000300350400a986 */ /* 0x000fe2000c101908 */
[-C--:B------:R-:W-:Y:S01]  /*4270*/  ISETP.GE.AND P2, PT, R3, R2.reuse, PT ;  /* 0x000000020300720c */ /* 0x080fe20003f46270 */
[C---:B------:R-:W-:Y:S02]  /*4280*/  VIADD R3, R10.reuse, 0x1a0 ;  /* 0x000001a00a037836 */ /* 0x040fe40000000000 */
[----:B------:R0:W-:Y:S01]  /*4290*/  @!P3 STG.E desc[UR8][R4.64+0x100], R43 ;  /* 0x0001002b0400b986 */ /* 0x0001e2000c101908 */
[----:B------:R-:W-:Y:S01]  /*42a0*/  ISETP.GE.AND P3, PT, R41, R2, PT ;  /* 0x000000022900720c */ /* 0x000fe20003f66270 */
[----:B------:R-:W-:-:S02]  /*42b0*/  VIADD R41, R10, 0x1c0 ;  /* 0x000001c00a297836 */ /* 0x000fc40000000000 */
[----:B------:R1:W-:Y:S01]  /*42c0*/  @!P1 STG.E desc[UR8][R4.64+0x380], R37 ;  /* 0x0003802504009986 */ /* 0x0003e2000c101908 */
[-C--:B------:R-:W-:Y:S01]  /*42d0*/  ISETP.GE.AND P1, PT, R3, R2.reuse, PT ;  /* 0x000000020300720c */ /* 0x080fe20003f26270 */
[C---:B------:R-:W-:Y:S02]  /*42e0*/  VIADD R3, R6.reuse, 0x1e0 ;  /* 0x000001e006037836 */ /* 0x040fe40000000000 */
[----:B------:R1:W-:Y:S03]  /*42f0*/  @!P5 STG.E desc[UR8][R4.64+0x480], R33 ;  /* 0x000480210400d986 */ /* 0x0003e6000c101908 */
[-C--:B------:R-:W-:Y:S01]  /*4300*/  ISETP.GE.AND P5, PT, R3, R2.reuse, PT ;  /* 0x000000020300720c */ /* 0x080fe20003fa6270 */
[C---:B------:R-:W-:Y:S01]  /*4310*/  VIADD R3, R6.reuse, 0x240 ;  /* 0x0000024006037836 */ /* 0x040fe20000000000 */
[----:B------:R1:W-:Y:S01]  /*4320*/  @!P6 STG.E desc[UR8][R4.64+0x400], R35 ;  /* 0x000400230400e986 */ /* 0x0003e2000c101908 */
[----:B------:R-:W-:Y:S01]  /*4330*/  ISETP.GE.AND P6, PT, R41, R2, PT ;  /* 0x000000022900720c */ /* 0x000fe20003fc6270 */
[----:B------:R-:W-:-:S02]  /*4340*/  VIADD R41, R6, 0x200 ;  /* 0x0000020006297836 */ /* 0x000fc40000000000 */
[----:B------:R1:W-:Y:S01]  /*4350*/  @!P3 STG.E desc[UR8][R4.64+0x180], R29 ;  /* 0x0001801d0400b986 */ /* 0x0003e2000c101908 */
[-C--:B------:R-:W-:Y:S01]  /*4360*/  ISETP.GE.AND P3, PT, R3, R2.reuse, PT ;  /* 0x000000020300720c */ /* 0x080fe20003f66270 */
[----:B------:R-:W-:Y:S02]  /*4370*/  VIADD R3, R6, 0x280 ;  /* 0x0000028006037836 */ /* 0x000fe40000000000 */
[----:B------:R1:W-:Y:S01]  /*4380*/  @!P1 STG.E desc[UR8][R4.64+0x680], R25 ;  /* 0x0006801904009986 */ /* 0x0003e2000c101908 */
[----:B0-----:R-:W-:Y:S02]  /*4390*/  VIADD R43, R10, 0x220 ;  /* 0x000002200a2b7836 */ /* 0x001fe40000000000 */
[-C--:B------:R-:W-:Y:S01]  /*43a0*/  ISETP.GE.AND P1, PT, R3, R2.reuse, PT ;  /* 0x000000020300720c */ /* 0x080fe20003f26270 */
        /* <DEDUP_REMOVED lines=18> */
.L_x_342:
[----:B------:R-:W-:Y:S01]  /*44d0*/  BSSY B1, `(.L_x_369) ;  /* 0x0000006000017945 */ /* 0x000fe20003800000 */
[----:B------:R-:W-:Y:S01]  /*44e0*/  PLOP3.LUT P0, PT, P0, PT, PT, 0x8, 0x80 ;  /* 0x000000000080781c */ /* 0x000fe2000070e170 */
[----:B------:R-:W-:-:S12]  /*44f0*/  IMAD.MOV.U32 R21, RZ, RZ, -0x1 ;  /* 0xffffffffff157424 */ /* 0x000fd800078e00ff */
[----:B------:R-:W-:Y:S05]  /*4500*/  WARPSYNC.COLLECTIVE R21, `(.L_x_370) ;  /* 0x0000000015087348 */ /* 0x000fea0003c00000 */
[----:B------:R-:W-:Y:S01]  /*4510*/  VOTE.ANY P0, P0 ;  /* 0x0000000000ff7806 */ /* 0x000fe20000000100 */
[----:B------:R-:W-:-:S12]  /*4520*/  ENDCOLLECTIVE ;  /* 0x000000000000791b */ /* 0x000fd80003800000 */
.L_x_370:
[----:B------:R-:W-:Y:S05]  /*4530*/  BSYNC B1 ;  /* 0x0000000000017941 */ /* 0x000fea0003800000 */
.L_x_369:
[----:B------:R-:W-:Y:S05]  /*4540*/  BRA `(.L_x_371) ;  /* 0xffffffc800747947 */ /* 0x000fea000383ffff */
.L_x_344:
[----:B------:R-:W-:Y:S01]  /*4550*/  BSSY B1, `(.L_x_372) ;  /* 0x0000006000017945 */ /* 0x000fe20003800000 */
[----:B------:R-:W-:Y:S01]  /*4560*/  PLOP3.LUT P0, PT, P0, PT, PT, 0x8, 0x80 ;  /* 0x000000000080781c */ /* 0x000fe2000070e170 */
[----:B------:R-:W-:-:S12]  /*4570*/  IMAD.MOV.U32 R21, RZ, RZ, -0x1 ;  /* 0xffffffffff157424 */ /* 0x000fd800078e00ff */
[----:B------:R-:W-:Y:S05]  /*4580*/  WARPSYNC.COLLECTIVE R21, `(.L_x_373) ;  /* 0x0000000015087348 */ /* 0x000fea0003c00000 */
[----:B------:R-:W-:Y:S01]  /*4590*/  VOTE.ANY P0, P0 ;  /* 0x0000000000ff7806 */ /* 0x000fe20000000100 */
[----:B------:R-:W-:-:S12]  /*45a0*/  ENDCOLLECTIVE ;  /* 0x000000000000791b */ /* 0x000fd80003800000 */
.L_x_373:
[----:B------:R-:W-:Y:S05]  /*45b0*/  BSYNC B1 ;  /* 0x0000000000017941 */ /* 0x000fea0003800000 */
.L_x_372:
[----:B------:R-:W-:Y:S05]  /*45c0*/  BRA `(.L_x_374) ;  /* 0xffffffc800c87947 */ /* 0x000fea000383ffff */
.L_x_346:
[----:B------:R-:W0:Y:S01]  /*45d0*/  S2R R25, SR_GEMASK ;  /* 0x0000000000197919 */ /* 0x000e220000003c00 */
[----:B------:R-:W-:Y:S01]  /*45e0*/  BSSY B1, `(.L_x_375) ;  /* 0x0000006000017945 */ /* 0x000fe20003800000 */
[----:B------:R-:W-:Y:S01]  /*45f0*/  PLOP3.LUT P0, PT, P0, PT, PT, 0x8, 0x80 ;  /* 0x000000000080781c */ /* 0x000fe2000070e170 */
[----:B------:R-:W-:-:S12]  /*4600*/  IMAD.MOV.U32 R21, RZ, RZ, -0x1 ;  /* 0xffffffffff157424 */ /* 0x000fd800078e00ff */
[----:B0-----:R-:W-:Y:S05]  /*4610*/  WARPSYNC.COLLECTIVE R21, `(.L_x_376) ;  /* 0x0000000015087348 */ /* 0x001fea0003c00000 */
[----:B------:R-:W-:Y:S01]  /*4620*/  VOTE.ANY R21, PT, P0 ;  /* 0x0000000000157806 */ /* 0x000fe200000e0100 */
[----:B0-----:R-:W-:Y:S06]  /*4630*/  ENDCOLLECTIVE ;  /* 0x000000000000791b */ /* 0x001fec0003800000 */
.L_x_376:
[----:B------:R-:W-:Y:S05]  /*4640*/  BSYNC B1 ;  /* 0x0000000000017941 */ /* 0x000fea0003800000 */
.L_x_375:
[----:B------:R-:W-:Y:S01]  /*4650*/  LOP3.LUT R21, R21, 0x80000000, R25, 0xec, !PT ;  /* 0x8000000015157812 */ /* 0x000fe200078eec19 */
[----:B------:R-:W-:Y:S02]  /*4660*/  IMAD.MOV.U32 R20, RZ, RZ, R29 ;  /* 0x000000ffff147224 */ /* 0x000fe400078e001d */
[----:B------:R-:W-:Y:S02]  /*4670*/  VIADD R41, R39, 0x2 ;  /* 0x0000000227297836 */ /* 0x000fe40000000000 */
[----:B------:R-:W-:Y:S02]  /*4680*/  VIADD R16, R21, 0xffffffff ;  /* 0xffffffff15107836 */ /* 0x000fe40000000000 */
[C---:B------:R-:W-:Y:S02]  /*4690*/  VIADD R40, R39.reuse, 0x4 ;  /* 0x0000000427287836 */ /* 0x040fe40000000000 */
[----:B------:R-:W-:Y:S01]  /*46a0*/  VIADD R30, R39, 0x8 ;  /* 0x00000008271e7836 */ /* 0x000fe20000000000 */
[----:B------:R-:W-:Y:S01]  /*46b0*/  LOP3.LUT R48, R21, R16, RZ, 0xc, !PT ;  /* 0x0000001015307212 */ /* 0x000fe200078e0cff */
[----:B------:R-:W-:-:S02]  /*46c0*/  IMAD.MOV.U32 R16, RZ, RZ, 0x1 ;  /* 0x00000001ff107424 */ /* 0x000fc400078e00ff */
[----:B------:R-:W-:-:S03]  /*46d0*/  IMAD.MOV.U32 R21, RZ, RZ, -0x1 ;  /* 0xffffffffff157424 */ /* 0x000fc600078e00ff */
[----:B------:R-:W0:Y:S02]  /*46e0*/  POPC R48, R48 ;  /* 0x0000003000307309 */ /* 0x000e240000000000 */
[----:B0-----:R-:W-:Y:S01]  /*46f0*/  IMAD.MOV.U32 R17, RZ, RZ, R48 ;  /* 0x000000ffff117224 */ /* 0x001fe200078e0030 */
[----:B------:R-:W-:-:S13]  /*4700*/  ISETP.GE.AND P0, PT, R39, R48, PT ;  /* 0x000000302700720c */ /* 0x000fda0003f06270 */
[----:B------:R-:W-:Y:S05]  /*4710*/  WARPSYNC.COLLECTIVE R21, `(.L_x_377) ;  /* 0x0000000015087348 */ /* 0x000fea0003c00000 */
[----:B------:R0:W1:Y:S02]  /*4720*/  SHFL.DOWN P3, R22, R20, R16, R17 ;  /* 0x0800001014167389 */ /* 0x0000640000060011 */
[----:B01----:R-:W-:Y:S05]  /*4730*/  ENDCOLLECTIVE ;  /* 0x000000000000791b */ /* 0x003fea0003800000 */
.L_x_377:
        /* <DEDUP_REMOVED lines=8> */
.L_x_378:
[----:B------:R-:W-:Y:S01]  /*47c0*/  IMAD.MOV.U32 R16, RZ, RZ, 0x4 ;  /* 0x00000004ff107424 */ /* 0x000fe200078e00ff */
[----:B------:R-:W-:Y:S02]  /*47d0*/  SEL R22, R22, RZ, !P0 ;  /* 0x000000ff16167207 */ /* 0x000fe40004000000 */
[----:B------:R-:W-:-:S03]  /*47e0*/  ISETP.GT.AND P0, PT, R40, R48, PT ;  /* 0x000000302800720c */ /* 0x000fc60003f04270 */
[----:B------:R-:W-:Y:S02]  /*47f0*/  IMAD.IADD R45, R43, 0x1, R22 ;  /* 0x000000012b2d7824 */ /* 0x000fe400078e0216 */
[----:B------:R-:W-:Y:S02]  /*4800*/  VIADD R43, R39, 0x10 ;  /* 0x00000010272b7836 */ /* 0x000fe40000000000 */
[----:B------:R-:W-:-:S03]  /*4810*/  IMAD.MOV.U32 R20, RZ, RZ, R45 ;  /* 0x000000ffff147224 */ /* 0x000fc600078e002d */
[----:B------:R-:W-:-:S13]  /*4820*/  ISETP.GT.AND P2, PT, R43, R48, PT ;  /* 0x000000302b00720c */ /* 0x000fda0003f44270 */
[----:B------:R-:W-:Y:S05]  /*4830*/  WARPSYNC.COLLECTIVE R21, `(.L_x_379) ;  /* 0x0000000015087348 */ /* 0x000fea0003c00000 */
[----:B------:R0:W1:Y:S02]  /*4840*/  SHFL.DOWN P3, R22, R20, R16, R17 ;  /* 0x0800001014167389 */ /* 0x0000640000060011 */
[----:B01----:R-:W-:Y:S05]  /*4850*/  ENDCOLLECTIVE ;  /* 0x000000000000791b */ /* 0x003fea0003800000 */
.L_x_379:
        /* <DEDUP_REMOVED lines=8> */
.L_x_380:
[----:B------:R-:W-:Y:S01]  /*48e0*/  IMAD.MOV.U32 R16, RZ, RZ, 0x10 ;  /* 0x00000010ff107424 */ /* 0x000fe200078e00ff */
[----:B------:R-:W-:Y:S02]  /*48f0*/  SEL R22, R22, RZ, !P0 ;  /* 0x000000ff16167207 */ /* 0x000fe40004000000 */
[----:B------:R-:W-:-:S03]  /*4900*/  ISETP.NE.AND P0, PT, R28, 0x65, PT ;  /* 0x000000651c00780c */ /* 0x000fc60003f05270 */
[----:B------:R-:W-:Y:S02]  /*4910*/  IMAD.IADD R47, R29, 0x1, R22 ;  /* 0x000000011d2f7824 */ /* 0x000fe400078e0216 */
[----:B------:R-:W0:Y:S02]  /*4920*/  LDC.64 R28, c[0x0][0x390] ;  /* 0x0000e400ff1c7b82 */ /* 0x000e240000000a00 */
[----:B------:R-:W-:-:S07]  /*4930*/  IMAD.MOV.U32 R20, RZ, RZ, R47 ;  /* 0x000000ffff147224 */ /* 0x000fce00078e002f */
[----:B0-----:R-:W-:Y:S05]  /*4940*/  WARPSYNC.COLLECTIVE R21, `(.L_x_381) ;  /* 0x0000000015087348 */ /* 0x001fea0003c00000 */
[----:B------:R1:W2:Y:S02]  /*4950*/  SHFL.DOWN P3, R22, R20, R16, R17 ;  /* 0x0800001014167389 */ /* 0x0002a40000060011 */
[----:B012---:R-:W-:Y:S05]  /*4960*/  ENDCOLLECTIVE ;  /* 0x000000000000791b */ /* 0x007fea0003800000 */
.L_x_381:
[----:B------:R-:W-:Y:S05]  /*4970*/  WARPSYNC.COLLECTIVE R21, `(.L_x_382) ;  /* 0x0000000015087348 */ /* 0x000fea0003c00000 */
[----:B------:R-:W-:Y:S01]  /*4980*/  VOTE.ALL P0, P0 ;  /* 0x0000000000ff7806 */ /* 0x000fe20000000000 */
[----:B------:R-:W-:-:S12]  /*4990*/  ENDCOLLECTIVE ;  /* 0x000000000000791b */ /* 0x000fd80003800000 */
.L_x_382:
[----:B------:R-:W-:Y:S02]  /*49a0*/  IADD3 R44, P3, PT, R28, 0x100, RZ ;  /* 0x000001001c2c7810 */ /* 0x000fe40007f7e0ff */
[----:B------:R-:W-:-:S03]  /*49b0*/  SEL R22, R22, RZ, !P2 ;  /* 0x000000ff16167207 */ /* 0x000fc60005000000 */
[----:B------:R-:W-:Y:S02]  /*49c0*/  IMAD.X R45, RZ, RZ, R29, P3 ;  /* 0x000000ffff2d7224 */ /* 0x000fe400018e061d */
[----:B------:R-:W-:Y:S01]  /*49d0*/  IMAD.IADD R46, R47, 0x1, R22 ;  /* 0x000000012f2e7824 */ /* 0x000fe200078e0216 */
[----:B------:R-:W-:Y:S06]  /*49e0*/  BRA `(.L_x_383) ;  /* 0xffffffc8005c7947 */ /* 0x000fec000383ffff */
.L_x_348:
[----:B------:R-:W-:Y:S01]  /*49f0*/  BSSY B1, `(.L_x_384) ;  /* 0x0000006000017945 */ /* 0x000fe20003800000 */
[----:B------:R-:W-:Y:S01]  /*4a00*/  PLOP3.LUT P0, PT, P0, PT, PT, 0x8, 0x80 ;  /* 0x000000000080781c */ /* 0x000fe2000070e170 */
[----:B------:R-:W-:-:S12]  /*4a10*/  IMAD.MOV.U32 R21, RZ, RZ, -0x1 ;  /* 0xffffffffff157424 */ /* 0x000fd800078e00ff */
[----:B------:R-:W-:Y:S05]  /*4a20*/  WARPSYNC.COLLECTIVE R21, `(.L_x_385) ;  /* 0x0000000015087348 */ /* 0x000fea0003c00000 */
[----:B------:R-:W-:Y:S01]  /*4a30*/  VOTE.ANY P0, P0 ;  /* 0x0000000000ff7806 */ /* 0x000fe20000000100 */
[----:B------:R-:W-:-:S12]  /*4a40*/  ENDCOLLECTIVE ;  /* 0x000000000000791b */ /* 0x000fd80003800000 */
.L_x_385:
[----:B------:R-:W-:Y:S05]  /*4a50*/  BSYNC B1 ;  /* 0x0000000000017941 */ /* 0x000fea0003800000 */
.L_x_384:
[----:B------:R-:W-:Y:S05]  /*4a60*/  BRA `(.L_x_386) ;  /* 0xffffffc800647947 */ /* 0x000fea000383ffff */
.L_x_350:
[----:B------:R-:W-:Y:S01]  /*4a70*/  BSSY B1, `(.L_x_387) ;  /* 0x0000006000017945 */ /* 0x000fe20003800000 */
[----:B------:R-:W-:Y:S01]  /*4a80*/  PLOP3.LUT P0, PT, P0, PT, PT, 0x8, 0x80 ;  /* 0x000000000080781c */ /* 0x000fe2000070e170 */
[----:B------:R-:W-:-:S12]  /*4a90*/  IMAD.MOV.U32 R21, RZ, RZ, -0x1 ;  /* 0xffffffffff157424 */ /* 0x000fd800078e00ff */
[----:B------:R-:W-:Y:S05]  /*4aa0*/  WARPSYNC.COLLECTIVE R21, `(.L_x_388) ;  /* 0x0000000015087348 */ /* 0x000fea0003c00000 */
[----:B------:R-:W-:Y:S01]  /*4ab0*/  VOTE.ANY P0, P0 ;  /* 0x0000000000ff7806 */ /* 0x000fe20000000100 */
[----:B------:R-:W-:-:S12]  /*4ac0*/  ENDCOLLECTIVE ;  /* 0x000000000000791b */ /* 0x000fd80003800000 */
.L_x_388:
[----:B------:R-:W-:Y:S05]  /*4ad0*/  BSYNC B1 ;  /* 0x0000000000017941 */ /* 0x000fea0003800000 */
.L_x_387:
[----:B------:R-:W-:Y:S05]  /*4ae0*/  BRA `(.L_x_389) ;  /* 0xffffffc800b87947 */ /* 0x000fea000383ffff */
.L_x_352:
[----:B------:R-:W-:Y:S01]  /*4af0*/  BSSY B1, `(.L_x_390) ;  /* 0x0000006000017945 */ /* 0x000fe20003800000 */
[----:B------:R-:W-:Y:S01]  /*4b00*/  PLOP3.LUT P0, PT, P0, PT, PT, 0x8, 0x80 ;  /* 0x000000000080781c */ /* 0x000fe2000070e170 */
[----:B------:R-:W-:-:S12]  /*4b10*/  IMAD.MOV.U32 R21, RZ, RZ, -0x1 ;  /* 0xffffffffff157424 */ /* 0x000fd800078e00ff */
[----:B------:R-:W-:Y:S05]  /*4b20*/  WARPSYNC.COLLECTIVE R21, `(.L_x_391) ;  /* 0x0000000015087348 */ /* 0x000fea0003c00000 */
[----:B------:R-:W-:Y:S01]  /*4b30*/  VOTE.ANY R21, PT, P0 ;  /* 0x0000000000157806 */ /* 0x000fe200000e0100 */
[----:B------:R-:W-:Y:S06]  /*4b40*/  ENDCOLLECTIVE ;  /* 0x000000000000791b */ /* 0x000fec0003800000 */
.L_x_391:
[----:B------:R-:W-:Y:S05]  /*4b50*/  BSYNC B1 ;  /* 0x0000000000017941 */ /* 0x000fea0003800000 */
.L_x_390:
[----:B------:R-:W-:Y:S01]  /*4b60*/  LOP3.LUT R21, R21, 0x80000000, R25, 0xec, !PT ;  /* 0x8000000015157812 */ /* 0x000fe200078eec19 */
[----:B------:R-:W-:Y:S02]  /*4b70*/  IMAD.MOV.U32 R20, RZ, RZ, R29 ;  /* 0x000000ffff147224 */ /* 0x000fe400078e001d */
[----:B------:R-:W-:Y:S02]  /*4b80*/  VIADD R24, R24, 0xffffffe0 ;  /* 0xffffffe018187836 */ /* 0x000fe40000000000 */
[----:B------:R-:W-:-:S05]  /*4b90*/  VIADD R16, R21, 0xffffffff ;  /* 0xffffffff15107836 */ /* 0x000fca0000000000 */
[----:B------:R-:W-:Y:S01]  /*4ba0*/  LOP3.LUT R49, R21, R16, RZ, 0xc, !PT ;  /* 0x0000001015317212 */ /* 0x000fe200078e0cff */
[----:B------:R-:W-:Y:S02]  /*4bb0*/  IMAD.MOV.U32 R16, RZ, RZ, 0x1 ;  /* 0x00000001ff107424 */ /* 0x000fe400078e00ff */
[----:B------:R-:W-:Y:S01]  /*4bc0*/  IMAD.MOV.U32 R21, RZ, RZ, -0x1 ;  /* 0xffffffffff157424 */ /* 0x000fe200078e00ff */
[----:B------:R0:W1:Y:S06]  /*4bd0*/  POPC R17, R49 ;  /* 0x0000003100117309 */ /* 0x00006c0000000000 */
[----:B01----:R-:W-:Y:S05]  /*4be0*/  WARPSYNC.COLLECTIVE R21, `(.L_x_392) ;  /* 0x0000000015087348 */ /* 0x003fea0003c00000 */
[----:B-1----:R1:W2:Y:S02]  /*4bf0*/  SHFL.DOWN P3, R22, R20, R16, R17 ;  /* 0x0800001014167389 */ /* 0x0022a40000060011 */
[----:B012---:R-:W-:Y:S05]  /*4c00*/  ENDCOLLECTIVE ;  /* 0x000000000000791b */ /* 0x007fea0003800000 */
.L_x_392:
[----:B------:R-:W-:Y:S01]  /*4c10*/  ISETP.GE.AND P0, PT, R39, R17, PT ;  /* 0x000000112700720c */ /* 0x000fe20003f06270 */
[----:B------:R-:W-:-:S03]  /*4c20*/  IMAD.MOV.U32 R16, RZ, RZ, 0x2 ;  /* 0x00000002ff107424 */ /* 0x000fc600078e00ff */
[----:B------:R-:W-:Y:S02]  /*4c30*/  SEL R22, R22, RZ, !P0 ;  /* 0x000000ff16167207 */ /* 0x000fe40004000000 */
[----:B------:R-:W-:-:S03]  /*4c40*/  ISETP.GT.AND P0, PT, R41, R17, PT ;  /* 0x000000112900720c */ /* 0x000fc60003f04270 */
[----:B------:R-:W-:-:S04]  /*4c50*/  IMAD.IADD R48, R22, 0x1, R29 ;  /* 0x0000000116307824 */ /* 0x000fc800078e021d */
[----:B------:R-:W-:-:S07]  /*4c60*/  IMAD.MOV.U32 R20, RZ, RZ, R48 ;  /* 0x000000ffff147224 */ /* 0x000fce00078e0030 */
[----:B------:R-:W-:Y:S05]  /*4c70*/  WARPSYNC.COLLECTIVE R21, `(.L_x_393) ;  /* 0x0000000015087348 */ /* 0x000fea0003c00000 */
[----:B------:R0:W1:Y:S02]  /*4c80*/  SHFL.DOWN P3, R22, R20, R16, R17 ;  /* 0x0800001014167389 */ /* 0x0000640000060011 */
[----:B01----:R-:W-:Y:S05]  /*4c90*/  ENDCOLLECTIVE ;  /* 0x000000000000791b */ /* 0x003fea0003800000 */
.L_x_393:
        /* <DEDUP_REMOVED lines=8> */
.L_x_394:
        /* <DEDUP_REMOVED lines=8> */
.L_x_395:
        /* <DEDUP_REMOVED lines=8> */
.L_x_396:
[----:B------:R-:W-:Y:S02]  /*4e20*/  SEL R22, R22, RZ, !P0 ;  /* 0x000000ff16167207 */ /* 0x000fe40004000000 */
[----:B------:R-:W-:Y:S02]  /*4e30*/  ISETP.NE.AND P0, PT, R28, 0x65, PT ;  /* 0x000000651c00780c */ /* 0x000fe40003f05270 */
[----:B------:R-:W-:-:S11]  /*4e40*/  IADD3 R46, PT, PT, R29, R22, R46 ;  /* 0x000000161d2e7210 */ /* 0x000fd60007ffe02e */
[----:B------:R-:W-:Y:S05]  /*4e50*/  WARPSYNC.COLLECTIVE R21, `(.L_x_397) ;  /* 0x0000000015087348 */ /* 0x000fea0003c00000 */
[----:B------:R-:W-:Y:S01]  /*4e60*/  VOTE.ALL P0, P0 ;  /* 0x0000000000ff7806 */ /* 0x000fe20000000000 */
[----:B------:R-:W-:-:S12]  /*4e70*/  ENDCOLLECTIVE ;  /* 0x000000000000791b */ /* 0x000fd80003800000 */
.L_x_397:
[----:B------:R-:W-:Y:S05]  /*4e80*/  BRA `(.L_x_398) ;  /* 0xffffffc800507947 */ /* 0x000fea000383ffff */
.L_x_357:
[----:B------:R-:W-:Y:S01]  /*4e90*/  BSSY B0, `(.L_x_399) ;  /* 0x0000006000007945 */ /* 0x000fe20003800000 */
[----:B------:R-:W-:Y:S01]  /*4ea0*/  PLOP3.LUT P0, PT, P0, PT, PT, 0x8, 0x80 ;  /* 0x000000000080781c */ /* 0x000fe2000070e170 */
[----:B------:R-:W-:-:S12]  /*4eb0*/  IMAD.MOV.U32 R21, RZ, RZ, -0x1 ;  /* 0xffffffffff157424 */ /* 0x000fd800078e00ff */
[----:B------:R-:W-:Y:S05]  /*4ec0*/  WARPSYNC.COLLECTIVE R21, `(.L_x_400) ;  /* 0x0000000015087348 */ /* 0x000fea0003c00000 */
[----:B------:R-:W-:Y:S01]  /*4ed0*/  VOTE.ANY P0, P0 ;  /* 0x0000000000ff7806 */ /* 0x000fe20000000100 */
[----:B------:R-:W-:-:S12]  /*4ee0*/  ENDCOLLECTIVE ;  /* 0x000000000000791b */ /* 0x000fd80003800000 */
.L_x_400:
[----:B------:R-:W-:Y:S05]  /*4ef0*/  BSYNC B0 ;  /* 0x0000000000007941 */ /* 0x000fea0003800000 */
.L_x_399:
[----:B------:R-:W-:Y:S05]  /*4f00*/  BRA `(.L_x_401) ;  /* 0xffffffe000907947 */ /* 0x000fea000383ffff */
.L_x_359:
[----:B------:R-:W-:Y:S01]  /*4f10*/  BSSY B0, `(.L_x_402) ;  /* 0x0000006000007945 */ /* 0x000fe20003800000 */
[----:B------:R-:W-:Y:S01]  /*4f20*/  PLOP3.LUT P0, PT, P0, PT, PT, 0x8, 0x80 ;  /* 0x000000000080781c */ /* 0x000fe2000070e170 */
[----:B------:R-:W-:-:S12]  /*4f30*/  IMAD.MOV.U32 R21, RZ, RZ, -0x1 ;  /* 0xffffffffff157424 */ /* 0x000fd800078e00ff */
[----:B------:R-:W-:Y:S05]  /*4f40*/  WARPSYNC.COLLECTIVE R21, `(.L_x_403) ;  /* 0x0000000015087348 */ /* 0x000fea0003c00000 */
[----:B------:R-:W-:Y:S01]  /*4f50*/  VOTE.ANY P0, P0 ;  /* 0x0000000000ff7806 */ /* 0x000fe20000000100 */
[----:B------:R-:W-:-:S12]  /*4f60*/  ENDCOLLECTIVE ;  /* 0x000000000000791b */ /* 0x000fd80003800000 */
.L_x_403:
[----:B------:R-:W-:Y:S05]  /*4f70*/  BSYNC B0 ;  /* 0x0000000000007941 */ /* 0x000fea0003800000 */
.L_x_402:
[----:B------:R-:W-:Y:S05]  /*4f80*/  BRA `(.L_x_404) ;  /* 0xffffffe000e47947 */ /* 0x000fea000383ffff */
.L_x_361:
[----:B------:R-:W0:Y:S01]  /*4f90*/  S2R R26, SR_GEMASK ;  /* 0x00000000001a7919 */ /* 0x000e220000003c00 */
[----:B------:R-:W-:Y:S01]  /*4fa0*/  BSSY B0, `(.L_x_405) ;  /* 0x0000006000007945 */ /* 0x000fe20003800000 */
[----:B------:R-:W-:Y:S01]  /*4fb0*/  PLOP3.LUT P0, PT, P0, PT, PT, 0x8, 0x80 ;  /* 0x000000000080781c */ /* 0x000fe2000070e170 */
[----:B------:R-:W-:-:S12]  /*4fc0*/  IMAD.MOV.U32 R21, RZ, RZ, -0x1 ;  /* 0xffffffffff157424 */ /* 0x000fd800078e00ff */
[----:B0-----:R-:W-:Y:S05]  /*4fd0*/  WARPSYNC.COLLECTIVE R21, `(.L_x_406) ;  /* 0x0000000015087348 */ /* 0x001fea0003c00000 */
[----:B------:R-:W-:Y:S01]  /*4fe0*/  VOTE.ANY R21, PT, P0 ;  /* 0x0000000000157806 */ /* 0x000fe200000e0100 */
[----:B0-----:R-:W-:Y:S06]  /*4ff0*/  ENDCOLLECTIVE ;  /* 0x000000000000791b */ /* 0x001fec0003800000 */
.L_x_406:
[----:B------:R-:W-:Y:S05]  /*5000*/  BSYNC B0 ;  /* 0x0000000000007941 */ /* 0x000fea0003800000 */
.L_x_405:
[----:B------:R-:W-:Y:S01]  /*5010*/  LOP3.LUT R21, R21, 0x80000000, R26, 0xec, !PT ;  /* 0x8000000015157812 */ /* 0x000fe200078eec1a */
[----:B------:R-:W-:-:S04]  /*5020*/  IMAD.MOV.U32 R20, RZ, RZ, R19 ;  /* 0x000000ffff147224 */ /* 0x000fc800078e0013 */
[----:B------:R-:W-:-:S05]  /*5030*/  VIADD R16, R21, 0xffffffff ;  /* 0xffffffff15107836 */ /* 0x000fca0000000000 */
[----:B------:R-:W-:Y:S01]  /*5040*/  LOP3.LUT R47, R21, R16, RZ, 0xc, !PT ;  /* 0x00000010152f7212 */ /* 0x000fe200078e0cff */
[----:B------:R-:W-:Y:S02]  /*5050*/  IMAD.MOV.U32 R16, RZ, RZ, 0x1 ;  /* 0x00000001ff107424 */ /* 0x000fe400078e00ff */
[----:B------:R-:W-:-:S03]  /*5060*/  IMAD.MOV.U32 R21, RZ, RZ, -0x1 ;  /* 0xffffffffff157424 */ /* 0x000fc600078e00ff */
[----:B------:R-:W0:Y:S02]  /*5070*/  POPC R47, R47 ;  /* 0x0000002f002f7309 */ /* 0x000e240000000000 */
[----:B0-----:R-:W-:Y:S01]  /*5080*/  IMAD.MOV.U32 R17, RZ, RZ, R47 ;  /* 0x000000ffff117224 */ /* 0x001fe200078e002f */
[----:B------:R-:W-:-:S13]  /*5090*/  ISETP.GE.AND P0, PT, R38, R47, PT ;  /* 0x0000002f2600720c */ /* 0x000fda0003f06270 */
[----:B------:R-:W-:Y:S05]  /*50a0*/  WARPSYNC.COLLECTIVE R21, `(.L_x_407) ;  /* 0x0000000015087348 */ /* 0x000fea0003c00000 */
[----:B------:R0:W1:Y:S02]  /*50b0*/  SHFL.DOWN P3, R22, R20, R16, R17 ;  /* 0x0800001014167389 */ /* 0x0000640000060011 */
[----:B01----:R-:W-:Y:S05]  /*50c0*/  ENDCOLLECTIVE ;  /* 0x000000000000791b */ /* 0x003fea0003800000 */
.L_x_407:
[----:B------:R-:W-:Y:S01]  /*50d0*/  IMAD.MOV.U32 R16, RZ, RZ, 0x2 ;  /* 0x00000002ff107424 */ /* 0x000fe200078e00ff */
        /* <DEDUP_REMOVED lines=8> */
.L_x_408:
        /* <DEDUP_REMOVED lines=9> */
.L_x_409:
        /* <DEDUP_REMOVED lines=9> */
.L_x_410:
[----:B------:R-:W-:Y:S01]  /*5280*/  IMAD.MOV.U32 R16, RZ, RZ, 0x10 ;  /* 0x00000010ff107424 */ /* 0x000fe200078e00ff */
[----:B------:R-:W-:Y:S02]  /*5290*/  SEL R19, R22, RZ, !P0 ;  /* 0x000000ff16137207 */ /* 0x000fe40004000000 */
[----:B------:R-:W-:Y:S01]  /*52a0*/  ISETP.NE.AND P0, PT, R18, 0x65, PT ;  /* 0x000000651200780c */ /* 0x000fe20003f05270 */
[----:B------:R-:W-:Y:S02]  /*52b0*/  VIADD R18, R38, 0x10 ;  /* 0x0000001026127836 */ /* 0x000fe40000000000 */
[----:B------:R-:W-:-:S03]  /*52c0*/  IMAD.IADD R48, R50, 0x1, R19 ;  /* 0x0000000132307824 */ /* 0x000fc600078e0213 */
[----:B------:R-:W-:Y:S01]  /*52d0*/  ISETP.GT.AND P2, PT, R18, R47, PT ;  /* 0x0000002f1200720c */ /* 0x000fe20003f44270 */
[----:B------:R-:W-:Y:S01]  /*52e0*/  IMAD.MOV.U32 R20, RZ, RZ, R48 ;  /* 0x000000ffff147224 */ /* 0x000fe200078e0030 */
[----:B------:R-:W0:Y:S11]  /*52f0*/  LDC.64 R18, c[0x0][0x390] ;  /* 0x0000e400ff127b82 */ /* 0x000e360000000a00 */
[----:B0-----:R-:W-:Y:S05]  /*5300*/  WARPSYNC.COLLECTIVE R21, `(.L_x_411) ;  /* 0x0000000015087348 */ /* 0x001fea0003c00000 */
[----:B------:R1:W2:Y:S02]  /*5310*/  SHFL.DOWN P3, R22, R20, R16, R17 ;  /* 0x0800001014167389 */ /* 0x0002a40000060011 */
[----:B012---:R-:W-:Y:S05]  /*5320*/  ENDCOLLECTIVE ;  /* 0x000000000000791b */ /* 0x007fea0003800000 */
.L_x_411:
[----:B------:R-:W-:Y:S05]  /*5330*/  WARPSYNC.COLLECTIVE R21, `(.L_x_412) ;  /* 0x0000000015087348 */ /* 0x000fea0003c00000 */
[----:B------:R-:W-:Y:S01]  /*5340*/  VOTE.ALL P0, P0 ;  /* 0x0000000000ff7806 */ /* 0x000fe20000000000 */
[----:B------:R-:W-:-:S12]  /*5350*/  ENDCOLLECTIVE ;  /* 0x000000000000791b */ /* 0x000fd80003800000 */
.L_x_412:
[----:B------:R-:W-:Y:S02]  /*5360*/  SEL R45, R22, RZ, !P2 ;  /* 0x000000ff162d7207 */ /* 0x000fe40005000000 */
[----:B------:R-:W-:-:S03]  /*5370*/  IADD3 R44, P3, PT, R18, 0x100, RZ ;  /* 0x00000100122c7810 */ /* 0x000fc60007f7e0ff */
[----:B------:R-:W-:Y:S02]  /*5380*/  IMAD.IADD R46, R48, 0x1, R45 ;  /* 0x00000001302e7824 */ /* 0x000fe400078e022d */
[----:B------:R-:W-:Y:S01]  /*5390*/  IMAD.X R45, RZ, RZ, R19, P3 ;  /* 0x000000ffff2d7224 */ /* 0x000fe200018e0613 */
[----:B------:R-:W-:Y:S07]  /*53a0*/  BRA `(.L_x_413) ;  /* 0xffffffe000787947 */ /* 0x000fee000383ffff */
.L_x_363:
[----:B------:R-:W-:Y:S01]  /*53b0*/  BSSY B0, `(.L_x_414) ;  /* 0x0000006000007945 */ /* 0x000fe20003800000 */
[----:B------:R-:W-:Y:S01]  /*53c0*/  PLOP3.LUT P0, PT, P0, PT, PT, 0x8, 0x80 ;  /* 0x000000000080781c */ /* 0x000fe2000070e170 */
[----:B------:R-:W-:-:S12]  /*53d0*/  IMAD.MOV.U32 R21, RZ, RZ, -0x1 ;  /* 0xffffffffff157424 */ /* 0x000fd800078e00ff */
[----:B------:R-:W-:Y:S05]  /*53e0*/  WARPSYNC.COLLECTIVE R21, `(.L_x_415) ;  /* 0x0000000015087348 */ /* 0x000fea0003c00000 */
[----:B------:R-:W-:Y:S01]  /*53f0*/  VOTE.ANY P0, P0 ;  /* 0x0000000000ff7806 */ /* 0x000fe20000000100 */
[----:B------:R-:W-:-:S12]  /*5400*/  ENDCOLLECTIVE ;  /* 0x000000000000791b */ /* 0x000fd80003800000 */
.L_x_415:
[----:B------:R-:W-:Y:S05]  /*5410*/  BSYNC B0 ;  /* 0x0000000000007941 */ /* 0x000fea0003800000 */
.L_x_414:
[----:B------:R-:W-:Y:S05]  /*5420*/  BRA `(.L_x_416) ;  /* 0xffffffe000807947 */ /* 0x000fea000383ffff */
.L_x_365:
[----:B------:R-:W-:Y:S01]  /*5430*/  BSSY B0, `(.L_x_417) ;  /* 0x0000006000007945 */ /* 0x000fe20003800000 */
[----:B------:R-:W-:Y:S01]  /*5440*/  PLOP3.LUT P0, PT, P0, PT, PT, 0x8, 0x80 ;  /* 0x000000000080781c */ /* 0x000fe2000070e170 */
[----:B------:R-:W-:-:S12]  /*5450*/  IMAD.MOV.U32 R21, RZ, RZ, -0x1 ;  /* 0xffffffffff157424 */ /* 0x000fd800078e00ff */
[----:B------:R-:W-:Y:S05]  /*5460*/  WARPSYNC.COLLECTIVE R21, `(.L_x_418) ;  /* 0x0000000015087348 */ /* 0x000fea0003c00000 */
[----:B------:R-:W-:Y:S01]  /*5470*/  VOTE.ANY P0, P0 ;  /* 0x0000000000ff7806 */ /* 0x000fe20000000100 */
[----:B------:R-:W-:-:S12]  /*5480*/  ENDCOLLECTIVE ;  /* 0x000000000000791b */ /* 0x000fd80003800000 */
.L_x_418:
[----:B------:R-:W-:Y:S05]  /*5490*/  BSYNC B0 ;  /* 0x0000000000007941 */ /* 0x000fea0003800000 */
.L_x_417:
[----:B------:R-:W-:Y:S05]  /*54a0*/  BRA `(.L_x_419) ;  /* 0xffffffe000d47947 */ /* 0x000fea000383ffff */
.L_x_367:
[----:B------:R-:W-:Y:S01]  /*54b0*/  BSSY B0, `(.L_x_420) ;  /* 0x0000006000007945 */ /* 0x000fe20003800000 */
[----:B------:R-:W-:Y:S01]  /*54c0*/  PLOP3.LUT P0, PT, P0, PT, PT, 0x8, 0x80 ;  /* 0x000000000080781c */ /* 0x000fe2000070e170 */
[----:B------:R-:W-:-:S12]  /*54d0*/  IMAD.MOV.U32 R21, RZ, RZ, -0x1 ;  /* 0xffffffffff157424 */ /* 0x000fd800078e00ff */
[----:B------:R-:W-:Y:S05]  /*54e0*/  WARPSYNC.COLLECTIVE R21, `(.L_x_421) ;  /* 0x0000000015087348 */ /* 0x000fea0003c00000 */
[----:B------:R-:W-:Y:S01]  /*54f0*/  VOTE.ANY R21, PT, P0 ;  /* 0x0000000000157806 */ /* 0x000fe200000e0100 */
[----:B------:R-:W-:Y:S06]  /*5500*/  ENDCOLLECTIVE ;  /* 0x000000000000791b */ /* 0x000fec0003800000 */
.L_x_421:
[----:B------:R-:W-:Y:S05]  /*5510*/  BSYNC B0 ;  /* 0x0000000000007941 */ /* 0x000fea0003800000 */
.L_x_420:
        /* <DEDUP_REMOVED lines=11> */
.L_x_422:
        /* <DEDUP_REMOVED lines=10> */
.L_x_423:
[----:B------:R-:W-:Y:S01]  /*5670*/  IMAD.MOV.U32 R16, RZ, RZ, 0x4 ;  /* 0x00000004ff107424 */ /* 0x000fe200078e00ff */
[----:B------:R-:W-:Y:S01]  /*5680*/  SEL R19, R22, RZ, !P0 ;  /* 0x000000ff16137207 */ /* 0x000fe20004000000 */
[----:B------:R-:W-:-:S04]  /*5690*/  VIADD R22, R38, 0x4 ;  /* 0x0000000426167836 */ /* 0x000fc80000000000 */
[----:B------:R-:W-:Y:S01]  /*56a0*/  IMAD.IADD R50, R48, 0x1, R19 ;  /* 0x0000000130327824 */ /* 0x000fe200078e0213 */
[----:B------:R-:W-:Y:S01]  /*56b0*/  ISETP.GT.AND P0, PT, R22, R17, PT ;  /* 0x000000111600720c */ /* 0x000fe20003f04270 */
[----:B------:R-:W-:Y:S02]  /*56c0*/  VIADD R48, R38, 0x10 ;  /* 0x0000001026307836 */ /* 0x000fe40000000000 */
[----:B------:R-:W-:-:S10]  /*56d0*/  IMAD.MOV.U32 R20, RZ, RZ, R50 ;  /* 0x000000ffff147224 */ /* 0x000fd400078e0032 */
[----:B------:R-:W-:Y:S05]  /*56e0*/  WARPSYNC.COLLECTIVE R21, `(.L_x_424) ;  /* 0x0000000015087348 */ /* 0x000fea0003c00000 */
[----:B------:R0:W1:Y:S02]  /*56f0*/  SHFL.DOWN P3, R22, R20, R16, R17 ;  /* 0x0800001014167389 */ /* 0x0000640000060011 */
[----:B01----:R-:W-:Y:S05]  /*5700*/  ENDCOLLECTIVE ;  /* 0x000000000000791b */ /* 0x003fea0003800000 */
.L_x_424:
        /* <DEDUP_REMOVED lines=9> */
.L_x_425:
        /* <DEDUP_REMOVED lines=8> */
.L_x_426:
[----:B------:R-:W-:Y:S02]  /*5820*/  SEL R22, R22, RZ, !P0 ;  /* 0x000000ff16167207 */ /* 0x000fe40004000000 */
[----:B------:R-:W-:Y:S02]  /*5830*/  ISETP.NE.AND P0, PT, R18, 0x65, PT ;  /* 0x000000651200780c */ /* 0x000fe40003f05270 */
[----:B------:R-:W-:-:S11]  /*5840*/  IADD3 R46, PT, PT, R19, R22, R46 ;  /* 0x00000016132e7210 */ /* 0x000fd60007ffe02e */
[----:B------:R-:W-:Y:S05]  /*5850*/  WARPSYNC.COLLECTIVE R21, `(.L_x_427) ;  /* 0x0000000015087348 */ /* 0x000fea0003c00000 */
[----:B------:R-:W-:Y:S01]  /*5860*/  VOTE.ALL P0, P0 ;  /* 0x0000000000ff7806 */ /* 0x000fe20000000000 */
[----:B------:R-:W-:-:S12]  /*5870*/  ENDCOLLECTIVE ;  /* 0x000000000000791b */ /* 0x000fd80003800000 */
.L_x_427:
[----:B------:R-:W-:Y:S05]  /*5880*/  BRA `(.L_x_428) ;  /* 0xffffffe0006c7947 */ /* 0x000fea000383ffff */
.L_x_429:
        /* <DEDUP_REMOVED lines=15> */
.L_x_2057:


//--------------------- .text._ZN3cub18CUB_300001_SM_10006detail4scan20DeviceScanInitKernelINS0_13ScanTileStateIiLb1EEEEEvT_i --------------------------
	.section	.text._ZN3cub18CUB_300001_SM_10006detail4scan20DeviceScanInitKernelINS0_13ScanTileStateIiLb1EEEEEvT_i,"ax",@progbits
	.align	128
        .global         _ZN3cub18CUB_300001_SM_10006detail4scan20DeviceScanInitKernelINS0_13ScanTileStateIiLb1EEEEEvT_i
        .type           _ZN3cub18CUB_300001_SM_10006detail4scan20DeviceScanInitKernelINS0_13ScanTileStateIiLb1EEEEEvT_i,@function
        .size           _ZN3cub18CUB_300001_SM_10006detail4scan20DeviceScanInitKernelINS0_13ScanTileStateIiLb1EEEEEvT_i,(.L_x_2058 - _ZN3cub18CUB_300001_SM_10006detail4scan20DeviceScanInitKernelINS0_13ScanTileStateIiLb1EEEEEvT_i)
        .other          _ZN3cub18CUB_300001_SM_10006detail4scan20DeviceScanInitKernelINS0_13ScanTileStateIiLb1EEEEEvT_i,@"STO_CUDA_ENTRY STV_DEFAULT"
_ZN3cub18CUB_300001_SM_10006detail4scan20DeviceScanInitKernelINS0_13ScanTileStateIiLb1EEEEEvT_i:
.text._ZN3cub18CUB_300001_SM_10006detail4scan20DeviceScanInitKernelINS0_13ScanTileStateIiLb1EEEEEvT_i:
[----:B------:R-:W-:Y:S01]  /*0000*/  LDC R1, c[0x0][0x37c] ;  /* 0x0000df00ff017b82 */ /* 0x000fe20000000800 */
[----:B------:R-:W0:Y:S07]  /*0010*/  S2R R0, SR_TID.X ;  /* 0x0000000000007919 */ /* 0x000e2e0000002100 */
[----:B------:R-:W1:Y:S01]  /*0020*/  S2UR UR6, SR_CTAID.X ;  /* 0x00000000000679c3 */ /* 0x000e620000002500 */
[----:B------:R-:W2:Y:S07]  /*0030*/  LDCU UR4, c[0x0][0x388] ;  /* 0x00007100ff0477ac */ /* 0x000eae0008000800 */
[----:B------:R-:W1:Y:S01]  /*0040*/  LDC R5, c[0x0][0x360] ;  /* 0x0000d800ff057b82 */ /* 0x000e620000000800 */
[----:B0-----:R-:W-:Y:S01]  /*0050*/  ISETP.GT.U32.AND P0, PT, R0, 0x1f, PT ;  /* 0x0000001f0000780c */ /* 0x001fe20003f04070 */
[----:B-1----:R-:W-:-:S03]  /*0060*/  IMAD R5, R5, UR6, R0 ;  /* 0x0000000605057c24 */ /* 0x002fc6000f8e0200 */
[----:B------:R-:W-:Y:S02]  /*0070*/  ISETP.NE.OR P0, PT, RZ, UR6, P0 ;  /* 0x00000006ff007c0c */ /* 0x000fe40008705670 */
[----:B--2---:R-:W-:Y:S01]  /*0080*/  ISETP.GE.AND P1, PT, R5, UR4, PT ;  /* 0x0000000405007c0c */ /* 0x004fe2000bf26270 */
[----:B------:R-:W0:-:S12]  /*0090*/  LDCU.64 UR4, c[0x0][0x358] ;  /* 0x00006b00ff0477ac */ /* 0x000e180008000a00 */
[----:B------:R-:W1:Y:S01]  /*00a0*/  @!P1 LDC.64 R2, c[0x0][0x380] ;  /* 0x0000e000ff029b82 */ /* 0x000e620000000a00 */
[----:B------:R-:W-:Y:S01]  /*00b0*/  @!P1 MOV R4, 0x63 ;  /* 0x0000006300049802 */ /* 0x000fe20000000f00 */
[----:B-1----:R-:W-:-:S04]  /*00c0*/  @!P1 IMAD.WIDE R2, R5, 0x8, R2 ;  /* 0x0000000805029825 */ /* 0x002fc800078e0202 */
[----:B------:R-:W-:-:S05]  /*00d0*/  HFMA2 R5, -RZ, RZ, 0, 0 ;  /* 0x00000000ff057431 */ /* 0x000fca00000001ff */
[----:B0-----:R0:W-:Y:S01]  /*00e0*/  @!P1 STG.E.64 desc[UR4][R2.64+0x100], R4 ;  /* 0x0001000402009986 */ /* 0x0011e2000c101b04 */
[----:B------:R-:W-:Y:S05]  /*00f0*/  @P0 EXIT ;  /* 0x000000000000094d */ /* 0x000fea0003800000 */
[----:B0-----:R-:W0:Y:S02]  /*0100*/  LDC.64 R2, c[0x0][0x380] ;  /* 0x0000e000ff027b82 */ /* 0x001e240000000a00 */
[----:B0-----:R-:W-:-:S05]  /*0110*/  IMAD.WIDE.U32 R2, R0, 0x8, R2 ;  /* 0x0000000800027825 */ /* 0x001fca00078e0002 */
[----:B------:R-:W-:Y:S01]  /*0120*/  STG.E.64 desc[UR4][R2.64], RZ ;  /* 0x000000ff02007986 */ /* 0x000fe2000c101b04 */
[----:B------:R-:W-:Y:S05]  /*0130*/  EXIT ;  /* 0x000000000000794d */ /* 0x000fea0003800000 */
.L_x_430:
        /* <DEDUP_REMOVED lines=12> */
.L_x_2058:


//--------------------- .text._ZN3cub18CUB_300001_SM_10006detail8for_each13static_kernelINS2_12policy_hub_t12policy_500_tEmN6thrust24THRUST_300001_SM_1000_NS8cuda_cub20__uninitialized_fill7functorINS7_10device_ptrIP4nodeEESD_EEEEvT0_T1_ --------------------------
	.section	.text._ZN3cub18CUB_300001_SM_10006detail8for_each13static_kernelINS2_12policy_hub_t12policy_500_tEmN6thrust24THRUST_300001_SM_1000_NS8cuda_cub20__uninitialized_fill7functorINS7_10device_ptrIP4nodeEESD_EEEEvT0_T1_,"ax",@progbits
	.align	128
        .global         _ZN3cub18CUB_300001_SM_10006detail8for_each13static_kernelINS2_12policy_hub_t12policy_500_tEmN6thrust24THRUST_300001_SM_1000_NS8cuda_cub20__uninitialized_fill7functorINS7_10device_ptrIP4nodeEESD_EEEEvT0_T1_
        .type           _ZN3cub18CUB_300001_SM_10006detail8for_each13static_kernelINS2_12policy_hub_t12policy_500_tEmN6thrust24THRUST_300001_SM_1000_NS8cuda_cub20__uninitialized_fill7functorINS7_10device_ptrIP4nodeEESD_EEEEvT0_T1_,@function
        .size           _ZN3cub18CUB_300001_SM_10006detail8for_each13static_kernelINS2_12policy_hub_t12policy_500_tEmN6thrust24THRUST_300001_SM_1000_NS8cuda_cub20__uninitialized_fill7functorINS7_10device_ptrIP4nodeEESD_EEEEvT0_T1_,(.L_x_2059 - _ZN3cub18CUB_300001_SM_10006detail8for_each13static_kernelINS2_12policy_hub_t12policy_500_tEmN6thrust24THRUST_300001_SM_1000_NS8cuda_cub20__uninitialized_fill7functorINS7_10device_ptrIP4nodeEESD_EEEEvT0_T1_)
        .other          _ZN3cub18CUB_300001_SM_10006detail8for_each13static_kernelINS2_12policy_hub_t12policy_500_tEmN6thrust24THRUST_300001_SM_1000_NS8cuda_cub20__uninitialized_fill7functorINS7_10device_ptrIP4nodeEESD_EEEEvT0_T1_,@"STO_CUDA_ENTRY STV_DEFAULT"
_ZN3cub18CUB_300001_SM_10006detail8for_each13static_kernelINS2_12policy_hub_t12policy_500_tEmN6thrust24THRUST_300001_SM_1000_NS8cuda_cub20__uninitialized_fill7functorINS7_10device_ptrIP4nodeEESD_EEEEvT0_T1_:
.text._ZN3cub18CUB_300001_SM_10006detail8for_each13static_kernelINS2_12policy_hub_t12policy_500_tEmN6thrust24THRUST_300001_SM_1000_NS8cuda_cub20__uninitialized_fill7functorINS7_10device_ptrIP4nodeEESD_EEEEvT0_T1_:
[----:B------:R-:W-:Y:S08]  /*0000*/  LDC R1, c[0x0][0x37c] ;  /* 0x0000df00ff017b82 */ /* 0x000ff00000000800 */
[----:B------:R-:W0:Y:S01]  /*0010*/  S2UR UR4, SR_CTAID.X ;  /* 0x00000000000479c3 */ /* 0x000e220000002500 */
[----:B------:R-:W1:Y:S01]  /*0020*/  LDCU.64 UR6, c[0x0][0x380] ;  /* 0x00007000ff0677ac */ /* 0x000e620008000a00 */
[----:B------:R-:W2:Y:S01]  /*0030*/  LDCU.64 UR8, c[0x0][0x358] ;  /* 0x00006b00ff0877ac */ /* 0x000ea20008000a00 */
[----:B0-----:R-:W-:-:S04]  /*0040*/  UIMAD.WIDE.U32 UR4, UR4, 0x200, URZ ;  /* 0x00000200040478a5 */ /* 0x001fc8000f8e00ff */
[----:B-1----:R-:W-:-:S04]  /*0050*/  UIADD3 UR6, UP0, UPT, -UR4, UR6, URZ ;  /* 0x0000000604067290 */ /* 0x002fc8000ff1e1ff */
[----:B------:R-:W-:Y:S02]  /*0060*/  UIADD3.X UR7, UPT, UPT, ~UR5, UR7, URZ, UP0, !UPT ;  /* 0x0000000705077290 */ /* 0x000fe400087fe5ff */
[----:B------:R-:W-:-:S04]  /*0070*/  UISETP.GE.U32.AND UP0, UPT, UR6, 0x200, UPT ;  /* 0x000002000600788c */ /* 0x000fc8000bf06070 */
[----:B------:R-:W-:-:S09]  /*0080*/  UISETP.GE.U32.AND.EX UP0, UPT, UR7, URZ, UPT, UP0 ;  /* 0x000000ff0700728c */ /* 0x000fd2000bf06100 */
[----:B--2---:R-:W-:Y:S05]  /*0090*/  BRA.U !UP0, `(.L_x_431) ;  /* 0x0000000108287547 */ /* 0x004fea000b800000 */
[----:B------:R-:W0:Y:S01]  /*00a0*/  S2R R0, SR_TID.X ;  /* 0x0000000000007919 */ /* 0x000e220000002100 */
[----:B------:R-:W1:Y:S01]  /*00b0*/  LDCU.64 UR6, c[0x0][0x388] ;  /* 0x00007100ff0677ac */ /* 0x000e620008000a00 */
[----:B------:R-:W2:Y:S01]  /*00c0*/  LDC.64 R4, c[0x0][0x390] ;  /* 0x0000e400ff047b82 */ /* 0x000ea20000000a00 */
[----:B0-----:R-:W-:-:S05]  /*00d0*/  IADD3 R0, P0, PT, R0, UR4, RZ ;  /* 0x0000000400007c10 */ /* 0x001fca000ff1e0ff */
[----:B------:R-:W-:Y:S01]  /*00e0*/  IMAD.X R3, RZ, RZ, UR5, P0 ;  /* 0x00000005ff037e24 */ /* 0x000fe200080e06ff */
[----:B-1----:R-:W-:-:S04]  /*00f0*/  LEA R2, P0, R0, UR6, 0x3 ;  /* 0x0000000600027c11 */ /* 0x002fc8000f8018ff */
[----:B------:R-:W-:-:S05]  /*0100*/  LEA.HI.X R3, R0, UR7, R3, 0x3, P0 ;  /* 0x0000000700037c11 */ /* 0x000fca00080f1c03 */
[----:B--2---:R-:W-:Y:S04]  /*0110*/  STG.E.64 desc[UR8][R2.64], R4 ;  /* 0x0000000402007986 */ /* 0x004fe8000c101b08 */
[----:B------:R-:W-:Y:S01]  /*0120*/  STG.E.64 desc[UR8][R2.64+0x800], R4 ;  /* 0x0008000402007986 */ /* 0x000fe2000c101b08 */
[----:B------:R-:W-:Y:S05]  /*0130*/  EXIT ;  /* 0x000000000000794d */ /* 0x000fea0003800000 */
.L_x_431:
[----:B------:R-:W0:Y:S01]  /*0140*/  S2R R0, SR_TID.X ;  /* 0x0000000000007919 */ /* 0x000e220000002100 */
[----:B------:R-:W-:Y:S01]  /*0150*/  IMAD.U32 R2, RZ, RZ, UR7 ;  /* 0x00000007ff027e24 */ /* 0x000fe2000f8e00ff */
[----:B------:R-:W1:Y:S01]  /*0160*/  LDCU.64 UR10, c[0x0][0x388] ;  /* 0x00007100ff0a77ac */ /* 0x000e620008000a00 */
[----:B------:R-:W-:Y:S01]  /*0170*/  IMAD.U32 R6, RZ, RZ, UR7 ;  /* 0x00000007ff067e24 */ /* 0x000fe2000f8e00ff */
[----:B0-----:R-:W-:-:S04]  /*0180*/  ISETP.LT.U32.AND P0, PT, R0, UR6, PT ;  /* 0x0000000600007c0c */ /* 0x001fc8000bf01070 */
[----:B------:R-:W-:Y:S01]  /*0190*/  ISETP.GT.U32.AND.EX P0, PT, R2, RZ, PT, P0 ;  /* 0x000000ff0200720c */ /* 0x000fe20003f04100 */
[C---:B------:R-:W-:Y:S01]  /*01a0*/  VIADD R2, R0.reuse, 0x100 ;  /* 0x0000010000027836 */ /* 0x040fe20000000000 */
[----:B------:R-:W-:-:S04]  /*01b0*/  IADD3 R0, P2, PT, R0, UR4, RZ ;  /* 0x0000000400007c10 */ /* 0x000fc8000ff5e0ff */
[----:B------:R-:W-:Y:S01]  /*01c0*/  ISETP.LT.U32.AND P1, PT, R2, UR6, PT ;  /* 0x0000000602007c0c */ /* 0x000fe2000bf21070 */
[----:B------:R-:W-:Y:S01]  /*01d0*/  IMAD.X R3, RZ, RZ, UR5, P2 ;  /* 0x00000005ff037e24 */ /* 0x000fe200090e06ff */
[----:B-1----:R-:W-:Y:S02]  /*01e0*/  LEA R2, P2, R0, UR10, 0x3 ;  /* 0x0000000a00027c11 */ /* 0x002fe4000f8418ff */
[----:B------:R-:W-:Y:S02]  /*01f0*/  ISETP.GT.U32.AND.EX P1, PT, R6, RZ, PT, P1 ;  /* 0x000000ff0600720c */ /* 0x000fe40003f24110 */
[----:B------:R-:W-:Y:S01]  /*0200*/  LEA.HI.X R3, R0, UR11, R3, 0x3, P2 ;  /* 0x0000000b00037c11 */ /* 0x000fe200090f1c03 */
[----:B------:R-:W0:Y:S04]  /*0210*/  @P0 LDC.64 R4, c[0x0][0x390] ;  /* 0x0000e400ff040b82 */ /* 0x000e280000000a00 */
[----:B0-----:R0:W-:Y:S06]  /*0220*/  @P0 STG.E.64 desc[UR8][R2.64], R4 ;  /* 0x0000000402000986 */ /* 0x0011ec000c101b08 */
[----:B------:R-:W-:Y:S05]  /*0230*/  @!P1 EXIT ;  /* 0x000000000000994d */ /* 0x000fea0003800000 */
[----:B0-----:R-:W0:Y:S02]  /*0240*/  LDC.64 R4, c[0x0][0x390] ;  /* 0x0000e400ff047b82 */ /* 0x001e240000000a00 */
[----:B0-----:R-:W-:Y:S01]  /*0250*/  STG.E.64 desc[UR8][R2.64+0x800], R4 ;  /* 0x0008000402007986 */ /* 0x001fe2000c101b08 */
[----:B------:R-:W-:Y:S05]  /*0260*/  EXIT ;  /* 0x000000000000794d */ /* 0x000fea0003800000 */
.L_x_432:
        /* <DEDUP_REMOVED lines=9> */
.L_x_2059:


//--------------------- .text._ZN3cub18CUB_300001_SM_10006detail11EmptyKernelIvEEvv --------------------------
	.section	.text._ZN3cub18CUB_300001_SM_10006detail11EmptyKernelIvEEvv,"ax",@progbits
	.align	128
        .global         _ZN3cub18CUB_300001_SM_10006detail11EmptyKernelIvEEvv
        .type           _ZN3cub18CUB_300001_SM_10006detail11EmptyKernelIvEEvv,@function
        .size           _ZN3cub18CUB_300001_SM_10006detail11EmptyKernelIvEEvv,(.L_x_2060 - _ZN3cub18CUB_300001_SM_10006detail11EmptyKernelIvEEvv)
        .other          _ZN3cub18CUB_300001_SM_10006detail11EmptyKernelIvEEvv,@"STO_CUDA_ENTRY STV_DEFAULT"
_ZN3cub18CUB_300001_SM_10006detail11EmptyKernelIvEEvv:
.text._ZN3cub18CUB_300001_SM_10006detail11EmptyKernelIvEEvv:
[----:B------:R-:W-:Y:S01]  /*0000*/  LDC R1, c[0x0][0x37c] ;  /* 0x0000df00ff017b82 */ /* 0x000fe20000000800 */
[----:B------:R-:W-:Y:S05]  /*0010*/  EXIT ;  /* 0x000000000000794d */ /* 0x000fea0003800000 */
.L_x_433:
        /* <DEDUP_REMOVED lines=14> */
.L_x_2060:


//--------------------- .text._Z13marching_cubedP5pointPdPiP8triangleS2_ --------------------------
	.section	.text._Z13marching_cubedP5pointPdPiP8triangleS2_,"ax",@progbits
	.align	128
        .global         _Z13marching_cubedP5pointPdPiP8triangleS2_
        .type           _Z13marching_cubedP5pointPdPiP8triangleS2_,@function
        .size           _Z13marching_cubedP5pointPdPiP8triangleS2_,(.L_x_2034 - _Z13marching_cubedP5pointPdPiP8triangleS2_)
        .other          _Z13marching_cubedP5pointPdPiP8triangleS2_,@"STO_CUDA_ENTRY STV_DEFAULT"
_Z13marching_cubedP5pointPdPiP8triangleS2_:
.text._Z13marching_cubedP5pointPdPiP8triangleS2_:
[----:B------:R-:W0:Y:S08]  /*0000*/  LDC R1, c[0x0][0x37c] ;  /* 0x0000df00ff017b82 */ /* 0x000e300000000800 */
[----:B------:R-:W1:Y:S01]  /*0010*/  LDC.64 R2, c[0x0][0x398] ;  /* 0x0000e600ff027b82 */ /* 0x000e620000000a00 */
[----:B------:R-:W1:Y:S01]  /*0020*/  LDCU.64 UR36, c[0x0][0x358] ;  /* 0x00006b00ff2477ac */ /* 0x000e620008000a00 */
[----:B0-----:R-:W-:Y:S01]  /*0030*/  VIADD R1, R1, 0xffffff40 ;  /* 0xffffff4001017836 */ /* 0x001fe20000000000 */
[----:B-1----:R-:W2:Y:S05]  /*0040*/  LDG.E R2, desc[UR36][R2.64] ;  /* 0x0000002402027981 */ /* 0x002eaa000c1e1900 */
[----:B------:R-:W0:Y:S01]  /*0050*/  S2UR UR4, SR_CTAID.X ;  /* 0x00000000000479c3 */ /* 0x000e220000002500 */
[----:B------:R-:W0:Y:S07]  /*0060*/  S2R R0, SR_TID.X ;  /* 0x0000000000007919 */ /* 0x000e2e0000002100 */
[----:B------:R-:W0:Y:S02]  /*0070*/  LDC R5, c[0x0][0x360] ;  /* 0x0000d800ff057b82 */ /* 0x000e240000000800 */
[----:B0-----:R-:W-:-:S05]  /*0080*/  IMAD R5, R5, UR4, R0 ;  /* 0x0000000405057c24 */ /* 0x001fca000f8e0200 */
[----:B--2---:R-:W-:-:S13]  /*0090*/  ISETP.GE.AND P0, PT, R5, R2, PT ;  /* 0x000000020500720c */ /* 0x004fda0003f06270 */
[----:B------:R-:W-:Y:S05]  /*00a0*/  @P0 EXIT ;  /* 0x000000000000094d */ /* 0x000fea0003800000 */
[----:B------:R-:W0:Y:S01]  /*00b0*/  LDC.64 R36, c[0x0][0x390] ;  /* 0x0000e400ff247b82 */ /* 0x000e220000000a00 */
[----:B------:R-:W-:-:S04]  /*00c0*/  IMAD.SHL.U32 R3, R5, 0x8, RZ ;  /* 0x0000000805037824 */ /* 0x000fc800078e00ff */
[----:B0-----:R-:W-:-:S03]  /*00d0*/  IMAD.WIDE R36, R3, 0x8, R36 ;  /* 0x0000000803247825 */ /* 0x001fc600078e0224 */
[----:B------:R-:W0:Y:S02]  /*00e0*/  LDC.64 R2, c[0x0][0x388] ;  /* 0x0000e200ff027b82 */ /* 0x000e240000000a00 */
[----:B------:R-:W2:Y:S04]  /*00f0*/  LDG.E.64 R10, desc[UR36][R36.64+0x38] ;  /* 0x00003824240a7981 */ /* 0x000ea8000c1e1b00 */
[----:B------:R-:W3:Y:S04]  /*0100*/  LDG.E.64 R6, desc[UR36][R36.64+0x30] ;  /* 0x0000302424067981 */ /* 0x000ee8000c1e1b00 */
[----:B------:R-:W4:Y:S04]  /*0110*/  LDG.E.64 R8, desc[UR36][R36.64+0x28] ;  /* 0x0000282424087981 */ /* 0x000f28000c1e1b00 */
[----:B------:R-:W5:Y:S04]  /*0120*/  LDG.E.64 R14, desc[UR36][R36.64+0x20] ;  /* 0x00002024240e7981 */ /* 0x000f68000c1e1b00 */
[----:B------:R-:W5:Y:S04]  /*0130*/  LDG.E.64 R16, desc[UR36][R36.64+0x18] ;  /* 0x0000182424107981 */ /* 0x000f68000c1e1b00 */
[----:B------:R-:W5:Y:S04]  /*0140*/  LDG.E.64 R18, desc[UR36][R36.64+0x10] ;  /* 0x0000102424127981 */ /* 0x000f68000c1e1b00 */
[----:B------:R-:W5:Y:S04]  /*0150*/  LDG.E.64 R20, desc[UR36][R36.64+0x8] ;  /* 0x0000082424147981 */ /* 0x000f68000c1e1b00 */
[----:B------:R-:W5:Y:S01]  /*0160*/  LDG.E.64 R22, desc[UR36][R36.64] ;  /* 0x0000002424167981 */ /* 0x000f62000c1e1b00 */
[----:B0-----:R-:W-:-:S05]  /*0170*/  IMAD.WIDE R2, R5, 0x18, R2 ;  /* 0x0000001805027825 */ /* 0x001fca00078e0202 */
[----:B------:R-:W5:Y:S04]  /*0180*/  LDG.E.64 R4, desc[UR36][R2.64] ;  /* 0x0000002402047981 */ /* 0x000f68000c1e1b00 */
[----:B------:R-:W5:Y:S01]  /*0190*/  LDG.E.64 R12, desc[UR36][R2.64+0x10] ;  /* 0x00001024020c7981 */ /* 0x000f62000c1e1b00 */
[----:B--2---:R-:W-:-:S03]  /*01a0*/  DSETP.GT.AND P1, PT, R10, RZ, PT ;  /* 0x000000ff0a00722a */ /* 0x004fc60003f24000 */
[----:B------:R0:W2:Y:S01]  /*01b0*/  LDG.E.64 R10, desc[UR36][R2.64+0x8] ;  /* 0x00000824020a7981 */ /* 0x0000a2000c1e1b00 */
[----:B---3--:R-:W-:Y:S02]  /*01c0*/  DSETP.GT.AND P2, PT, R6, RZ, PT ;  /* 0x000000ff0600722a */ /* 0x008fe40003f44000 */
[----:B------:R-:W-:Y:S01]  /*01d0*/  SEL R7, RZ, 0x2, !P1 ;  /* 0x00000002ff077807 */ /* 0x000fe20004800000 */
[----:B----4-:R-:W-:-:S03]  /*01e0*/  DSETP.GT.AND P0, PT, R8, RZ, PT ;  /* 0x000000ff0800722a */ /* 0x010fc60003f04000 */
[----:B------:R-:W-:Y:S01]  /*01f0*/  SEL R8, RZ, 0x1, !P2 ;  /* 0x00000001ff087807 */ /* 0x000fe20005000000 */
[----:B-----5:R-:W-:-:S03]  /*0200*/  DSETP.GT.AND P3, PT, R14, RZ, PT ;  /* 0x000000ff0e00722a */ /* 0x020fc60003f64000 */
[----:B------:R-:W-:Y:S02]  /*0210*/  LOP3.LUT R8, R7, R8, RZ, 0xfc, !PT ;  /* 0x0000000807087212 */ /* 0x000fe400078efcff */
[----:B------:R-:W-:Y:S02]  /*0220*/  SEL R0, RZ, 0x2, !P0 ;  /* 0x00000002ff007807 */ /* 0x000fe40004000000 */
[----:B------:R-:W-:Y:S01]  /*0230*/  SEL R7, RZ, 0x1, !P3 ;  /* 0x00000001ff077807 */ /* 0x000fe20005800000 */
[----:B------:R-:W-:Y:S01]  /*0240*/  IMAD.SHL.U32 R6, R8, 0x4, RZ ;  /* 0x0000000408067824 */ /* 0x000fe200078e00ff */
[----:B------:R-:W-:Y:S02]  /*0250*/  DSETP.GT.AND P2, PT, R16, RZ, PT ;  /* 0x000000ff1000722a */ /* 0x000fe40003f44000 */
[----:B------:R-:W-:Y:S01]  /*0260*/  DSETP.GT.AND P1, PT, R18, RZ, PT ;  /* 0x000000ff1200722a */ /* 0x000fe20003f24000 */
[----:B------:R-:W1:Y:S01]  /*0270*/  LDC.64 R18, c[0x4][0x38] ;  /* 0x01000e00ff127b82 */ /* 0x000e620000000a00 */
[----:B------:R-:W-:-:S02]  /*0280*/  LOP3.LUT R7, R7, R6, R0, 0xfe, !PT ;  /* 0x0000000607077212 */ /* 0x000fc400078efe00 */
[----:B0-----:R-:W-:Y:S02]  /*0290*/  SEL R3, RZ, 0x2, !P2 ;  /* 0x00000002ff037807 */ /* 0x001fe40005000000 */
[----:B------:R-:W-:Y:S02]  /*02a0*/  SEL R6, RZ, 0x1, !P1 ;  /* 0x00000001ff067807 */ /* 0x000fe40004800000 */
[----:B------:R-:W-:Y:S01]  /*02b0*/  SHF.L.U32 R0, R7, 0x2, RZ ;  /* 0x0000000207007819 */ /* 0x000fe200000006ff */
[----:B------:R-:W-:Y:S02]  /*02c0*/  DSETP.GT.AND P0, PT, R20, RZ, PT ;  /* 0x000000ff1400722a */ /* 0x000fe40003f04000 */
[----:B------:R-:W-:Y:S01]  /*02d0*/  DSETP.GT.AND P1, PT, R22, RZ, PT ;  /* 0x000000ff1600722a */ /* 0x000fe20003f24000 */
[----:B------:R-:W-:Y:S02]  /*02e0*/  LOP3.LUT R6, R6, R0, R3, 0xfe, !PT ;  /* 0x0000000006067212 */ /* 0x000fe400078efe03 */
[----:B------:R-:W-:-:S02]  /*02f0*/  SHF.L.U64.HI R8, R8, 0x2, RZ ;  /* 0x0000000208087819 */ /* 0x000fc400000102ff */
[----:B------:R-:W-:Y:S01]  /*0300*/  SEL R0, RZ, 0x2, !P0 ;  /* 0x00000002ff007807 */ /* 0x000fe20004000000 */
[C---:B------:R-:W-:Y:S01]  /*0310*/  IMAD.SHL.U32 R2, R6.reuse, 0x4, RZ ;  /* 0x0000000406027824 */ /* 0x040fe200078e00ff */
[----:B------:R-:W-:Y:S02]  /*0320*/  SEL R3, RZ, 0x1, !P1 ;  /* 0x00000001ff037807 */ /* 0x000fe40004800000 */
[----:B------:R-:W-:Y:S02]  /*0330*/  SHF.L.U64.HI R7, R7, 0x2, R8 ;  /* 0x0000000207077819 */ /* 0x000fe40000010208 */
[----:B------:R-:W-:Y:S02]  /*0340*/  LOP3.LUT R3, R3, R2, R0, 0xfe, !PT ;  /* 0x0000000203037212 */ /* 0x000fe400078efe00 */
[----:B------:R-:W-:-:S03]  /*0350*/  SHF.L.U64.HI R0, R6, 0x2, R7 ;  /* 0x0000000206007819 */ /* 0x000fc60000010207 */
[----:B-1----:R-:W-:-:S04]  /*0360*/  IMAD.WIDE.U32 R18, R3, 0x3c, R18 ;  /* 0x0000003c03127825 */ /* 0x002fc800078e0012 */
[----:B------:R-:W-:-:S04]  /*0370*/  IMAD R3, R0, 0x3c, RZ ;  /* 0x0000003c00037824 */ /* 0x000fc800078e02ff */
[----:B------:R-:W-:Y:S02]  /*0380*/  IMAD.IADD R19, R19, 0x1, R3 ;  /* 0x0000000113137824 */ /* 0x000fe400078e0203 */
[----:B------:R-:W0:Y:S03]  /*0390*/  LDC.64 R2, c[0x0][0x380] ;  /* 0x0000e000ff027b82 */ /* 0x000e260000000a00 */
[----:B------:R-:W3:Y:S01]  /*03a0*/  LDG.E.CONSTANT R0, desc[UR36][R18.64] ;  /* 0x0000002412007981 */ /* 0x000ee2000c1e9900 */
[C---:B0-----:R-:W-:Y:S02]  /*03b0*/  DFMA R8, R2.reuse, -0.5, R4 ;  /* 0xbfe000000208782b */ /* 0x041fe40000000004 */
[C-C-:B------:R-:W-:Y:S02]  /*03c0*/  DFMA R24, R2.reuse, 0.5, R12.reuse ;  /* 0x3fe000000218782b */ /* 0x140fe4000000000c */
[----:B------:R-:W-:-:S02]  /*03d0*/  DFMA R12, R2, -0.5, R12 ;  /* 0xbfe00000020c782b */ /* 0x000fc4000000000c */
[----:B------:R-:W-:-:S04]  /*03e0*/  DFMA R4, R2, 0.5, R4 ;  /* 0x3fe000000204782b */ /* 0x000fc80000000004 */
[-C--:B------:R-:W-:Y:S01]  /*03f0*/  MOV R28, R8.reuse ;  /* 0x00000008001c7202 */ /* 0x080fe20000000f00 */
[--C-:B------:R-:W-:Y:S01]  /*0400*/  IMAD.MOV.U32 R29, RZ, RZ, R9.reuse ;  /* 0x000000ffff1d7224 */ /* 0x100fe200078e0009 */
[----:B------:R-:W-:Y:S01]  /*0410*/  MOV R26, R8 ;  /* 0x00000008001a7202 */ /* 0x000fe20000000f00 */
[----:B------:R-:W-:Y:S01]  /*0420*/  IMAD.MOV.U32 R27, RZ, RZ, R9 ;  /* 0x000000ffff1b7224 */ /* 0x000fe200078e0009 */
[----:B------:R-:W-:Y:S01]  /*0430*/  MOV R15, R9 ;  /* 0x00000009000f7202 */ /* 0x000fe20000000f00 */
[----:B------:R-:W-:Y:S01]  /*0440*/  IMAD.MOV.U32 R14, RZ, RZ, R8 ;  /* 0x000000ffff0e7224 */ /* 0x000fe200078e0008 */
[-C--:B------:R-:W-:Y:S01]  /*0450*/  MOV R34, R12.reuse ;  /* 0x0000000c00227202 */ /* 0x080fe20000000f00 */
[----:B------:R-:W-:Y:S01]  /*0460*/  IMAD.MOV.U32 R35, RZ, RZ, R13 ;  /* 0x000000ffff237224 */ /* 0x000fe200078e000d */
[----:B------:R-:W-:Y:S01]  /*0470*/  MOV R50, R12 ;  /* 0x0000000c00327202 */ /* 0x000fe20000000f00 */
[----:B------:R-:W-:Y:S01]  /*0480*/  IMAD.MOV.U32 R22, RZ, RZ, R24 ;  /* 0x000000ffff167224 */ /* 0x000fe200078e0018 */
[----:B------:R-:W-:Y:S01]  /*0490*/  MOV R45, R5 ;  /* 0x00000005002d7202 */ /* 0x000fe20000000f00 */
[----:B------:R-:W-:-:S02]  /*04a0*/  IMAD.MOV.U32 R23, RZ, RZ, R25 ;  /* 0x000000ffff177224 */ /* 0x000fc400078e0019 */
[----:B------:R-:W-:Y:S02]  /*04b0*/  IMAD.MOV.U32 R51, RZ, RZ, R13 ;  /* 0x000000ffff337224 */ /* 0x000fe400078e000d */
[----:B------:R-:W-:Y:S01]  /*04c0*/  IMAD.MOV.U32 R44, RZ, RZ, R4 ;  /* 0x000000ffff2c7224 */ /* 0x000fe200078e0004 */
[----:B------:R-:W-:Y:S04]  /*04d0*/  STL.128 [R1+0x10], R24 ;  /* 0x0000101801007387 */ /* 0x000fe80000100c00 */
[----:B------:R-:W-:Y:S01]  /*04e0*/  STL.128 [R1+0x40], R12 ;  /* 0x0000400c01007387 */ /* 0x000fe20000100c00 */
[----:B------:R-:W-:Y:S01]  /*04f0*/  IMAD.MOV.U32 R40, RZ, RZ, R24 ;  /* 0x000000ffff287224 */ /* 0x000fe200078e0018 */
[----:B------:R-:W-:Y:S01]  /*0500*/  MOV R41, R25 ;  /* 0x0000001900297202 */ /* 0x000fe20000000f00 */
[----:B------:R-:W-:-:S02]  /*0510*/  IMAD.MOV.U32 R42, RZ, RZ, R4 ;  /* 0x000000ffff2a7224 */ /* 0x000fc400078e0004 */
[----:B------:R-:W-:Y:S01]  /*0520*/  IMAD.MOV.U32 R43, RZ, RZ, R5 ;  /* 0x000000ffff2b7224 */ /* 0x000fe200078e0005 */
[----:B------:R-:W-:Y:S04]  /*0530*/  BSSY.RECONVERGENT B7, `(.L_x_434) ;  /* 0x00002b6000077945 */ /* 0x000fe80003800200 */
[----:B------:R-:W-:Y:S01]  /*0540*/  BSSY.RELIABLE B6, `(.L_x_435) ;  /* 0x0000068000067945 */ /* 0x000fe20003800100 */
[----:B------:R-:W-:Y:S01]  /*0550*/  IMAD.MOV.U32 R39, RZ, RZ, RZ ;  /* 0x000000ffff277224 */ /* 0x000fe200078e00ff */
[----:B------:R0:W-:Y:S02]  /*0560*/  STL.128 [R1+0x70], R40 ;  /* 0x0000702801007387 */ /* 0x0001e40000100c00 */
[----:B0-----:R-:W-:Y:S01]  /*0570*/  IMAD.MOV.U32 R41, RZ, RZ, 0x1 ;  /* 0x00000001ff297424 */ /* 0x001fe200078e00ff */
[----:B--2---:R-:W-:-:S02]  /*0580*/  DFMA R20, R2, 0.5, R10 ;  /* 0x3fe000000214782b */ /* 0x004fc4000000000a */
[----:B------:R-:W-:-:S08]  /*0590*/  DFMA R10, R2, -0.5, R10 ;  /* 0xbfe00000020a782b */ /* 0x000fd0000000000a */
[----:B------:R-:W-:Y:S01]  /*05a0*/  IMAD.MOV.U32 R30, RZ, RZ, R20 ;  /* 0x000000ffff1e7224 */ /* 0x000fe200078e0014 */
[----:B------:R-:W-:Y:S01]  /*05b0*/  MOV R31, R21 ;  /* 0x00000015001f7202 */ /* 0x000fe20000000f00 */
[----:B------:R0:W-:Y:S01]  /*05c0*/  STL.128 [R1], R8 ;  /* 0x0000000801007387 */ /* 0x0001e20000100c00 */
[--C-:B------:R-:W-:Y:S01]  /*05d0*/  IMAD.MOV.U32 R32, RZ, RZ, R10.reuse ;  /* 0x000000ffff207224 */ /* 0x100fe200078e000a */
[----:B------:R-:W-:Y:S01]  /*05e0*/  MOV R6, R10 ;  /* 0x0000000a00067202 */ /* 0x000fe20000000f00 */
[--C-:B------:R-:W-:Y:S01]  /*05f0*/  IMAD.MOV.U32 R33, RZ, RZ, R11.reuse ;  /* 0x000000ffff217224 */ /* 0x100fe200078e000b */
[----:B------:R1:W-:Y:S01]  /*0600*/  STL.128 [R1+0x30], R28 ;  /* 0x0000301c01007387 */ /* 0x0003e20000100c00 */
[----:B------:R-:W-:Y:S01]  /*0610*/  IMAD.MOV.U32 R7, RZ, RZ, R11 ;  /* 0x000000ffff077224 */ /* 0x000fe200078e000b */
[----:B------:R-:W-:Y:S01]  /*0620*/  MOV R49, R11 ;  /* 0x0000000b00317202 */ /* 0x000fe20000000f00 */
[----:B------:R-:W-:Y:S02]  /*0630*/  IMAD.MOV.U32 R48, RZ, RZ, R10 ;  /* 0x000000ffff307224 */ /* 0x000fe400078e000a */
[----:B------:R-:W-:-:S02]  /*0640*/  IMAD.MOV.U32 R46, RZ, RZ, R20 ;  /* 0x000000ffff2e7224 */ /* 0x000fc400078e0014 */
[----:B------:R-:W-:Y:S02]  /*0650*/  IMAD.MOV.U32 R47, RZ, RZ, R21 ;  /* 0x000000ffff2f7224 */ /* 0x000fe400078e0015 */
[----:B0-----:R-:W-:Y:S02]  /*0660*/  IMAD.MOV.U32 R8, RZ, RZ, R12 ;  /* 0x000000ffff087224 */ /* 0x001fe400078e000c */
[----:B------:R-:W-:Y:S01]  /*0670*/  IMAD.MOV.U32 R9, RZ, RZ, R13 ;  /* 0x000000ffff097224 */ /* 0x000fe200078e000d */
[----:B-1----:R-:W-:Y:S01]  /*0680*/  MOV R30, R24 ;  /* 0x00000018001e7202 */ /* 0x002fe20000000f00 */
[----:B------:R-:W-:Y:S01]  /*0690*/  IMAD.MOV.U32 R31, RZ, RZ, R25 ;  /* 0x000000ffff1f7224 */ /* 0x000fe200078e0019 */
[----:B------:R-:W-:Y:S01]  /*06a0*/  MOV R29, R21 ;  /* 0x00000015001d7202 */ /* 0x000fe20000000f00 */
[----:B------:R-:W-:Y:S02]  /*06b0*/  IMAD.MOV.U32 R28, RZ, RZ, R20 ;  /* 0x000000ffff1c7224 */ /* 0x000fe400078e0014 */
[----:B------:R-:W-:-:S02]  /*06c0*/  IMAD.MOV.U32 R10, RZ, RZ, R4 ;  /* 0x000000ffff0a7224 */ /* 0x000fc400078e0004 */
[----:B------:R-:W-:Y:S01]  /*06d0*/  IMAD.MOV.U32 R11, RZ, RZ, R5 ;  /* 0x000000ffff0b7224 */ /* 0x000fe200078e0005 */
[----:B------:R0:W-:Y:S04]  /*06e0*/  STL.128 [R1+0x50], R32 ;  /* 0x0000502001007387 */ /* 0x0001e80000100c00 */
[----:B------:R0:W-:Y:S04]  /*06f0*/  STL.128 [R1+0x20], R20 ;  /* 0x0000201401007387 */ /* 0x0001e80000100c00 */
[----:B------:R0:W-:Y:S04]  /*0700*/  STL.128 [R1+0x80], R28 ;  /* 0x0000801c01007387 */ /* 0x0001e80000100c00 */
[----:B------:R0:W-:Y:S04]  /*0710*/  STL.128 [R1+0x60], R4 ;  /* 0x0000600401007387 */ /* 0x0001e80000100c00 */
[----:B------:R0:W-:Y:S04]  /*0720*/  STL.128 [R1+0xb0], R48 ;  /* 0x0000b03001007387 */ /* 0x0001e80000100c00 */
[----:B------:R0:W-:Y:S04]  /*0730*/  STL.128 [R1+0x90], R44 ;  /* 0x0000902c01007387 */ /* 0x0001e80000100c00 */
[----:B------:R0:W-:Y:S01]  /*0740*/  STL.128 [R1+0xa0], R8 ;  /* 0x0000a00801007387 */ /* 0x0001e20000100c00 */
[----:B---3--:R-:W-:-:S02]  /*0750*/  ISETP.GT.AND P0, PT, R0, 0x5, PT ;  /* 0x000000050000780c */ /* 0x008fc40003f04270 */
[----:B------:R-:W-:-:S11]  /*0760*/  MOV R2, R1 ;  /* 0x0000000100027202 */ /* 0x000fd60000000f00 */
[----:B0-----:R-:W-:Y:S05]  /*0770*/  @P0 BRA `(.L_x_436) ;  /* 0x0000000000900947 */ /* 0x001fea0003800000 */
[----:B------:R-:W-:-:S13]  /*0780*/  ISETP.GT.AND P0, PT, R0, 0x2, PT ;  /* 0x000000020000780c */ /* 0x000fda0003f04270 */
[----:B------:R-:W-:Y:S05]  /*0790*/  @P0 BRA `(.L_x_437) ;  /* 0x0000000000440947 */ /* 0x000fea0003800000 */
[----:B------:R-:W-:-:S13]  /*07a0*/  ISETP.NE.AND P0, PT, R0, -0x1, PT ;  /* 0xffffffff0000780c */ /* 0x000fda0003f05270 */
[----:B------:R-:W-:Y:S05]  /*07b0*/  @!P0 BREAK.RELIABLE B6 ;  /* 0x0000000000068942 */ /* 0x000fea0003800100 */
[----:B------:R-:W-:Y:S05]  /*07c0*/  @!P0 BRA `(.L_x_438) ;  /* 0x0000002800308947 */ /* 0x000fea0003800000 */
[----:B------:R-:W-:Y:S01]  /*07d0*/  MOV R3, 0xffffffff ;  /* 0xffffffff00037802 */ /* 0x000fe20000000f00 */
[----:B------:R-:W-:Y:S03]  /*07e0*/  BSSY.RECONVERGENT B0, `(.L_x_439) ;  /* 0x000000b000007945 */ /* 0x000fe60003800200 */
[----:B------:R-:W-:-:S05]  /*07f0*/  VIADDMNMX.U32 R0, R0, R3, 0x2, PT ;  /* 0x0000000200007446 */ /* 0x000fca0003800003 */
[----:B------:R-:W-:-:S04]  /*0800*/  IMAD.SHL.U32 R0, R0, 0x4, RZ ;  /* 0x0000000400007824 */ /* 0x000fc800078e00ff */
[----:B------:R-:W0:Y:S02]  /*0810*/  LDC R4, c[0x2][R0] ;  /* 0x0080000000047b82 */ /* 0x000e240000000800 */
[----:B0-----:R-:W-:-:S04]  /*0820*/  SHF.R.S32.HI R5, RZ, 0x1f, R4 ;  /* 0x0000001fff057819 */ /* 0x001fc80000011404 */
.L_x_1763:
[----:B------:R-:W-:Y:S05]  /*0830*/  BRX R4 -0x840                                                                                     (*"BRANCH_TARGETS .L_x_1764,.L_x_1765,.L_x_440"*) ;  /* 0xfffffff404f07949 */ /* 0x000fea000383ffff */
.L_x_1765:
[----:B------:R-:W-:Y:S02]  /*0840*/  HFMA2 R39, -RZ, RZ, 0, 1.1920928955078125e-07 ;  /* 0x00000002ff277431 */ /* 0x000fe400000001ff */
[----:B------:R-:W-:Y:S01]  /*0850*/  IMAD.MOV.U32 R41, RZ, RZ, 0x3 ;  /* 0x00000003ff297424 */ /* 0x000fe200078e00ff */
[----:B------:R-:W-:Y:S06]  /*0860*/  BRA `(.L_x_440) ;  /* 0x0000000000087947 */ /* 0x000fec0003800000 */
.L_x_1764:
[----:B------:R-:W-:Y:S02]  /*0870*/  IMAD.MOV.U32 R41, RZ, RZ, 0x2 ;  /* 0x00000002ff297424 */ /* 0x000fe400078e00ff */
[----:B------:R-:W-:-:S07]  /*0880*/  IMAD.MOV.U32 R39, RZ, RZ, 0x1 ;  /* 0x00000001ff277424 */ /* 0x000fce00078e00ff */
.L_x_440:
[----:B------:R-:W-:Y:S05]  /*0890*/  BSYNC.RECONVERGENT B0 ;  /* 0x0000000000007941 */ /* 0x000fea0003800200 */
.L_x_439:
[----:B------:R-:W-:Y:S05]  /*08a0*/  BRA `(.L_x_441) ;  /* 0x0000000000c47947 */ /* 0x000fea0003800000 */
.L_x_437:
[----:B------:R-:W-:Y:S01]  /*08b0*/  MOV R3, 0x3 ;  /* 0x0000000300037802 */ /* 0x000fe20000000f00 */
[----:B------:R-:W-:Y:S03]  /*08c0*/  BSSY.RECONVERGENT B0, `(.L_x_442) ;  /* 0x000000e000007945 */ /* 0x000fe60003800200 */
[----:B------:R-:W-:-:S05]  /*08d0*/  VIADDMNMX.U32 R0, R0, 0xfffffffd, R3, PT ;  /* 0xfffffffd00007846 */ /* 0x000fca0003800003 */
[----:B------:R-:W-:-:S04]  /*08e0*/  IMAD.SHL.U32 R0, R0, 0x4, RZ ;  /* 0x0000000400007824 */ /* 0x000fc800078e00ff */
[----:B------:R-:W0:Y:S02]  /*08f0*/  LDC R4, c[0x2][R0+0xc] ;  /* 0x0080030000047b82 */ /* 0x000e240000000800 */
[----:B0-----:R-:W-:-:S04]  /*0900*/  SHF.R.S32.HI R5, RZ, 0x1f, R4 ;  /* 0x0000001fff057819 */ /* 0x001fc80000011404 */
.L_x_1767:
[----:B------:R-:W-:Y:S05]  /*0910*/  BRX R4 -0x920                                                                                     (*"BRANCH_TARGETS .L_x_1768,.L_x_1769,.L_x_1770,.L_x_443"*) ;  /* 0xfffffff404b87949 */ /* 0x000fea000383ffff */
.L_x_1770:
[----:B------:R-:W-:Y:S02]  /*0920*/  HFMA2 R39, -RZ, RZ, 0, 2.98023223876953125e-07 ;  /* 0x00000005ff277431 */ /* 0x000fe400000001ff */
[----:B------:R-:W-:Y:S01]  /*0930*/  IMAD.MOV.U32 R41, RZ, RZ, 0x6 ;  /* 0x00000006ff297424 */ /* 0x000fe200078e00ff */
[----:B------:R-:W-:Y:S06]  /*0940*/  BRA `(.L_x_443) ;  /* 0x0000000000147947 */ /* 0x000fec0003800000 */
.L_x_1768:
[----:B------:R-:W-:Y:S02]  /*0950*/  IMAD.MOV.U32 R41, RZ, RZ, RZ ;  /* 0x000000ffff297224 */ /* 0x000fe400078e00ff */
[----:B------:R-:W-:Y:S01]  /*0960*/  IMAD.MOV.U32 R39, RZ, RZ, 0x3 ;  /* 0x00000003ff277424 */ /* 0x000fe200078e00ff */
[----:B------:R-:W-:Y:S06]  /*0970*/  BRA `(.L_x_443) ;  /* 0x0000000000087947 */ /* 0x000fec0003800000 */
.L_x_1769:
[----:B------:R-:W-:Y:S01]  /*0980*/  MOV R41, 0x5 ;  /* 0x0000000500297802 */ /* 0x000fe20000000f00 */
[----:B------:R-:W-:-:S07]  /*0990*/  IMAD.MOV.U32 R39, RZ, RZ, 0x4 ;  /* 0x00000004ff277424 */ /* 0x000fce00078e00ff */
.L_x_443:
[----:B------:R-:W-:Y:S05]  /*09a0*/  BSYNC.RECONVERGENT B0 ;  /* 0x0000000000007941 */ /* 0x000fea0003800200 */
.L_x_442:
[----:B------:R-:W-:Y:S05]  /*09b0*/  BRA `(.L_x_441) ;  /* 0x0000000000807947 */ /* 0x000fea0003800000 */
.L_x_436:
[----:B------:R-:W-:Y:S01]  /*09c0*/  ISETP.GT.AND P0, PT, R0, 0x8, PT ;  /* 0x000000080000780c */ /* 0x000fe20003f04270 */
[----:B------:R-:W-:-:S12]  /*09d0*/  BSSY.RECONVERGENT B0, `(.L_x_441) ;  /* 0x000001e000007945 */ /* 0x000fd80003800200 */
[----:B------:R-:W-:Y:S05]  /*09e0*/  @P0 BRA `(.L_x_444) ;  /* 0x0000000000380947 */ /* 0x000fea0003800000 */
[----:B------:R-:W-:-:S05]  /*09f0*/  IMAD.MOV.U32 R3, RZ, RZ, 0x3 ;  /* 0x00000003ff037424 */ /* 0x000fca00078e00ff */
[----:B------:R-:W-:-:S04]  /*0a00*/  VIADDMNMX.U32 R0, R0, 0xfffffffa, R3, PT ;  /* 0xfffffffa00007846 */ /* 0x000fc80003800003 */
[----:B------:R-:W-:-:S04]  /*0a10*/  SHF.L.U32 R0, R0, 0x2, RZ ;  /* 0x0000000200007819 */ /* 0x000fc800000006ff */
[----:B------:R-:W0:Y:S02]  /*0a20*/  LDC R4, c[0x2][R0+0x1c] ;  /* 0x0080070000047b82 */ /* 0x000e240000000800 */
[----:B0-----:R-:W-:-:S04]  /*0a30*/  SHF.R.S32.HI R5, RZ, 0x1f, R4 ;  /* 0x0000001fff057819 */ /* 0x001fc80000011404 */
.L_x_1772:
[----:B------:R-:W-:Y:S05]  /*0a40*/  BRX R4 -0xa50                                                                                     (*"BRANCH_TARGETS .L_x_1773,.L_x_1774,.L_x_1775,.L_x_445"*) ;  /* 0xfffffff4046c7949 */ /* 0x000fea000383ffff */
.L_x_1775:
[----:B------:R-:W-:Y:S01]  /*0a50*/  IMAD.MOV.U32 R41, RZ, RZ, 0x4 ;  /* 0x00000004ff297424 */ /* 0x000fe200078e00ff */
[----:B------:R-:W-:Y:S06]  /*0a60*/  BRA `(.L_x_445) ;  /* 0x0000000000507947 */ /* 0x000fec0003800000 */
.L_x_1773:
[----:B------:R-:W-:Y:S02]  /*0a70*/  HFMA2 R39, -RZ, RZ, 0, 3.5762786865234375e-07 ;  /* 0x00000006ff277431 */ /* 0x000fe400000001ff */
[----:B------:R-:W-:Y:S01]  /*0a80*/  IMAD.MOV.U32 R41, RZ, RZ, 0x7 ;  /* 0x00000007ff297424 */ /* 0x000fe200078e00ff */
[----:B------:R-:W-:Y:S06]  /*0a90*/  BRA `(.L_x_445) ;  /* 0x0000000000447947 */ /* 0x000fec0003800000 */
.L_x_1774:
[----:B------:R-:W-:Y:S02]  /*0aa0*/  IMAD.MOV.U32 R41, RZ, RZ, 0x4 ;  /* 0x00000004ff297424 */ /* 0x000fe400078e00ff */
[----:B------:R-:W-:Y:S01]  /*0ab0*/  IMAD.MOV.U32 R39, RZ, RZ, 0x7 ;  /* 0x00000007ff277424 */ /* 0x000fe200078e00ff */
[----:B------:R-:W-:Y:S06]  /*0ac0*/  BRA `(.L_x_445) ;  /* 0x0000000000387947 */ /* 0x000fec0003800000 */
.L_x_444:
[----:B------:R-:W-:-:S04]  /*0ad0*/  MOV R3, 0x3 ;  /* 0x0000000300037802 */ /* 0x000fc80000000f00 */
[----:B------:R-:W-:-:S05]  /*0ae0*/  VIADDMNMX.U32 R0, R0, 0xfffffff7, R3, PT ;  /* 0xfffffff700007846 */ /* 0x000fca0003800003 */
[----:B------:R-:W-:-:S04]  /*0af0*/  IMAD.SHL.U32 R0, R0, 0x4, RZ ;  /* 0x0000000400007824 */ /* 0x000fc800078e00ff */
[----:B------:R-:W0:Y:S02]  /*0b00*/  LDC R4, c[0x2][R0+0x2c] ;  /* 0x00800b0000047b82 */ /* 0x000e240000000800 */
[----:B0-----:R-:W-:-:S04]  /*0b10*/  SHF.R.S32.HI R5, RZ, 0x1f, R4 ;  /* 0x0000001fff057819 */ /* 0x001fc80000011404 */
.L_x_1777:
[----:B------:R-:W-:Y:S05]  /*0b20*/  BRX R4 -0xb30                                                                                     (*"BRANCH_TARGETS .L_x_1778,.L_x_1779,.L_x_1780,.L_x_445"*) ;  /* 0xfffffff404347949 */ /* 0x000fea000383ffff */
.L_x_1780:
[----:B------:R-:W-:Y:S02]  /*0b30*/  HFMA2 R39, -RZ, RZ, 0, 1.78813934326171875e-07 ;  /* 0x00000003ff277431 */ /* 0x000fe400000001ff */
[----:B------:R-:W-:Y:S01]  /*0b40*/  IMAD.MOV.U32 R41, RZ, RZ, 0x7 ;  /* 0x00000007ff297424 */ /* 0x000fe200078e00ff */
[----:B------:R-:W-:Y:S06]  /*0b50*/  BRA `(.L_x_445) ;  /* 0x0000000000147947 */ /* 0x000fec0003800000 */
.L_x_1778:
[----:B------:R-:W-:Y:S02]  /*0b60*/  IMAD.MOV.U32 R41, RZ, RZ, 0x5 ;  /* 0x00000005ff297424 */ /* 0x000fe400078e00ff */
[----:B------:R-:W-:Y:S01]  /*0b70*/  IMAD.MOV.U32 R39, RZ, RZ, 0x1 ;  /* 0x00000001ff277424 */ /* 0x000fe200078e00ff */
[----:B------:R-:W-:Y:S06]  /*0b80*/  BRA `(.L_x_445) ;  /* 0x0000000000087947 */ /* 0x000fec0003800000 */
.L_x_1779:
[----:B------:R-:W-:Y:S01]  /*0b90*/  MOV R41, 0x6 ;  /* 0x0000000600297802 */ /* 0x000fe20000000f00 */
[----:B------:R-:W-:-:S07]  /*0ba0*/  IMAD.MOV.U32 R39, RZ, RZ, 0x2 ;  /* 0x00000002ff277424 */ /* 0x000fce00078e00ff */
.L_x_445:
[----:B------:R-:W-:Y:S05]  /*0bb0*/  BSYNC.RECONVERGENT B0 ;  /* 0x0000000000007941 */ /* 0x000fea0003800200 */
.L_x_441:
[----:B------:R-:W-:Y:S05]  /*0bc0*/  BSYNC.RELIABLE B6 ;  /* 0x0000000000067941 */ /* 0x000fea0003800100 */
.L_x_435:
[-C--:B------:R-:W-:Y:S02]  /*0bd0*/  LEA R24, P1, R41, R36.reuse, 0x3 ;  /* 0x0000002429187211 */ /* 0x080fe400078218ff */
[----:B------:R-:W-:-:S03]  /*0be0*/  LEA R16, P0, R39, R36, 0x3 ;  /* 0x0000002427107211 */ /* 0x000fc600078018ff */
[----:B------:R-:W-:Y:S01]  /*0bf0*/  IMAD.X R25, RZ, RZ, R37, P1 ;  /* 0x000000ffff197224 */ /* 0x000fe200008e0625 */
[----:B------:R-:W-:-:S05]  /*0c00*/  IADD3.X R17, PT, PT, RZ, R37, RZ, P0, !PT ;  /* 0x00000025ff117210 */ /* 0x000fca00007fe4ff */
[----:B------:R-:W2:Y:S04]  /*0c10*/  LDG.E.64 R24, desc[UR36][R24.64] ;  /* 0x0000002418187981 */ /* 0x000ea8000c1e1b00 */
[----:B------:R-:W3:Y:S01]  /*0c20*/  LDG.E.64 R16, desc[UR36][R16.64] ;  /* 0x0000002410107981 */ /* 0x000ee2000c1e1b00 */
[----:B------:R-:W-:Y:S01]  /*0c30*/  BSSY.RECONVERGENT B8, `(.L_x_446) ;  /* 0x0000017000087945 */ /* 0x000fe20003800200 */
[C---:B--2---:R-:W-:Y:S02]  /*0c40*/  DSETP.GEU.AND P0, PT, R24.reuse, RZ, PT ;  /* 0x000000ff1800722a */ /* 0x044fe40003f0e000 */
[----:B------:R-:W-:-:S04]  /*0c50*/  DSETP.GT.AND P1, PT, R24, RZ, PT ;  /* 0x000000ff1800722a */ /* 0x000fc80003f24000 */
[C---:B---3--:R-:W-:Y:S02]  /*0c60*/  DSETP.GT.AND P0, PT, R16.reuse, RZ, !P0 ;  /* 0x000000ff1000722a */ /* 0x048fe40004704000 */
[----:B------:R-:W-:-:S06]  /*0c70*/  DSETP.LT.AND P1, PT, R16, RZ, P1 ;  /* 0x000000ff1000722a */ /* 0x000fcc0000f21000 */
[----:B------:R-:W-:-:S13]  /*0c80*/  PLOP3.LUT P0, PT, P0, P1, PT, 0xf8, 0x8f ;  /* 0x00000000008f781c */ /* 0x000fda0000703f70 */
[----:B------:R-:W-:Y:S05]  /*0c90*/  @P0 BRA `(.L_x_447) ;  /* 0x0000000000400947 */ /* 0x000fea0003800000 */
[----:B------:R-:W-:Y:S01]  /*0ca0*/  MOV R0, 0x1d0 ;  /* 0x000001d000007802 */ /* 0x000fe20000000f00 */
[----:B------:R-:W0:Y:S01]  /*0cb0*/  LDCU.64 UR4, c[0x4][0x1b0] ;  /* 0x01003600ff0477ac */ /* 0x000e220008000a00 */
[----:B------:R-:W-:Y:S01]  /*0cc0*/  IMAD.MOV.U32 R8, RZ, RZ, 0x573 ;  /* 0x00000573ff087424 */ /* 0x000fe200078e00ff */
[----:B------:R-:W-:Y:S01]  /*0cd0*/  MOV R13, RZ ;  /* 0x000000ff000d7202 */ /* 0x000fe20000000f00 */
[----:B------:R1:W2:Y:S01]  /*0ce0*/  LDC.64 R14, c[0x4][R0] ;  /* 0x01000000000e7b82 */ /* 0x0002a20000000a00 */
[----:B------:R-:W3:Y:S01]  /*0cf0*/  LDCU.64 UR6, c[0x4][0x1b8] ;  /* 0x01003700ff0677ac */ /* 0x000ee20008000a00 */
[----:B------:R-:W-:Y:S01]  /*0d00*/  IMAD.MOV.U32 R12, RZ, RZ, 0x1 ;  /* 0x00000001ff0c7424 */ /* 0x000fe200078e00ff */
[----:B------:R-:W4:Y:S01]  /*0d10*/  LDCU.64 UR8, c[0x4][0x30] ;  /* 0x01000600ff0877ac */ /* 0x000f220008000a00 */
[----:B0-----:R-:W-:Y:S02]  /*0d20*/  IMAD.U32 R4, RZ, RZ, UR4 ;  /* 0x00000004ff047e24 */ /* 0x001fe4000f8e00ff */
[----:B------:R-:W-:Y:S01]  /*0d30*/  IMAD.U32 R5, RZ, RZ, UR5 ;  /* 0x00000005ff057e24 */ /* 0x000fe2000f8e00ff */
[----:B---3--:R-:W-:Y:S01]  /*0d40*/  MOV R6, UR6 ;  /* 0x0000000600067c02 */ /* 0x008fe20008000f00 */
[----:B------:R-:W-:-:S02]  /*0d50*/  IMAD.U32 R7, RZ, RZ, UR7 ;  /* 0x00000007ff077e24 */ /* 0x000fc4000f8e00ff */
[----:B----4-:R-:W-:Y:S01]  /*0d60*/  IMAD.U32 R10, RZ, RZ, UR8 ;  /* 0x00000008ff0a7e24 */ /* 0x010fe2000f8e00ff */
[----:B-1----:R-:W-:-:S07]  /*0d70*/  MOV R11, UR9 ;  /* 0x00000009000b7c02 */ /* 0x002fce0008000f00 */
[----:B------:R-:W-:-:S07]  /*0d80*/  LEPC R20, `(.L_x_447) ;  /* 0x000000001014794e */ /* 0x000fce0000000000 */
[----:B--2---:R-:W-:Y:S05]  /*0d90*/  CALL.ABS.NOINC R14 ;  /* 0x000000000e007343 */ /* 0x004fea0003c00000 */
.L_x_447:
[----:B------:R-:W-:Y:S05]  /*0da0*/  BSYNC.RECONVERGENT B8 ;  /* 0x0000000000087941 */ /* 0x000fea0003800200 */
.L_x_446:
[----:B------:R-:W-:Y:S01]  /*0db0*/  DADD R22, R16, -R24 ;  /* 0x0000000010167229 */ /* 0x000fe20000000818 */
[----:B------:R-:W-:Y:S01]  /*0dc0*/  IMAD.MOV.U32 R4, RZ, RZ, 0x1 ;  /* 0x00000001ff047424 */ /* 0x000fe200078e00ff */
[----:B------:R-:W-:Y:S04]  /*0dd0*/  BSSY.RECONVERGENT B1, `(.L_x_448) ;  /* 0x0000016000017945 */ /* 0x000fe80003800200 */
[----:B------:R-:W0:Y:S02]  /*0de0*/  MUFU.RCP64H R5, R23 ;  /* 0x0000001700057308 */ /* 0x000e240000001800 */
[----:B0-----:R-:W-:-:S08]  /*0df0*/  DFMA R6, -R22, R4, 1 ;  /* 0x3ff000001606742b */ /* 0x001fd00000000104 */
[----:B------:R-:W-:-:S08]  /*0e00*/  DFMA R6, R6, R6, R6 ;  /* 0x000000060606722b */ /* 0x000fd00000000006 */
[----:B------:R-:W-:-:S08]  /*0e10*/  DFMA R6, R4, R6, R4 ;  /* 0x000000060406722b */ /* 0x000fd00000000004 */
[----:B------:R-:W-:-:S08]  /*0e20*/  DFMA R4, -R22, R6, 1 ;  /* 0x3ff000001604742b */ /* 0x000fd00000000106 */
[----:B------:R-:W-:-:S08]  /*0e30*/  DFMA R4, R6, R4, R6 ;  /* 0x000000040604722b */ /* 0x000fd00000000006 */
[----:B------:R-:W-:-:S08]  /*0e40*/  DMUL R28, R24, -R4 ;  /* 0x80000004181c7228 */ /* 0x000fd00000000000 */
[----:B------:R-:W-:-:S08]  /*0e50*/  DFMA R6, -R22, R28, -R24 ;  /* 0x0000001c1606722b */ /* 0x000fd00000000918 */
[----:B------:R-:W-:Y:S02]  /*0e60*/  DFMA R28, R4, R6, R28 ;  /* 0x00000006041c722b */ /* 0x000fe4000000001c */
[----:B------:R-:W-:-:S08]  /*0e70*/  DADD R6, -RZ, -R24 ;  /* 0x00000000ff067229 */ /* 0x000fd00000000918 */
[----:B------:R-:W-:Y:S02]  /*0e80*/  FFMA R0, RZ, R23, R29 ;  /* 0x00000017ff007223 */ /* 0x000fe4000000001d */
[----:B------:R-:W-:-:S03]  /*0e90*/  FSETP.GEU.AND P1, PT, |R7|, 6.5827683646048100446e-37, PT ;  /* 0x036000000700780b */ /* 0x000fc60003f2e200 */
[----:B------:R-:W-:-:S13]  /*0ea0*/  FSETP.GT.AND P0, PT, |R0|, 1.469367938527859385e-39, PT ;  /* 0x001000000000780b */ /* 0x000fda0003f04200 */
[----:B------:R-:W-:Y:S05]  /*0eb0*/  @P0 BRA P1, `(.L_x_449) ;  /* 0x00000000001c0947 */ /* 0x000fea0000800000 */
[----:B------:R-:W-:Y:S01]  /*0ec0*/  IMAD.MOV.U32 R3, RZ, RZ, R7 ;  /* 0x000000ffff037224 */ /* 0x000fe200078e0007 */
[----:B------:R-:W-:Y:S01]  /*0ed0*/  MOV R4, R22 ;  /* 0x0000001600047202 */ /* 0x000fe20000000f00 */
[----:B------:R-:W-:Y:S01]  /*0ee0*/  IMAD.MOV.U32 R5, RZ, RZ, R23 ;  /* 0x000000ffff057224 */ /* 0x000fe200078e0017 */
[----:B------:R-:W-:-:S07]  /*0ef0*/  MOV R0, 0xf10 ;  /* 0x00000f1000007802 */ /* 0x000fce0000000f00 */
[----:B------:R-:W-:Y:S05]  /*0f00*/  CALL.REL.NOINC `($__internal_0_$__cuda_sm20_div_rn_f64_full) ;  /* 0x000000c400ec7944 */ /* 0x000fea0003c00000 */
[----:B------:R-:W-:Y:S01]  /*0f10*/  IMAD.MOV.U32 R28, RZ, RZ, R4 ;  /* 0x000000ffff1c7224 */ /* 0x000fe200078e0004 */
[----:B------:R-:W-:-:S07]  /*0f20*/  MOV R29, R3 ;  /* 0x00000003001d7202 */ /* 0x000fce0000000f00 */
.L_x_449:
[----:B------:R-:W-:Y:S05]  /*0f30*/  BSYNC.RECONVERGENT B1 ;  /* 0x0000000000017941 */ /* 0x000fea0003800200 */
.L_x_448:
[----:B------:R-:W0:Y:S01]  /*0f40*/  MUFU.RCP64H R5, R23 ;  /* 0x0000001700057308 */ /* 0x000e220000001800 */
[----:B------:R-:W-:Y:S01]  /*0f50*/  IMAD.MOV.U32 R4, RZ, RZ, 0x1 ;  /* 0x00000001ff047424 */ /* 0x000fe200078e00ff */
[----:B------:R-:W-:Y:S01]  /*0f60*/  FSETP.GEU.AND P1, PT, |R17|, 6.5827683646048100446e-37, PT ;  /* 0x036000001100780b */ /* 0x000fe20003f2e200 */
[----:B------:R-:W-:Y:S04]  /*0f70*/  BSSY.RECONVERGENT B1, `(.L_x_450) ;  /* 0x0000014000017945 */ /* 0x000fe80003800200 */
[----:B0-----:R-:W-:-:S08]  /*0f80*/  DFMA R6, -R22, R4, 1 ;  /* 0x3ff000001606742b */ /* 0x001fd00000000104 */
[----:B------:R-:W-:-:S08]  /*0f90*/  DFMA R6, R6, R6, R6 ;  /* 0x000000060606722b */ /* 0x000fd00000000006 */
[----:B------:R-:W-:-:S08]  /*0fa0*/  DFMA R6, R4, R6, R4 ;  /* 0x000000060406722b */ /* 0x000fd00000000004 */
[----:B------:R-:W-:-:S08]  /*0fb0*/  DFMA R4, -R22, R6, 1 ;  /* 0x3ff000001604742b */ /* 0x000fd00000000106 */
[----:B------:R-:W-:-:S08]  /*0fc0*/  DFMA R6, R6, R4, R6 ;  /* 0x000000040606722b */ /* 0x000fd00000000006 */
[----:B------:R-:W-:-:S08]  /*0fd0*/  DMUL R24, R16, R6 ;  /* 0x0000000610187228 */ /* 0x000fd00000000000 */
[----:B------:R-:W-:-:S08]  /*0fe0*/  DFMA R4, -R22, R24, R16 ;  /* 0x000000181604722b */ /* 0x000fd00000000110 */
[----:B------:R-:W-:-:S10]  /*0ff0*/  DFMA R24, R6, R4, R24 ;  /* 0x000000040618722b */ /* 0x000fd40000000018 */
[----:B------:R-:W-:-:S05]  /*1000*/  FFMA R0, RZ, R23, R25 ;  /* 0x00000017ff007223 */ /* 0x000fca0000000019 */
[----:B------:R-:W-:-:S13]  /*1010*/  FSETP.GT.AND P0, PT, |R0|, 1.469367938527859385e-39, PT ;  /* 0x001000000000780b */ /* 0x000fda0003f04200 */
[----:B------:R-:W-:Y:S05]  /*1020*/  @P0 BRA P1, `(.L_x_451) ;  /* 0x0000000000200947 */ /* 0x000fea0000800000 */
[----:B------:R-:W-:Y:S01]  /*1030*/  IMAD.MOV.U32 R6, RZ, RZ, R16 ;  /* 0x000000ffff067224 */ /* 0x000fe200078e0010 */
[----:B------:R-:W-:Y:S01]  /*1040*/  MOV R3, R17 ;  /* 0x0000001100037202 */ /* 0x000fe20000000f00 */
[----:B------:R-:W-:Y:S01]  /*1050*/  IMAD.MOV.U32 R4, RZ, RZ, R22 ;  /* 0x000000ffff047224 */ /* 0x000fe200078e0016 */
[----:B------:R-:W-:Y:S01]  /*1060*/  MOV R0, 0x1090 ;  /* 0x0000109000007802 */ /* 0x000fe20000000f00 */
[----:B------:R-:W-:-:S07]  /*1070*/  IMAD.MOV.U32 R5, RZ, RZ, R23 ;  /* 0x000000ffff057224 */ /* 0x000fce00078e0017 */
[----:B------:R-:W-:Y:S05]  /*1080*/  CALL.REL.NOINC `($__internal_0_$__cuda_sm20_div_rn_f64_full) ;  /* 0x000000c4008c7944 */ /* 0x000fea0003c00000 */
[----:B------:R-:W-:Y:S01]  /*1090*/  MOV R24, R4 ;  /* 0x0000000400187202 */ /* 0x000fe20000000f00 */
[----:B------:R-:W-:-:S07]  /*10a0*/  IMAD.MOV.U32 R25, RZ, RZ, R3 ;  /* 0x000000ffff197224 */ /* 0x000fce00078e0003 */
.L_x_451:
[----:B------:R-:W-:Y:S05]  /*10b0*/  BSYNC.RECONVERGENT B1 ;  /* 0x0000000000017941 */ /* 0x000fea0003800200 */
.L_x_450:
[C---:B------:R-:W-:Y:S01]  /*10c0*/  DSETP.GTU.AND P0, PT, R28.reuse, 1, PT ;  /* 0x3ff000001c00742a */ /* 0x040fe20003f0c000 */
[----:B------:R-:W-:Y:S01]  /*10d0*/  BSSY.RECONVERGENT B8, `(.L_x_452) ;  /* 0x0000013000087945 */ /* 0x000fe20003800200 */
[----:B------:R-:W-:-:S14]  /*10e0*/  DSETP.GE.AND P1, PT, R28, RZ, PT ;  /* 0x000000ff1c00722a */ /* 0x000fdc0003f26000 */
[----:B------:R-:W-:Y:S05]  /*10f0*/  @!P0 BRA P1, `(.L_x_453) ;  /* 0x0000000000408947 */ /* 0x000fea0000800000 */
[----:B------:R-:W-:Y:S01]  /*1100*/  MOV R0, 0x1d0 ;  /* 0x000001d000007802 */ /* 0x000fe20000000f00 */
[----:B------:R-:W0:Y:S01]  /*1110*/  LDCU.64 UR4, c[0x4][0x1c0] ;  /* 0x01003800ff0477ac */ /* 0x000e220008000a00 */
[----:B------:R-:W-:Y:S01]  /*1120*/  IMAD.MOV.U32 R8, RZ, RZ, 0x576 ;  /* 0x00000576ff087424 */ /* 0x000fe200078e00ff */
[----:B------:R-:W-:Y:S01]  /*1130*/  MOV R12, 0x1 ;  /* 0x00000001000c7802 */ /* 0x000fe20000000f00 */
[----:B------:R1:W2:Y:S01]  /*1140*/  LDC.64 R14, c[0x4][R0] ;  /* 0x01000000000e7b82 */ /* 0x0002a20000000a00 */
[----:B------:R-:W3:Y:S01]  /*1150*/  LDCU.64 UR6, c[0x4][0x1b8] ;  /* 0x01003700ff0677ac */ /* 0x000ee20008000a00 */
[----:B------:R-:W-:Y:S01]  /*1160*/  IMAD.MOV.U32 R13, RZ, RZ, RZ ;  /* 0x000000ffff0d7224 */ /* 0x000fe200078e00ff */
[----:B------:R-:W4:Y:S01]  /*1170*/  LDCU.64 UR8, c[0x4][0x30] ;  /* 0x01000600ff0877ac */ /* 0x000f220008000a00 */
[----:B0-----:R-:W-:Y:S01]  /*1180*/  IMAD.U32 R4, RZ, RZ, UR4 ;  /* 0x00000004ff047e24 */ /* 0x001fe2000f8e00ff */
[----:B------:R-:W-:Y:S01]  /*1190*/  MOV R5, UR5 ;  /* 0x0000000500057c02 */ /* 0x000fe20008000f00 */
[----:B---3--:R-:W-:-:S02]  /*11a0*/  IMAD.U32 R6, RZ, RZ, UR6 ;  /* 0x00000006ff067e24 */ /* 0x008fc4000f8e00ff */
[----:B------:R-:W-:Y:S01]  /*11b0*/  IMAD.U32 R7, RZ, RZ, UR7 ;  /* 0x00000007ff077e24 */ /* 0x000fe2000f8e00ff */
[----:B----4-:R-:W-:Y:S01]  /*11c0*/  MOV R10, UR8 ;  /* 0x00000008000a7c02 */ /* 0x010fe20008000f00 */
[----:B-1----:R-:W-:-:S07]  /*11d0*/  IMAD.U32 R11, RZ, RZ, UR9 ;  /* 0x00000009ff0b7e24 */ /* 0x002fce000f8e00ff */
[----:B------:R-:W-:-:S07]  /*11e0*/  LEPC R20, `(.L_x_453) ;  /* 0x000000001014794e */ /* 0x000fce0000000000 */
[----:B--2---:R-:W-:Y:S05]  /*11f0*/  CALL.ABS.NOINC R14 ;  /* 0x000000000e007343 */ /* 0x004fea0003c00000 */
.L_x_453:
[----:B------:R-:W-:Y:S05]  /*1200*/  BSYNC.RECONVERGENT B8 ;  /* 0x0000000000087941 */ /* 0x000fea0003800200 */
.L_x_452:
        /* <DEDUP_REMOVED lines=20> */
.L_x_455:
[----:B------:R-:W-:Y:S05]  /*1350*/  BSYNC.RECONVERGENT B8 ;  /* 0x0000000000087941 */ /* 0x000fea0003800200 */
.L_x_454:
[--C-:B------:R-:W-:Y:S01]  /*1360*/  IMAD R3, R41, 0x18, R2.reuse ;  /* 0x0000001829037824 */ /* 0x100fe200078e0202 */
[----:B------:R-:W2:Y:S01]  /*1370*/  LDG.E.CONSTANT R12, desc[UR36][R18.64+0x4] ;  /* 0x00000424120c7981 */ /* 0x000ea2000c1e9900 */
[----:B------:R-:W-:-:S03]  /*1380*/  IMAD R0, R39, 0x18, R2 ;  /* 0x0000001827007824 */ /* 0x000fc600078e0202 */
[----:B------:R-:W3:Y:S04]  /*1390*/  LDL.64 R6, [R3] ;  /* 0x0000000003067983 */ /* 0x000ee80000100a00 */
[----:B------:R-:W4:Y:S04]  /*13a0*/  LDL.64 R8, [R3+0x8] ;  /* 0x0000080003087983 */ /* 0x000f280000100a00 */
[----:B------:R-:W5:Y:S04]  /*13b0*/  LDL.64 R10, [R3+0x10] ;  /* 0x00001000030a7983 */ /* 0x000f680000100a00 */
[----:B------:R-:W5:Y:S04]  /*13c0*/  LDL.64 R32, [R0] ;  /* 0x0000000000207983 */ /* 0x000f680000100a00 */
[----:B------:R-:W5:Y:S04]  /*13d0*/  LDL.64 R30, [R0+0x8] ;  /* 0x00000800001e7983 */ /* 0x000f680000100a00 */
[----:B------:R-:W5:Y:S01]  /*13e0*/  LDL.64 R4, [R0+0x10] ;  /* 0x0000100000047983 */ /* 0x000f620000100a00 */
[----:B------:R-:W-:Y:S01]  /*13f0*/  BSSY.RELIABLE B0, `(.L_x_456) ;  /* 0x0000056000007945 */ /* 0x000fe20003800100 */
[----:B--2---:R-:W-:Y:S01]  /*1400*/  ISETP.GT.AND P0, PT, R12, 0x4, PT ;  /* 0x000000040c00780c */ /* 0x004fe20003f04270 */
[----:B---3--:R-:W-:-:S02]  /*1410*/  DMUL R6, R6, R24 ;  /* 0x0000001806067228 */ /* 0x008fc40000000000 */
[-C--:B----4-:R-:W-:Y:S02]  /*1420*/  DMUL R8, R8, R24.reuse ;  /* 0x0000001808087228 */ /* 0x090fe40000000000 */
[----:B-----5:R-:W-:-:S04]  /*1430*/  DMUL R10, R10, R24 ;  /* 0x000000180a0a7228 */ /* 0x020fc80000000000 */
[-C--:B------:R-:W-:Y:S02]  /*1440*/  DFMA R32, R32, R28.reuse, R6 ;  /* 0x0000001c2020722b */ /* 0x080fe40000000006 */
[-C--:B------:R-:W-:Y:S02]  /*1450*/  DFMA R30, R30, R28.reuse, R8 ;  /* 0x0000001c1e1e722b */ /* 0x080fe40000000008 */
[----:B------:R-:W-:Y:S01]  /*1460*/  DFMA R28, R4, R28, R10 ;  /* 0x0000001c041c722b */ /* 0x000fe2000000000a */
[----:B------:R-:W-:Y:S10]  /*1470*/  @P0 BRA `(.L_x_457) ;  /* 0x00000000008c0947 */ /* 0x000ff40003800000 */
[----:B------:R-:W-:-:S13]  /*1480*/  ISETP.GT.AND P0, PT, R12, 0x1, PT ;  /* 0x000000010c00780c */ /* 0x000fda0003f04270 */
[----:B------:R-:W-:Y:S05]  /*1490*/  @P0 BRA `(.L_x_458) ;  /* 0x0000000000400947 */ /* 0x000fea0003800000 */
[----:B------:R-:W-:-:S13]  /*14a0*/  ISETP.NE.AND P0, PT, R12, -0x1, PT ;  /* 0xffffffff0c00780c */ /* 0x000fda0003f05270 */
[----:B------:R-:W-:Y:S05]  /*14b0*/  @!P0 BREAK.RELIABLE B0 ;  /* 0x0000000000008942 */ /* 0x000fea0003800100 */
[----:B------:R-:W-:Y:S05]  /*14c0*/  @!P0 BRA `(.L_x_438) ;  /* 0x0000001800f08947 */ /* 0x000fea0003800000 */
[----:B------:R-:W-:Y:S01]  /*14d0*/  VIMNMX.U32 R12, PT, PT, R12, 0x2, PT ;  /* 0x000000020c0c7848 */ /* 0x000fe20003fe0000 */
[----:B------:R-:W-:Y:S04]  /*14e0*/  BSSY.RECONVERGENT B1, `(.L_x_459) ;  /* 0x000000a000017945 */ /* 0x000fe80003800200 */
[----:B------:R-:W-:-:S04]  /*14f0*/  IMAD.SHL.U32 R12, R12, 0x4, RZ ;  /* 0x000000040c0c7824 */ /* 0x000fc800078e00ff */
[----:B------:R-:W0:Y:S02]  /*1500*/  LDC R4, c[0x2][R12+0x3c] ;  /* 0x00800f000c047b82 */ /* 0x000e240000000800 */
[----:B0-----:R-:W-:-:S04]  /*1510*/  SHF.R.S32.HI R5, RZ, 0x1f, R4 ;  /* 0x0000001fff057819 */ /* 0x001fc80000011404 */
.L_x_1782:
[----:B------:R-:W-:Y:S05]  /*1520*/  BRX R4 -0x1530                                                                                    (*"BRANCH_TARGETS .L_x_1783,.L_x_1784,.L_x_460"*) ;  /* 0xffffffe804b47949 */ /* 0x000fea000383ffff */
.L_x_1784:
[----:B------:R-:W-:Y:S02]  /*1530*/  HFMA2 R41, -RZ, RZ, 0, 1.1920928955078125e-07 ;  /* 0x00000002ff297431 */ /* 0x000fe400000001ff */
[----:B------:R-:W-:Y:S01]  /*1540*/  IMAD.MOV.U32 R39, RZ, RZ, 0x1 ;  /* 0x00000001ff277424 */ /* 0x000fe200078e00ff */
[----:B------:R-:W-:Y:S06]  /*1550*/  BRA `(.L_x_460) ;  /* 0x0000000000087947 */ /* 0x000fec0003800000 */
.L_x_1783:
[----:B------:R-:W-:Y:S01]  /*1560*/  IMAD.MOV.U32 R41, RZ, RZ, 0x1 ;  /* 0x00000001ff297424 */ /* 0x000fe200078e00ff */
[----:B------:R-:W-:-:S07]  /*1570*/  MOV R39, RZ ;  /* 0x000000ff00277202 */ /* 0x000fce0000000f00 */
.L_x_460:
[----:B------:R-:W-:Y:S05]  /*1580*/  BSYNC.RECONVERGENT B1 ;  /* 0x0000000000017941 */ /* 0x000fea0003800200 */
.L_x_459:
[----:B------:R-:W-:Y:S05]  /*1590*/  BRA `(.L_x_461) ;  /* 0x0000000000ec7947 */ /* 0x000fea0003800000 */
.L_x_458:
[----:B------:R-:W-:Y:S01]  /*15a0*/  IMAD.MOV.U32 R3, RZ, RZ, -0x2 ;  /* 0xfffffffeff037424 */ /* 0x000fe200078e00ff */
[----:B------:R-:W-:Y:S04]  /*15b0*/  BSSY.RECONVERGENT B1, `(.L_x_462) ;  /* 0x000000e000017945 */ /* 0x000fe80003800200 */
[----:B------:R-:W-:-:S05]  /*15c0*/  VIADDMNMX.U32 R12, R12, R3, 0x3, PT ;  /* 0x000000030c0c7446 */ /* 0x000fca0003800003 */
[----:B------:R-:W-:-:S04]  /*15d0*/  IMAD.SHL.U32 R12, R12, 0x4, RZ ;  /* 0x000000040c0c7824 */ /* 0x000fc800078e00ff */
[----:B------:R-:W0:Y:S02]  /*15e0*/  LDC R4, c[0x2][R12+0x48] ;  /* 0x008012000c047b82 */ /* 0x000e240000000800 */
[----:B0-----:R-:W-:-:S04]  /*15f0*/  SHF.R.S32.HI R5, RZ, 0x1f, R4 ;  /* 0x0000001fff057819 */ /* 0x001fc80000011404 */
.L_x_1786:
[----:B------:R-:W-:Y:S05]  /*1600*/  BRX R4 -0x1610                                                                                    (*"BRANCH_TARGETS .L_x_1787,.L_x_1788,.L_x_1789,.L_x_463"*) ;  /* 0xffffffe8047c7949 */ /* 0x000fea000383ffff */
.L_x_1789:
[----:B------:R-:W-:Y:S02]  /*1610*/  HFMA2 R41, -RZ, RZ, 0, 2.98023223876953125e-07 ;  /* 0x00000005ff297431 */ /* 0x000fe400000001ff */
[----:B------:R-:W-:Y:S01]  /*1620*/  IMAD.MOV.U32 R39, RZ, RZ, 0x4 ;  /* 0x00000004ff277424 */ /* 0x000fe200078e00ff */
[----:B------:R-:W-:Y:S06]  /*1630*/  BRA `(.L_x_463) ;  /* 0x0000000000147947 */ /* 0x000fec0003800000 */
.L_x_1788:
[----:B------:R-:W-:Y:S01]  /*1640*/  IMAD.MOV.U32 R41, RZ, RZ, RZ ;  /* 0x000000ffff297224 */ /* 0x000fe200078e00ff */
[----:B------:R-:W-:Y:S01]  /*1650*/  MOV R39, 0x3 ;  /* 0x0000000300277802 */ /* 0x000fe20000000f00 */
[----:B------:R-:W-:Y:S06]  /*1660*/  BRA `(.L_x_463) ;  /* 0x0000000000087947 */ /* 0x000fec0003800000 */
.L_x_1787:
[----:B------:R-:W-:Y:S02]  /*1670*/  IMAD.MOV.U32 R41, RZ, RZ, 0x3 ;  /* 0x00000003ff297424 */ /* 0x000fe400078e00ff */
[----:B------:R-:W-:-:S07]  /*1680*/  IMAD.MOV.U32 R39, RZ, RZ, 0x2 ;  /* 0x00000002ff277424 */ /* 0x000fce00078e00ff */
.L_x_463:
[----:B------:R-:W-:Y:S05]  /*1690*/  BSYNC.RECONVERGENT B1 ;  /* 0x0000000000017941 */ /* 0x000fea0003800200 */
.L_x_462:
[----:B------:R-:W-:Y:S05]  /*16a0*/  BRA `(.L_x_461) ;  /* 0x0000000000a87947 */ /* 0x000fea0003800000 */
.L_x_457:
[----:B------:R-:W-:Y:S01]  /*16b0*/  ISETP.GT.AND P0, PT, R12, 0x7, PT ;  /* 0x000000070c00780c */ /* 0x000fe20003f04270 */
[----:B------:R-:W-:-:S12]  /*16c0*/  BSSY.RECONVERGENT B1, `(.L_x_461) ;  /* 0x0000028000017945 */ /* 0x000fd80003800200 */
[----:B------:R-:W-:Y:S05]  /*16d0*/  @P0 BRA `(.L_x_464) ;  /* 0x00000000003c0947 */ /* 0x000fea0003800000 */
[----:B------:R-:W-:-:S05]  /*16e0*/  HFMA2 R3, -RZ, RZ, 0, 1.78813934326171875e-07 ;  /* 0x00000003ff037431 */ /* 0x000fca00000001ff */
[----:B------:R-:W-:-:S05]  /*16f0*/  VIADDMNMX.U32 R12, R12, 0xfffffffb, R3, PT ;  /* 0xfffffffb0c0c7846 */ /* 0x000fca0003800003 */
[----:B------:R-:W-:-:S04]  /*1700*/  IMAD.SHL.U32 R12, R12, 0x4, RZ ;  /* 0x000000040c0c7824 */ /* 0x000fc800078e00ff */
[----:B------:R-:W0:Y:S02]  /*1710*/  LDC R4, c[0x2][R12+0x58] ;  /* 0x008016000c047b82 */ /* 0x000e240000000800 */
[----:B0-----:R-:W-:-:S04]  /*1720*/  SHF.R.S32.HI R5, RZ, 0x1f, R4 ;  /* 0x0000001fff057819 */ /* 0x001fc80000011404 */
.L_x_1791:
[----:B------:R-:W-:Y:S05]  /*1730*/  BRX R4 -0x1740                                                                                    (*"BRANCH_TARGETS .L_x_1792,.L_x_1793,.L_x_1794,.L_x_465"*) ;  /* 0xffffffe804307949 */ /* 0x000fea000383ffff */
.L_x_1794:
[----:B------:R-:W-:Y:S01]  /*1740*/  IMAD.MOV.U32 R41, RZ, RZ, 0x4 ;  /* 0x00000004ff297424 */ /* 0x000fe200078e00ff */
[----:B------:R-:W-:Y:S01]  /*1750*/  MOV R39, 0x7 ;  /* 0x0000000700277802 */ /* 0x000fe20000000f00 */
[----:B------:R-:W-:Y:S06]  /*1760*/  BRA `(.L_x_465) ;  /* 0x0000000000747947 */ /* 0x000fec0003800000 */
.L_x_1793:
[----:B------:R-:W-:Y:S02]  /*1770*/  IMAD.MOV.U32 R41, RZ, RZ, 0x7 ;  /* 0x00000007ff297424 */ /* 0x000fe400078e00ff */
[----:B------:R-:W-:Y:S01]  /*1780*/  IMAD.MOV.U32 R39, RZ, RZ, 0x6 ;  /* 0x00000006ff277424 */ /* 0x000fe200078e00ff */
[----:B------:R-:W-:Y:S06]  /*1790*/  BRA `(.L_x_465) ;  /* 0x0000000000687947 */ /* 0x000fec0003800000 */
.L_x_1792:
[----:B------:R-:W-:Y:S01]  /*17a0*/  MOV R41, 0x6 ;  /* 0x0000000600297802 */ /* 0x000fe20000000f00 */
[----:B------:R-:W-:Y:S01]  /*17b0*/  IMAD.MOV.U32 R39, RZ, RZ, 0x5 ;  /* 0x00000005ff277424 */ /* 0x000fe200078e00ff */
[----:B------:R-:W-:Y:S06]  /*17c0*/  BRA `(.L_x_465) ;  /* 0x00000000005c7947 */ /* 0x000fec0003800000 */
.L_x_464:
[----:B------:R-:W-:-:S13]  /*17d0*/  ISETP.GT.AND P0, PT, R12, 0x9, PT ;  /* 0x000000090c00780c */ /* 0x000fda0003f04270 */
[----:B------:R-:W-:Y:S05]  /*17e0*/  @P0 BRA `(.L_x_466) ;  /* 0x0000000000300947 */ /* 0x000fea0003800000 */
[----:B------:R-:W-:-:S05]  /*17f0*/  IMAD.MOV.U32 R3, RZ, RZ, -0x8 ;  /* 0xfffffff8ff037424 */ /* 0x000fca00078e00ff */
[----:B------:R-:W-:-:S04]  /*1800*/  VIADDMNMX.U32 R12, R12, R3, 0x2, PT ;  /* 0x000000020c0c7446 */ /* 0x000fc80003800003 */
[----:B------:R-:W-:-:S04]  /*1810*/  SHF.L.U32 R12, R12, 0x2, RZ ;  /* 0x000000020c0c7819 */ /* 0x000fc800000006ff */
[----:B------:R-:W0:Y:S02]  /*1820*/  LDC R4, c[0x2][R12+0x68] ;  /* 0x00801a000c047b82 */ /* 0x000e240000000800 */
[----:B0-----:R-:W-:-:S04]  /*1830*/  SHF.R.S32.HI R5, RZ, 0x1f, R4 ;  /* 0x0000001fff057819 */ /* 0x001fc80000011404 */
.L_x_1796:
[----:B------:R-:W-:Y:S05]  /*1840*/  BRX R4 -0x1850                                                                                    (*"BRANCH_TARGETS .L_x_1797,.L_x_1798,.L_x_465"*) ;  /* 0xffffffe404ec7949 */ /* 0x000fea000383ffff */
.L_x_1798:
[----:B------:R-:W-:Y:S02]  /*1850*/  IMAD.MOV.U32 R41, RZ, RZ, 0x5 ;  /* 0x00000005ff297424 */ /* 0x000fe400078e00ff */
[----:B------:R-:W-:Y:S01]  /*1860*/  IMAD.MOV.U32 R39, RZ, RZ, 0x1 ;  /* 0x00000001ff277424 */ /* 0x000fe200078e00ff */
[----:B------:R-:W-:Y:S06]  /*1870*/  BRA `(.L_x_465) ;  /* 0x0000000000307947 */ /* 0x000fec0003800000 */
.L_x_1797:
[----:B------:R-:W-:Y:S02]  /*1880*/  HFMA2 R41, -RZ, RZ, 0, 2.384185791015625e-07 ;  /* 0x00000004ff297431 */ /* 0x000fe400000001ff */
[----:B------:R-:W-:Y:S01]  /*1890*/  IMAD.MOV.U32 R39, RZ, RZ, RZ ;  /* 0x000000ffff277224 */ /* 0x000fe200078e00ff */
[----:B------:R-:W-:Y:S06]  /*18a0*/  BRA `(.L_x_465) ;  /* 0x0000000000247947 */ /* 0x000fec0003800000 */
.L_x_466:
[----:B------:R-:W-:-:S13]  /*18b0*/  ISETP.NE.AND P0, PT, R12, 0xa, PT ;  /* 0x0000000a0c00780c */ /* 0x000fda0003f05270 */
[----:B------:R-:W-:Y:S05]  /*18c0*/  @!P0 BRA `(.L_x_467) ;  /* 0x0000000000148947 */ /* 0x000fea0003800000 */
[----:B------:R-:W-:-:S13]  /*18d0*/  ISETP.NE.AND P0, PT, R12, 0xb, PT ;  /* 0x0000000b0c00780c */ /* 0x000fda0003f05270 */
[----:B------:R-:W-:Y:S05]  /*18e0*/  @P0 BRA `(.L_x_465) ;  /* 0x0000000000140947 */ /* 0x000fea0003800000 */
[----:B------:R-:W-:Y:S01]  /*18f0*/  IMAD.MOV.U32 R41, RZ, RZ, 0x7 ;  /* 0x00000007ff297424 */ /* 0x000fe200078e00ff */
[----:B------:R-:W-:Y:S01]  /*1900*/  MOV R39, 0x3 ;  /* 0x0000000300277802 */ /* 0x000fe20000000f00 */
[----:B------:R-:W-:Y:S06]  /*1910*/  BRA `(.L_x_465) ;  /* 0x0000000000087947 */ /* 0x000fec0003800000 */
.L_x_467:
[----:B------:R-:W-:Y:S02]  /*1920*/  IMAD.MOV.U32 R41, RZ, RZ, 0x6 ;  /* 0x00000006ff297424 */ /* 0x000fe400078e00ff */
[----:B------:R-:W-:-:S07]  /*1930*/  IMAD.MOV.U32 R39, RZ, RZ, 0x2 ;  /* 0x00000002ff277424 */ /* 0x000fce00078e00ff */
.L_x_465:
[----:B------:R-:W-:Y:S05]  /*1940*/  BSYNC.RECONVERGENT B1 ;  /* 0x0000000000017941 */ /* 0x000fea0003800200 */
.L_x_461:
[----:B------:R-:W-:Y:S05]  /*1950*/  BSYNC.RELIABLE B0 ;  /* 0x0000000000007941 */ /* 0x000fea0003800100 */
.L_x_456:
[----:B------:R-:W-:-:S04]  /*1960*/  IMAD.WIDE.U32 R26, R41, 0x8, R36 ;  /* 0x00000008291a7825 */ /* 0x000fc800078e0024 */
[----:B------:R-:W-:Y:S02]  /*1970*/  IMAD.WIDE.U32 R16, R39, 0x8, R36 ;  /* 0x0000000827107825 */ /* 0x000fe400078e0024 */
        /* <DEDUP_REMOVED lines=11> */
[----:B------:R-:W-:Y:S01]  /*1a30*/  MOV R8, 0x573 ;  /* 0x0000057300087802 */ /* 0x000fe20000000f00 */
[----:B------:R-:W-:Y:S01]  /*1a40*/  IMAD.MOV.U32 R12, RZ, RZ, 0x1 ;  /* 0x00000001ff0c7424 */ /* 0x000fe200078e00ff */
[----:B------:R1:W2:Y:S01]  /*1a50*/  LDC.64 R14, c[0x4][R0] ;  /* 0x01000000000e7b82 */ /* 0x0002a20000000a00 */
[----:B------:R-:W3:Y:S01]  /*1a60*/  LDCU.64 UR6, c[0x4][0x1b8] ;  /* 0x01003700ff0677ac */ /* 0x000ee20008000a00 */
[----:B------:R-:W-:Y:S01]  /*1a70*/  IMAD.MOV.U32 R13, RZ, RZ, RZ ;  /* 0x000000ffff0d7224 */ /* 0x000fe200078e00ff */
[----:B------:R-:W4:Y:S01]  /*1a80*/  LDCU.64 UR8, c[0x4][0x30] ;  /* 0x01000600ff0877ac */ /* 0x000f220008000a00 */
[----:B0-----:R-:W-:Y:S01]  /*1a90*/  MOV R4, UR4 ;  /* 0x0000000400047c02 */ /* 0x001fe20008000f00 */
[----:B------:R-:W-:Y:S02]  /*1aa0*/  IMAD.U32 R5, RZ, RZ, UR5 ;  /* 0x00000005ff057e24 */ /* 0x000fe4000f8e00ff */
[----:B---3--:R-:W-:Y:S01]  /*1ab0*/  IMAD.U32 R6, RZ, RZ, UR6 ;  /* 0x00000006ff067e24 */ /* 0x008fe2000f8e00ff */
[----:B------:R-:W-:Y:S01]  /*1ac0*/  MOV R7, UR7 ;  /* 0x0000000700077c02 */ /* 0x000fe20008000f00 */
[----:B----4-:R-:W-:-:S02]  /*1ad0*/  IMAD.U32 R10, RZ, RZ, UR8 ;  /* 0x00000008ff0a7e24 */ /* 0x010fc4000f8e00ff */
[----:B-1----:R-:W-:-:S07]  /*1ae0*/  IMAD.U32 R11, RZ, RZ, UR9 ;  /* 0x00000009ff0b7e24 */ /* 0x002fce000f8e00ff */
[----:B------:R-:W-:-:S07]  /*1af0*/  LEPC R20, `(.L_x_469) ;  /* 0x000000001014794e */ /* 0x000fce0000000000 */
[----:B--2---:R-:W-:Y:S05]  /*1b00*/  CALL.ABS.NOINC R14 ;  /* 0x000000000e007343 */ /* 0x004fea0003c00000 */
.L_x_469:
[----:B------:R-:W-:Y:S05]  /*1b10*/  BSYNC.RECONVERGENT B8 ;  /* 0x0000000000087941 */ /* 0x000fea0003800200 */
.L_x_468:
[----:B------:R-:W-:Y:S01]  /*1b20*/  DADD R24, R16, -R26 ;  /* 0x0000000010187229 */ /* 0x000fe2000000081a */
[----:B------:R-:W-:Y:S01]  /*1b30*/  MOV R4, 0x1 ;  /* 0x0000000100047802 */ /* 0x000fe20000000f00 */
        /* <DEDUP_REMOVED lines=20> */
[----:B------:R-:W-:Y:S02]  /*1c80*/  IMAD.MOV.U32 R22, RZ, RZ, R4 ;  /* 0x000000ffff167224 */ /* 0x000fe400078e0004 */
[----:B------:R-:W-:-:S07]  /*1c90*/  IMAD.MOV.U32 R23, RZ, RZ, R3 ;  /* 0x000000ffff177224 */ /* 0x000fce00078e0003 */
.L_x_471:
[----:B------:R-:W-:Y:S05]  /*1ca0*/  BSYNC.RECONVERGENT B1 ;  /* 0x0000000000017941 */ /* 0x000fea0003800200 */
.L_x_470:
[----:B------:R-:W0:Y:S01]  /*1cb0*/  MUFU.RCP64H R5, R25 ;  /* 0x0000001900057308 */ /* 0x000e220000001800 */
[----:B------:R-:W-:Y:S01]  /*1cc0*/  MOV R4, 0x1 ;  /* 0x0000000100047802 */ /* 0x000fe20000000f00 */
[----:B------:R-:W-:Y:S01]  /*1cd0*/  BSSY.RECONVERGENT B1, `(.L_x_472) ;  /* 0x0000015000017945 */ /* 0x000fe20003800200 */
[----:B------:R-:W-:-:S04]  /*1ce0*/  FSETP.GEU.AND P1, PT, |R17|, 6.5827683646048100446e-37, PT ;  /* 0x036000001100780b */ /* 0x000fc80003f2e200 */
        /* <DEDUP_REMOVED lines=17> */
[----:B------:R-:W-:Y:S01]  /*1e00*/  IMAD.MOV.U32 R26, RZ, RZ, R4 ;  /* 0x000000ffff1a7224 */ /* 0x000fe200078e0004 */
[----:B------:R-:W-:-:S07]  /*1e10*/  MOV R27, R3 ;  /* 0x00000003001b7202 */ /* 0x000fce0000000f00 */
.L_x_473:
[----:B------:R-:W-:Y:S05]  /*1e20*/  BSYNC.RECONVERGENT B1 ;  /* 0x0000000000017941 */ /* 0x000fea0003800200 */
.L_x_472:
[C---:B------:R-:W-:Y:S01]  /*1e30*/  DSETP.GTU.AND P0, PT, R22.reuse, 1, PT ;  /* 0x3ff000001600742a */ /* 0x040fe20003f0c000 */
[----:B------:R-:W-:Y:S01]  /*1e40*/  BSSY.RECONVERGENT B8, `(.L_x_474) ;  /* 0x0000013000087945 */ /* 0x000fe20003800200 */
[----:B------:R-:W-:-:S14]  /*1e50*/  DSETP.GE.AND P1, PT, R22, RZ, PT ;  /* 0x000000ff1600722a */ /* 0x000fdc0003f26000 */
[----:B------:R-:W-:Y:S05]  /*1e60*/  @!P0 BRA P1, `(.L_x_475) ;  /* 0x0000000000408947 */ /* 0x000fea0000800000 */
        /* <DEDUP_REMOVED lines=16> */
.L_x_475:
[----:B------:R-:W-:Y:S05]  /*1f70*/  BSYNC.RECONVERGENT B8 ;  /* 0x0000000000087941 */ /* 0x000fea0003800200 */
.L_x_474:
        /* <DEDUP_REMOVED lines=20> */
.L_x_477:
[----:B------:R-:W-:Y:S05]  /*20c0*/  BSYNC.RECONVERGENT B8 ;  /* 0x0000000000087941 */ /* 0x000fea0003800200 */
.L_x_476:
        /* <DEDUP_REMOVED lines=28> */
.L_x_1800:
[----:B------:R-:W-:Y:S05]  /*2290*/  BRX R4 -0x22a0                                                                                    (*"BRANCH_TARGETS .L_x_1801,.L_x_1802,.L_x_482"*) ;  /* 0xffffffdc04587949 */ /* 0x000fea000383ffff */
.L_x_1802:
[----:B------:R-:W-:Y:S02]  /*22a0*/  HFMA2 R39, -RZ, RZ, 0, 5.9604644775390625e-08 ;  /* 0x00000001ff277431 */ /* 0x000fe400000001ff */
[----:B------:R-:W-:Y:S01]  /*22b0*/  IMAD.MOV.U32 R41, RZ, RZ, 0x2 ;  /* 0x00000002ff297424 */ /* 0x000fe200078e00ff */
[----:B------:R-:W-:Y:S06]  /*22c0*/  BRA `(.L_x_482) ;  /* 0x0000000000087947 */ /* 0x000fec0003800000 */
.L_x_1801:
[----:B------:R-:W-:Y:S02]  /*22d0*/  IMAD.MOV.U32 R41, RZ, RZ, 0x1 ;  /* 0x00000001ff297424 */ /* 0x000fe400078e00ff */
[----:B------:R-:W-:-:S07]  /*22e0*/  IMAD.MOV.U32 R39, RZ, RZ, RZ ;  /* 0x000000ffff277224 */ /* 0x000fce00078e00ff */
.L_x_482:
[----:B------:R-:W-:Y:S05]  /*22f0*/  BSYNC.RECONVERGENT B1 ;  /* 0x0000000000017941 */ /* 0x000fea0003800200 */
.L_x_481:
[----:B------:R-:W-:Y:S05]  /*2300*/  BRA `(.L_x_483) ;  /* 0x0000000000ec7947 */ /* 0x000fea0003800000 */
.L_x_480:
[----:B------:R-:W-:Y:S01]  /*2310*/  MOV R3, 0xfffffffe ;  /* 0xfffffffe00037802 */ /* 0x000fe20000000f00 */
[----:B------:R-:W-:Y:S03]  /*2320*/  BSSY.RECONVERGENT B1, `(.L_x_484) ;  /* 0x000000e000017945 */ /* 0x000fe60003800200 */
[----:B------:R-:W-:-:S05]  /*2330*/  VIADDMNMX.U32 R0, R0, R3, 0x3, PT ;  /* 0x0000000300007446 */ /* 0x000fca0003800003 */
[----:B------:R-:W-:-:S04]  /*2340*/  IMAD.SHL.U32 R0, R0, 0x4, RZ ;  /* 0x0000000400007824 */ /* 0x000fc800078e00ff */
[----:B------:R-:W0:Y:S02]  /*2350*/  LDC R4, c[0x2][R0+0x80] ;  /* 0x0080200000047b82 */ /* 0x000e240000000800 */
[----:B0-----:R-:W-:-:S04]  /*2360*/  SHF.R.S32.HI R5, RZ, 0x1f, R4 ;  /* 0x0000001fff057819 */ /* 0x001fc80000011404 */
.L_x_1804:
[----:B------:R-:W-:Y:S05]  /*2370*/  BRX R4 -0x2380                                                                                    (*"BRANCH_TARGETS .L_x_1805,.L_x_1806,.L_x_1807,.L_x_485"*) ;  /* 0xffffffdc04207949 */ /* 0x000fea000383ffff */
.L_x_1807:
[----:B------:R-:W-:Y:S02]  /*2380*/  HFMA2 R39, -RZ, RZ, 0, 2.384185791015625e-07 ;  /* 0x00000004ff277431 */ /* 0x000fe400000001ff */
[----:B------:R-:W-:Y:S01]  /*2390*/  IMAD.MOV.U32 R41, RZ, RZ, 0x5 ;  /* 0x00000005ff297424 */ /* 0x000fe200078e00ff */
[----:B------:R-:W-:Y:S06]  /*23a0*/  BRA `(.L_x_485) ;  /* 0x0000000000147947 */ /* 0x000fec0003800000 */
.L_x_1806:
[----:B------:R-:W-:Y:S02]  /*23b0*/  IMAD.MOV.U32 R41, RZ, RZ, RZ ;  /* 0x000000ffff297224 */ /* 0x000fe400078e00ff */
[----:B------:R-:W-:Y:S01]  /*23c0*/  IMAD.MOV.U32 R39, RZ, RZ, 0x3 ;  /* 0x00000003ff277424 */ /* 0x000fe200078e00ff */
[----:B------:R-:W-:Y:S06]  /*23d0*/  BRA `(.L_x_485) ;  /* 0x0000000000087947 */ /* 0x000fec0003800000 */
.L_x_1805:
[----:B------:R-:W-:Y:S01]  /*23e0*/  MOV R41, 0x3 ;  /* 0x0000000300297802 */ /* 0x000fe20000000f00 */
[----:B------:R-:W-:-:S07]  /*23f0*/  IMAD.MOV.U32 R39, RZ, RZ, 0x2 ;  /* 0x00000002ff277424 */ /* 0x000fce00078e00ff */
.L_x_485:
[----:B------:R-:W-:Y:S05]  /*2400*/  BSYNC.RECONVERGENT B1 ;  /* 0x0000000000017941 */ /* 0x000fea0003800200 */
.L_x_484:
[----:B------:R-:W-:Y:S05]  /*2410*/  BRA `(.L_x_483) ;  /* 0x0000000000a87947 */ /* 0x000fea0003800000 */
.L_x_479:
        /* <DEDUP_REMOVED lines=8> */
.L_x_1809:
[----:B------:R-:W-:Y:S05]  /*24a0*/  BRX R4 -0x24b0                                                                                    (*"BRANCH_TARGETS .L_x_1810,.L_x_1811,.L_x_1812,.L_x_487"*) ;  /* 0xffffffd804d47949 */ /* 0x000fea000383ffff */
.L_x_1812:
[----:B------:R-:W-:Y:S02]  /*24b0*/  IMAD.MOV.U32 R41, RZ, RZ, 0x4 ;  /* 0x00000004ff297424 */ /* 0x000fe400078e00ff */
[----:B------:R-:W-:Y:S01]  /*24c0*/  IMAD.MOV.U32 R39, RZ, RZ, 0x7 ;  /* 0x00000007ff277424 */ /* 0x000fe200078e00ff */
[----:B------:R-:W-:Y:S06]  /*24d0*/  BRA `(.L_x_487) ;  /* 0x0000000000747947 */ /* 0x000fec0003800000 */
.L_x_1811:
[----:B------:R-:W-:Y:S02]  /*24e0*/  HFMA2 R41, -RZ, RZ, 0, 4.17232513427734375e-07 ;  /* 0x00000007ff297431 */ /* 0x000fe400000001ff */
[----:B------:R-:W-:Y:S01]  /*24f0*/  IMAD.MOV.U32 R39, RZ, RZ, 0x6 ;  /* 0x00000006ff277424 */ /* 0x000fe200078e00ff */
[----:B------:R-:W-:Y:S06]  /*2500*/  BRA `(.L_x_487) ;  /* 0x0000000000687947 */ /* 0x000fec0003800000 */
.L_x_1810:
[----:B------:R-:W-:Y:S01]  /*2510*/  IMAD.MOV.U32 R41, RZ, RZ, 0x6 ;  /* 0x00000006ff297424 */ /* 0x000fe200078e00ff */
[----:B------:R-:W-:Y:S01]  /*2520*/  MOV R39, 0x5 ;  /* 0x0000000500277802 */ /* 0x000fe20000000f00 */
[----:B------:R-:W-:Y:S06]  /*2530*/  BRA `(.L_x_487) ;  /* 0x00000000005c7947 */ /* 0x000fec0003800000 */
.L_x_486:
[----:B------:R-:W-:-:S13]  /*2540*/  ISETP.GT.AND P0, PT, R0, 0x9, PT ;  /* 0x000000090000780c */ /* 0x000fda0003f04270 */
[----:B------:R-:W-:Y:S05]  /*2550*/  @P0 BRA `(.L_x_488) ;  /* 0x0000000000300947 */ /* 0x000fea0003800000 */
[----:B------:R-:W-:-:S05]  /*2560*/  IMAD.MOV.U32 R3, RZ, RZ, -0x8 ;  /* 0xfffffff8ff037424 */ /* 0x000fca00078e00ff */
[----:B------:R-:W-:-:S05]  /*2570*/  VIADDMNMX.U32 R0, R0, R3, 0x2, PT ;  /* 0x0000000200007446 */ /* 0x000fca0003800003 */
[----:B------:R-:W-:-:S04]  /*2580*/  IMAD.SHL.U32 R0, R0, 0x4, RZ ;  /* 0x0000000400007824 */ /* 0x000fc800078e00ff */
[----:B------:R-:W0:Y:S02]  /*2590*/  LDC R4, c[0x2][R0+0xa0] ;  /* 0x0080280000047b82 */ /* 0x000e240000000800 */
[----:B0-----:R-:W-:-:S04]  /*25a0*/  SHF.R.S32.HI R5, RZ, 0x1f, R4 ;  /* 0x0000001fff057819 */ /* 0x001fc80000011404 */
.L_x_1814:
[----:B------:R-:W-:Y:S05]  /*25b0*/  BRX R4 -0x25c0                                                                                    (*"BRANCH_TARGETS .L_x_1815,.L_x_1816,.L_x_487"*) ;  /* 0xffffffd804907949 */ /* 0x000fea000383ffff */
.L_x_1816:
[----:B------:R-:W-:Y:S02]  /*25c0*/  HFMA2 R41, -RZ, RZ, 0, 2.98023223876953125e-07 ;  /* 0x00000005ff297431 */ /* 0x000fe400000001ff */
[----:B------:R-:W-:Y:S01]  /*25d0*/  IMAD.MOV.U32 R39, RZ, RZ, 0x1 ;  /* 0x00000001ff277424 */ /* 0x000fe200078e00ff */
[----:B------:R-:W-:Y:S06]  /*25e0*/  BRA `(.L_x_487) ;  /* 0x0000000000307947 */ /* 0x000fec0003800000 */
.L_x_1815:
[----:B------:R-:W-:Y:S01]  /*25f0*/  IMAD.MOV.U32 R41, RZ, RZ, 0x4 ;  /* 0x00000004ff297424 */ /* 0x000fe200078e00ff */
[----:B------:R-:W-:Y:S01]  /*2600*/  MOV R39, RZ ;  /* 0x000000ff00277202 */ /* 0x000fe20000000f00 */
[----:B------:R-:W-:Y:S06]  /*2610*/  BRA `(.L_x_487) ;  /* 0x0000000000247947 */ /* 0x000fec0003800000 */
.L_x_488:
[----:B------:R-:W-:-:S13]  /*2620*/  ISETP.NE.AND P0, PT, R0, 0xa, PT ;  /* 0x0000000a0000780c */ /* 0x000fda0003f05270 */
[----:B------:R-:W-:Y:S05]  /*2630*/  @!P0 BRA `(.L_x_489) ;  /* 0x0000000000148947 */ /* 0x000fea0003800000 */
[----:B------:R-:W-:-:S13]  /*2640*/  ISETP.NE.AND P0, PT, R0, 0xb, PT ;  /* 0x0000000b0000780c */ /* 0x000fda0003f05270 */
[----:B------:R-:W-:Y:S05]  /*2650*/  @P0 BRA `(.L_x_487) ;  /* 0x0000000000140947 */ /* 0x000fea0003800000 */
[----:B------:R-:W-:Y:S02]  /*2660*/  IMAD.MOV.U32 R41, RZ, RZ, 0x7 ;  /* 0x00000007ff297424 */ /* 0x000fe400078e00ff */
[----:B------:R-:W-:Y:S01]  /*2670*/  IMAD.MOV.U32 R39, RZ, RZ, 0x3 ;  /* 0x00000003ff277424 */ /* 0x000fe200078e00ff */
[----:B------:R-:W-:Y:S06]  /*2680*/  BRA `(.L_x_487) ;  /* 0x0000000000087947 */ /* 0x000fec0003800000 */
.L_x_489:
[----:B------:R-:W-:Y:S02]  /*2690*/  HFMA2 R41, -RZ, RZ, 0, 3.5762786865234375e-07 ;  /* 0x00000006ff297431 */ /* 0x000fe400000001ff */
[----:B------:R-:W-:-:S07]  /*26a0*/  IMAD.MOV.U32 R39, RZ, RZ, 0x2 ;  /* 0x00000002ff277424 */ /* 0x000fce00078e00ff */
.L_x_487:
[----:B------:R-:W-:Y:S05]  /*26b0*/  BSYNC.RECONVERGENT B1 ;  /* 0x0000000000017941 */ /* 0x000fea0003800200 */
.L_x_483:
[----:B------:R-:W-:Y:S05]  /*26c0*/  BSYNC.RELIABLE B0 ;  /* 0x0000000000007941 */ /* 0x000fea0003800100 */
.L_x_478:
        /* <DEDUP_REMOVED lines=27> */
.L_x_491:
[----:B------:R-:W-:Y:S05]  /*2880*/  BSYNC.RECONVERGENT B8 ;  /* 0x0000000000087941 */ /* 0x000fea0003800200 */
.L_x_490:
        /* <DEDUP_REMOVED lines=17> */
[----:B------:R-:W-:Y:S01]  /*29a0*/  MOV R3, R7 ;  /* 0x0000000700037202 */ /* 0x000fe20000000f00 */
[----:B------:R-:W-:Y:S01]  /*29b0*/  IMAD.MOV.U32 R4, RZ, RZ, R46 ;  /* 0x000000ffff047224 */ /* 0x000fe200078e002e */
[----:B------:R-:W-:Y:S01]  /*29c0*/  MOV R0, 0x29f0 ;  /* 0x000029f000007802 */ /* 0x000fe20000000f00 */
[----:B------:R-:W-:-:S07]  /*29d0*/  IMAD.MOV.U32 R5, RZ, RZ, R47 ;  /* 0x000000ffff057224 */ /* 0x000fce00078e002f */
[----:B------:R-:W-:Y:S05]  /*29e0*/  CALL.REL.NOINC `($__internal_0_$__cuda_sm20_div_rn_f64_full) ;  /* 0x000000ac00347944 */ /* 0x000fea0003c00000 */
[----:B------:R-:W-:Y:S01]  /*29f0*/  MOV R34, R4 ;  /* 0x0000000400227202 */ /* 0x000fe20000000f00 */
[----:B------:R-:W-:-:S07]  /*2a00*/  IMAD.MOV.U32 R35, RZ, RZ, R3 ;  /* 0x000000ffff237224 */ /* 0x000fce00078e0003 */
.L_x_493:
[----:B------:R-:W-:Y:S05]  /*2a10*/  BSYNC.RECONVERGENT B1 ;  /* 0x0000000000017941 */ /* 0x000fea0003800200 */
.L_x_492:
        /* <DEDUP_REMOVED lines=15> */
[----:B------:R-:W-:Y:S01]  /*2b10*/  MOV R6, R16 ;  /* 0x0000001000067202 */ /* 0x000fe20000000f00 */
[----:B------:R-:W-:Y:S01]  /*2b20*/  IMAD.MOV.U32 R3, RZ, RZ, R17 ;  /* 0x000000ffff037224 */ /* 0x000fe200078e0011 */
[----:B------:R-:W-:Y:S01]  /*2b30*/  MOV R5, R47 ;  /* 0x0000002f00057202 */ /* 0x000fe20000000f00 */
[----:B------:R-:W-:Y:S01]  /*2b40*/  IMAD.MOV.U32 R4, RZ, RZ, R46 ;  /* 0x000000ffff047224 */ /* 0x000fe200078e002e */
[----:B------:R-:W-:-:S07]  /*2b50*/  MOV R0, 0x2b70 ;  /* 0x00002b7000007802 */ /* 0x000fce0000000f00 */
[----:B------:R-:W-:Y:S05]  /*2b60*/  CALL.REL.NOINC `($__internal_0_$__cuda_sm20_div_rn_f64_full) ;  /* 0x000000a800d47944 */ /* 0x000fea0003c00000 */
[----:B------:R-:W-:Y:S02]  /*2b70*/  IMAD.MOV.U32 R42, RZ, RZ, R4 ;  /* 0x000000ffff2a7224 */ /* 0x000fe400078e0004 */
[----:B------:R-:W-:-:S07]  /*2b80*/  IMAD.MOV.U32 R43, RZ, RZ, R3 ;  /* 0x000000ffff2b7224 */ /* 0x000fce00078e0003 */
.L_x_495:
[----:B------:R-:W-:Y:S05]  /*2b90*/  BSYNC.RECONVERGENT B1 ;  /* 0x0000000000017941 */ /* 0x000fea0003800200 */
.L_x_494:
[C---:B------:R-:W-:Y:S01]  /*2ba0*/  DSETP.GTU.AND P0, PT, R34.reuse, 1, PT ;  /* 0x3ff000002200742a */ /* 0x040fe20003f0c000 */
[----:B------:R-:W-:Y:S01]  /*2bb0*/  BSSY.RECONVERGENT B8, `(.L_x_496) ;  /* 0x0000013000087945 */ /* 0x000fe20003800200 */
[----:B------:R-:W-:-:S14]  /*2bc0*/  DSETP.GE.AND P1, PT, R34, RZ, PT ;  /* 0x000000ff2200722a */ /* 0x000fdc0003f26000 */
[----:B------:R-:W-:Y:S05]  /*2bd0*/  @!P0 BRA P1, `(.L_x_497) ;  /* 0x0000000000408947 */ /* 0x000fea0000800000 */
        /* <DEDUP_REMOVED lines=16> */
.L_x_497:
[----:B------:R-:W-:Y:S05]  /*2ce0*/  BSYNC.RECONVERGENT B8 ;  /* 0x0000000000087941 */ /* 0x000fea0003800200 */
.L_x_496:
        /* <DEDUP_REMOVED lines=20> */
.L_x_499:
[----:B------:R-:W-:Y:S05]  /*2e30*/  BSYNC.RECONVERGENT B8 ;  /* 0x0000000000087941 */ /* 0x000fea0003800200 */
.L_x_498:
[----:B------:R-:W0:Y:S01]  /*2e40*/  S2R R5, SR_LANEID ;  /* 0x0000000000057919 */ /* 0x000e220000000000 */
[----:B------:R-:W-:Y:S01]  /*2e50*/  VOTEU.ANY UR4, UPT, PT ;  /* 0x0000000000047886 */ /* 0x000fe200038e0100 */
[----:B------:R-:W1:Y:S01]  /*2e60*/  LDC.64 R14, c[0x0][0x3a8] ;  /* 0x0000ea00ff0e7b82 */ /* 0x000e620000000a00 */
[----:B------:R-:W0:Y:S08]  /*2e70*/  FLO.U32 R0, UR4 ;  /* 0x0000000400007d00 */ /* 0x000e3000080e0000 */
[----:B------:R-:W1:Y:S01]  /*2e80*/  POPC R3, UR4 ;  /* 0x0000000400037d09 */ /* 0x000e620008000000 */
[----:B0-----:R-:W-:-:S13]  /*2e90*/  ISETP.EQ.U32.AND P0, PT, R0, R5, PT ;  /* 0x000000050000720c */ /* 0x001fda0003f02070 */
[----:B-1----:R0:W2:Y:S01]  /*2ea0*/  @P0 ATOMG.E.ADD.STRONG.GPU PT, R21, desc[UR36][R14.64], R3 ;  /* 0x800000030e1509a8 */ /* 0x0020a200081ef124 */
[--C-:B------:R-:W-:Y:S02]  /*2eb0*/  IMAD R40, R41, 0x18, R2.reuse ;  /* 0x0000001829287824 */ /* 0x100fe400078e0202 */
[----:B------:R-:W-:-:S03]  /*2ec0*/  IMAD R38, R39, 0x18, R2 ;  /* 0x0000001827267824 */ /* 0x000fc600078e0202 */
[----:B------:R-:W3:Y:S04]  /*2ed0*/  LDL.64 R16, [R40] ;  /* 0x0000000028107983 */ /* 0x000ee80000100a00 */
[----:B------:R-:W4:Y:S01]  /*2ee0*/  LDL.64 R12, [R40+0x8] ;  /* 0x00000800280c7983 */ /* 0x000f220000100a00 */
[----:B0-----:R-:W0:Y:S03]  /*2ef0*/  LDC.64 R14, c[0x0][0x3a0] ;  /* 0x0000e800ff0e7b82 */ /* 0x001e260000000a00 */
[----:B------:R-:W5:Y:S04]  /*2f00*/  LDL.64 R10, [R40+0x10] ;  /* 0x00001000280a7983 */ /* 0x000f680000100a00 */
[----:B------:R-:W5:Y:S04]  /*2f10*/  LDL.64 R8, [R38] ;  /* 0x0000000026087983 */ /* 0x000f680000100a00 */
[----:B------:R-:W5:Y:S04]  /*2f20*/  LDL.64 R6, [R38+0x8] ;  /* 0x0000080026067983 */ /* 0x000f680000100a00 */
[----:B------:R-:W5:Y:S01]  /*2f30*/  LDL.64 R4, [R38+0x10] ;  /* 0x0000100026047983 */ /* 0x000f620000100a00 */
[----:B------:R-:W1:Y:S02]  /*2f40*/  S2R R20, SR_LTMASK ;  /* 0x0000000000147919 */ /* 0x000e640000003900 */
[----:B-1----:R-:W-:-:S06]  /*2f50*/  LOP3.LUT R20, R20, UR4, RZ, 0xc0, !PT ;  /* 0x0000000414147c12 */ /* 0x002fcc000f8ec0ff */
[----:B------:R-:W1:Y:S01]  /*2f60*/  POPC R20, R20 ;  /* 0x0000001400147309 */ /* 0x000e620000000000 */
[----:B--2---:R-:W1:Y:S01]  /*2f70*/  SHFL.IDX PT, R21, R21, R0, 0x1f ;  /* 0x00001f0015157589 */ /* 0x004e6200000e0000 */
[-C--:B---3--:R-:W-:Y:S02]  /*2f80*/  DMUL R16, R16, R42.reuse ;  /* 0x0000002a10107228 */ /* 0x088fe40000000000 */
[-C--:B----4-:R-:W-:Y:S02]  /*2f90*/  DMUL R12, R12, R42.reuse ;  /* 0x0000002a0c0c7228 */ /* 0x090fe40000000000 */
[----:B-----5:R-:W-:-:S04]  /*2fa0*/  DMUL R10, R10, R42 ;  /* 0x0000002a0a0a7228 */ /* 0x020fc80000000000 */
[-C--:B------:R-:W-:Y:S02]  /*2fb0*/  DFMA R8, R8, R34.reuse, R16 ;  /* 0x000000220808722b */ /* 0x080fe40000000010 */
[-C--:B------:R-:W-:Y:S01]  /*2fc0*/  DFMA R6, R6, R34.reuse, R12 ;  /* 0x000000220606722b */ /* 0x080fe2000000000c */
[----:B-1----:R-:W-:Y:S01]  /*2fd0*/  IADD3 R3, PT, PT, R21, R20, RZ ;  /* 0x0000001415037210 */ /* 0x002fe20007ffe0ff */
[----:B------:R-:W-:-:S04]  /*2fe0*/  DFMA R4, R4, R34, R10 ;  /* 0x000000220404722b */ /* 0x000fc8000000000a */
[----:B0-----:R-:W-:-:S05]  /*2ff0*/  IMAD.WIDE R14, R3, 0x48, R14 ;  /* 0x00000048030e7825 */ /* 0x001fca00078e020e */
[----:B------:R0:W-:Y:S04]  /*3000*/  STG.E.64 desc[UR36][R14.64], R32 ;  /* 0x000000200e007986 */ /* 0x0001e8000c101b24 */
[----:B------:R0:W-:Y:S04]  /*3010*/  STG.E.64 desc[UR36][R14.64+0x8], R30 ;  /* 0x0000081e0e007986 */ /* 0x0001e8000c101b24 */
[----:B------:R0:W-:Y:S04]  /*3020*/  STG.E.64 desc[UR36][R14.64+0x10], R28 ;  /* 0x0000101c0e007986 */ /* 0x0001e8000c101b24 */
[----:B------:R0:W-:Y:S04]  /*3030*/  STG.E.64 desc[UR36][R14.64+0x18], R26 ;  /* 0x0000181a0e007986 */ /* 0x0001e8000c101b24 */
[----:B------:R0:W-:Y:S04]  /*3040*/  STG.E.64 desc[UR36][R14.64+0x20], R24 ;  /* 0x000020180e007986 */ /* 0x0001e8000c101b24 */
[----:B------:R0:W-:Y:S04]  /*3050*/  STG.E.64 desc[UR36][R14.64+0x28], R22 ;  /* 0x000028160e007986 */ /* 0x0001e8000c101b24 */
[----:B------:R0:W-:Y:S04]  /*3060*/  STG.E.64 desc[UR36][R14.64+0x30], R8 ;  /* 0x000030080e007986 */ /* 0x0001e8000c101b24 */
[----:B------:R0:W-:Y:S04]  /*3070*/  STG.E.64 desc[UR36][R14.64+0x38], R6 ;  /* 0x000038060e007986 */ /* 0x0001e8000c101b24 */
[----:B------:R0:W-:Y:S02]  /*3080*/  STG.E.64 desc[UR36][R14.64+0x40], R4 ;  /* 0x000040040e007986 */ /* 0x0001e4000c101b24 */
.L_x_438:
[----:B------:R-:W-:Y:S05]  /*3090*/  BSYNC.RECONVERGENT B7 ;  /* 0x0000000000077941 */ /* 0x000fea0003800200 */
.L_x_434:
[----:B------:R-:W2:Y:S01]  /*30a0*/  LDG.E.CONSTANT R0, desc[UR36][R18.64+0xc] ;  /* 0x00000c2412007981 */ /* 0x000ea2000c1e9900 */
[----:B------:R-:W-:Y:S04]  /*30b0*/  BSSY.RECONVERGENT B8, `(.L_x_500) ;  /* 0x000029c000087945 */ /* 0x000fe80003800200 */
[----:B------:R-:W-:Y:S01]  /*30c0*/  BSSY.RELIABLE B7, `(.L_x_501) ;  /* 0x0000050000077945 */ /* 0x000fe20003800100 */
[----:B--2---:R-:W-:-:S13]  /*30d0*/  ISETP.GT.AND P0, PT, R0, 0x4, PT ;  /* 0x000000040000780c */ /* 0x004fda0003f04270 */
[----:B------:R-:W-:Y:S05]  /*30e0*/  @P0 BRA `(.L_x_502) ;  /* 0x00000000008c0947 */ /* 0x000fea0003800000 */
        /* <DEDUP_REMOVED lines=8> */
[----:B0-----:R-:W0:Y:S02]  /*3170*/  LDC R4, c[0x2][R0+0xac] ;  /* 0x00802b0000047b82 */ /* 0x001e240000000800 */
[----:B0-----:R-:W-:-:S04]  /*3180*/  SHF.R.S32.HI R5, RZ, 0x1f, R4 ;  /* 0x0000001fff057819 */ /* 0x001fc80000011404 */
.L_x_1818:
[----:B------:R-:W-:Y:S05]  /*3190*/  BRX R4 -0x31a0                                                                                    (*"BRANCH_TARGETS .L_x_1819,.L_x_1820,.L_x_506"*) ;  /* 0xffffffcc04987949 */ /* 0x000fea000383ffff */
.L_x_1820:
[----:B------:R-:W-:Y:S02]  /*31a0*/  HFMA2 R39, -RZ, RZ, 0, 5.9604644775390625e-08 ;  /* 0x00000001ff277431 */ /* 0x000fe400000001ff */
[----:B------:R-:W-:Y:S01]  /*31b0*/  IMAD.MOV.U32 R41, RZ, RZ, 0x2 ;  /* 0x00000002ff297424 */ /* 0x000fe200078e00ff */
[----:B------:R-:W-:Y:S06]  /*31c0*/  BRA `(.L_x_506) ;  /* 0x0000000000087947 */ /* 0x000fec0003800000 */
.L_x_1819:
[----:B------:R-:W-:Y:S02]  /*31d0*/  IMAD.MOV.U32 R41, RZ, RZ, 0x1 ;  /* 0x00000001ff297424 */ /* 0x000fe400078e00ff */
[----:B------:R-:W-:-:S07]  /*31e0*/  IMAD.MOV.U32 R39, RZ, RZ, RZ ;  /* 0x000000ffff277224 */ /* 0x000fce00078e00ff */
.L_x_506:
[----:B------:R-:W-:Y:S05]  /*31f0*/  BSYNC.RECONVERGENT B0 ;  /* 0x0000000000007941 */ /* 0x000fea0003800200 */
.L_x_505:
[----:B------:R-:W-:Y:S05]  /*3200*/  BRA `(.L_x_507) ;  /* 0x0000000000ec7947 */ /* 0x000fea0003800000 */
.L_x_503:
[----:B------:R-:W-:Y:S01]  /*3210*/  MOV R3, 0xfffffffe ;  /* 0xfffffffe00037802 */ /* 0x000fe20000000f00 */
[----:B------:R-:W-:Y:S03]  /*3220*/  BSSY.RECONVERGENT B0, `(.L_x_508) ;  /* 0x000000e000007945 */ /* 0x000fe60003800200 */
[----:B------:R-:W-:-:S05]  /*3230*/  VIADDMNMX.U32 R0, R0, R3, 0x3, PT ;  /* 0x0000000300007446 */ /* 0x000fca0003800003 */
[----:B------:R-:W-:-:S04]  /*3240*/  IMAD.SHL.U32 R0, R0, 0x4, RZ ;  /* 0x0000000400007824 */ /* 0x000fc800078e00ff */
[----:B0-----:R-:W0:Y:S02]  /*3250*/  LDC R4, c[0x2][R0+0xb8] ;  /* 0x00802e0000047b82 */ /* 0x001e240000000800 */
[----:B0-----:R-:W-:-:S04]  /*3260*/  SHF.R.S32.HI R5, RZ, 0x1f, R4 ;  /* 0x0000001fff057819 */ /* 0x001fc80000011404 */
.L_x_1822:
[----:B------:R-:W-:Y:S05]  /*3270*/  BRX R4 -0x3280                                                                                    (*"BRANCH_TARGETS .L_x_1823,.L_x_1824,.L_x_1825,.L_x_509"*) ;  /* 0xffffffcc04607949 */ /* 0x000fea000383ffff */
.L_x_1825:
[----:B------:R-:W-:Y:S02]  /*3280*/  HFMA2 R39, -RZ, RZ, 0, 2.384185791015625e-07 ;  /* 0x00000004ff277431 */ /* 0x000fe400000001ff */
[----:B------:R-:W-:Y:S01]  /*3290*/  IMAD.MOV.U32 R41, RZ, RZ, 0x5 ;  /* 0x00000005ff297424 */ /* 0x000fe200078e00ff */
[----:B------:R-:W-:Y:S06]  /*32a0*/  BRA `(.L_x_509) ;  /* 0x0000000000147947 */ /* 0x000fec0003800000 */
.L_x_1824:
[----:B------:R-:W-:Y:S02]  /*32b0*/  IMAD.MOV.U32 R41, RZ, RZ, RZ ;  /* 0x000000ffff297224 */ /* 0x000fe400078e00ff */
[----:B------:R-:W-:Y:S01]  /*32c0*/  IMAD.MOV.U32 R39, RZ, RZ, 0x3 ;  /* 0x00000003ff277424 */ /* 0x000fe200078e00ff */
[----:B------:R-:W-:Y:S06]  /*32d0*/  BRA `(.L_x_509) ;  /* 0x0000000000087947 */ /* 0x000fec0003800000 */
.L_x_1823:
[----:B------:R-:W-:Y:S01]  /*32e0*/  MOV R41, 0x3 ;  /* 0x0000000300297802 */ /* 0x000fe20000000f00 */
[----:B------:R-:W-:-:S07]  /*32f0*/  IMAD.MOV.U32 R39, RZ, RZ, 0x2 ;  /* 0x00000002ff277424 */ /* 0x000fce00078e00ff */
.L_x_509:
[----:B------:R-:W-:Y:S05]  /*3300*/  BSYNC.RECONVERGENT B0 ;  /* 0x0000000000007941 */ /* 0x000fea0003800200 */
.L_x_508:
[----:B------:R-:W-:Y:S05]  /*3310*/  BRA `(.L_x_507) ;  /* 0x0000000000a87947 */ /* 0x000fea0003800000 */
.L_x_502:
[----:B------:R-:W-:Y:S01]  /*3320*/  ISETP.GT.AND P0, PT, R0, 0x7, PT ;  /* 0x000000070000780c */ /* 0x000fe20003f04270 */
[----:B------:R-:W-:-:S12]  /*3330*/  BSSY.RECONVERGENT B0, `(.L_x_507) ;  /* 0x0000028000007945 */ /* 0x000fd80003800200 */
[----:B------:R-:W-:Y:S05]  /*3340*/  @P0 BRA `(.L_x_510) ;  /* 0x00000000003c0947 */ /* 0x000fea0003800000 */
[----:B------:R-:W-:-:S05]  /*3350*/  IMAD.MOV.U32 R3, RZ, RZ, 0x3 ;  /* 0x00000003ff037424 */ /* 0x000fca00078e00ff */
[----:B------:R-:W-:-:S04]  /*3360*/  VIADDMNMX.U32 R0, R0, 0xfffffffb, R3, PT ;  /* 0xfffffffb00007846 */ /* 0x000fc80003800003 */
[----:B------:R-:W-:-:S04]  /*3370*/  SHF.L.U32 R0, R0, 0x2, RZ ;  /* 0x0000000200007819 */ /* 0x000fc800000006ff */
[----:B0-----:R-:W0:Y:S02]  /*3380*/  LDC R4, c[0x2][R0+0xc8] ;  /* 0x0080320000047b82 */ /* 0x001e240000000800 */
[----:B0-----:R-:W-:-:S04]  /*3390*/  SHF.R.S32.HI R5, RZ, 0x1f, R4 ;  /* 0x0000001fff057819 */ /* 0x001fc80000011404 */
.L_x_1827:
[----:B------:R-:W-:Y:S05]  /*33a0*/  BRX R4 -0x33b0                                                                                    (*"BRANCH_TARGETS .L_x_1828,.L_x_1829,.L_x_1830,.L_x_511"*) ;  /* 0xffffffcc04147949 */ /* 0x000fea000383ffff */
.L_x_1830:
[----:B------:R-:W-:Y:S02]  /*33b0*/  IMAD.MOV.U32 R41, RZ, RZ, 0x4 ;  /* 0x00000004ff297424 */ /* 0x000fe400078e00ff */
[----:B------:R-:W-:Y:S01]  /*33c0*/  IMAD.MOV.U32 R39, RZ, RZ, 0x7 ;  /* 0x00000007ff277424 */ /* 0x000fe200078e00ff */
[----:B------:R-:W-:Y:S06]  /*33d0*/  BRA `(.L_x_511) ;  /* 0x0000000000747947 */ /* 0x000fec0003800000 */
.L_x_1829:
[----:B------:R-:W-:Y:S02]  /*33e0*/  HFMA2 R41, -RZ, RZ, 0, 4.17232513427734375e-07 ;  /* 0x00000007ff297431 */ /* 0x000fe400000001ff */
[----:B------:R-:W-:Y:S01]  /*33f0*/  IMAD.MOV.U32 R39, RZ, RZ, 0x6 ;  /* 0x00000006ff277424 */ /* 0x000fe200078e00ff */
[----:B------:R-:W-:Y:S06]  /*3400*/  BRA `(.L_x_511) ;  /* 0x0000000000687947 */ /* 0x000fec0003800000 */
.L_x_1828:
[----:B------:R-:W-:Y:S01]  /*3410*/  IMAD.MOV.U32 R41, RZ, RZ, 0x6 ;  /* 0x00000006ff297424 */ /* 0x000fe200078e00ff */
[----:B------:R-:W-:Y:S01]  /*3420*/  MOV R39, 0x5 ;  /* 0x0000000500277802 */ /* 0x000fe20000000f00 */
[----:B------:R-:W-:Y:S06]  /*3430*/  BRA `(.L_x_511) ;  /* 0x00000000005c7947 */ /* 0x000fec0003800000 */
.L_x_510:
[----:B------:R-:W-:-:S13]  /*3440*/  ISETP.GT.AND P0, PT, R0, 0x9, PT ;  /* 0x000000090000780c */ /* 0x000fda0003f04270 */
[----:B------:R-:W-:Y:S05]  /*3450*/  @P0 BRA `(.L_x_512) ;  /* 0x0000000000300947 */ /* 0x000fea0003800000 */
[----:B------:R-:W-:-:S05]  /*3460*/  IMAD.MOV.U32 R3, RZ, RZ, -0x8 ;  /* 0xfffffff8ff037424 */ /* 0x000fca00078e00ff */
[----:B------:R-:W-:-:S05]  /*3470*/  VIADDMNMX.U32 R0, R0, R3, 0x2, PT ;  /* 0x0000000200007446 */ /* 0x000fca0003800003 */
[----:B------:R-:W-:-:S04]  /*3480*/  IMAD.SHL.U32 R0, R0, 0x4, RZ ;  /* 0x0000000400007824 */ /* 0x000fc800078e00ff */
[----:B0-----:R-:W0:Y:S02]  /*3490*/  LDC R4, c[0x2][R0+0xd8] ;  /* 0x0080360000047b82 */ /* 0x001e240000000800 */
[----:B0-----:R-:W-:-:S04]  /*34a0*/  SHF.R.S32.HI R5, RZ, 0x1f, R4 ;  /* 0x0000001fff057819 */ /* 0x001fc80000011404 */
.L_x_1832:
[----:B------:R-:W-:Y:S05]  /*34b0*/  BRX R4 -0x34c0                                                                                    (*"BRANCH_TARGETS .L_x_1833,.L_x_1834,.L_x_511"*) ;  /* 0xffffffc804d07949 */ /* 0x000fea000383ffff */
.L_x_1834:
[----:B------:R-:W-:Y:S02]  /*34c0*/  HFMA2 R41, -RZ, RZ, 0, 2.98023223876953125e-07 ;  /* 0x00000005ff297431 */ /* 0x000fe400000001ff */
[----:B------:R-:W-:Y:S01]  /*34d0*/  IMAD.MOV.U32 R39, RZ, RZ, 0x1 ;  /* 0x00000001ff277424 */ /* 0x000fe200078e00ff */
[----:B------:R-:W-:Y:S06]  /*34e0*/  BRA `(.L_x_511) ;  /* 0x0000000000307947 */ /* 0x000fec0003800000 */
.L_x_1833:
[----:B------:R-:W-:Y:S01]  /*34f0*/  IMAD.MOV.U32 R41, RZ, RZ, 0x4 ;  /* 0x00000004ff297424 */ /* 0x000fe200078e00ff */
[----:B------:R-:W-:Y:S01]  /*3500*/  MOV R39, RZ ;  /* 0x000000ff00277202 */ /* 0x000fe20000000f00 */
[----:B------:R-:W-:Y:S06]  /*3510*/  BRA `(.L_x_511) ;  /* 0x0000000000247947 */ /* 0x000fec0003800000 */
.L_x_512:
[----:B------:R-:W-:-:S13]  /*3520*/  ISETP.NE.AND P0, PT, R0, 0xa, PT ;  /* 0x0000000a0000780c */ /* 0x000fda0003f05270 */
[----:B------:R-:W-:Y:S05]  /*3530*/  @!P0 BRA `(.L_x_513) ;  /* 0x0000000000148947 */ /* 0x000fea0003800000 */
[----:B------:R-:W-:-:S13]  /*3540*/  ISETP.NE.AND P0, PT, R0, 0xb, PT ;  /* 0x0000000b0000780c */ /* 0x000fda0003f05270 */
[----:B------:R-:W-:Y:S05]  /*3550*/  @P0 BRA `(.L_x_511) ;  /* 0x0000000000140947 */ /* 0x000fea0003800000 */
[----:B------:R-:W-:Y:S02]  /*3560*/  IMAD.MOV.U32 R41, RZ, RZ, 0x7 ;  /* 0x00000007ff297424 */ /* 0x000fe400078e00ff */
[----:B------:R-:W-:Y:S01]  /*3570*/  IMAD.MOV.U32 R39, RZ, RZ, 0x3 ;  /* 0x00000003ff277424 */ /* 0x000fe200078e00ff */
[----:B------:R-:W-:Y:S06]  /*3580*/  BRA `(.L_x_511) ;  /* 0x0000000000087947 */ /* 0x000fec0003800000 */
.L_x_513:
[----:B------:R-:W-:Y:S02]  /*3590*/  HFMA2 R41, -RZ, RZ, 0, 3.5762786865234375e-07 ;  /* 0x00000006ff297431 */ /* 0x000fe400000001ff */
[----:B------:R-:W-:-:S07]  /*35a0*/  IMAD.MOV.U32 R39, RZ, RZ, 0x2 ;  /* 0x00000002ff277424 */ /* 0x000fce00078e00ff */
.L_x_511:
[----:B------:R-:W-:Y:S05]  /*35b0*/  BSYNC.RECONVERGENT B0 ;  /* 0x0000000000007941 */ /* 0x000fea0003800200 */
.L_x_507:
[----:B------:R-:W-:Y:S05]  /*35c0*/  BSYNC.RELIABLE B7 ;  /* 0x0000000000077941 */ /* 0x000fea0003800100 */
.L_x_501:
[----:B0-----:R-:W-:-:S04]  /*35d0*/  IMAD.WIDE R24, R41, 0x8, R36 ;  /* 0x0000000829187825 */ /* 0x001fc800078e0224 */
[----:B------:R-:W-:Y:S02]  /*35e0*/  IMAD.WIDE R16, R39, 0x8, R36 ;  /* 0x0000000827107825 */ /* 0x000fe400078e0224 */
        /* <DEDUP_REMOVED lines=25> */
.L_x_515:
[----:B------:R-:W-:Y:S05]  /*3780*/  BSYNC.RECONVERGENT B9 ;  /* 0x0000000000097941 */ /* 0x000fea0003800200 */
.L_x_514:
        /* <DEDUP_REMOVED lines=24> */
.L_x_517:
[----:B------:R-:W-:Y:S05]  /*3910*/  BSYNC.RECONVERGENT B1 ;  /* 0x0000000000017941 */ /* 0x000fea0003800200 */
.L_x_516:
        /* <DEDUP_REMOVED lines=23> */
.L_x_519:
[----:B------:R-:W-:Y:S05]  /*3a90*/  BSYNC.RECONVERGENT B1 ;  /* 0x0000000000017941 */ /* 0x000fea0003800200 */
.L_x_518:
        /* <DEDUP_REMOVED lines=20> */
.L_x_521:
[----:B------:R-:W-:Y:S05]  /*3be0*/  BSYNC.RECONVERGENT B9 ;  /* 0x0000000000097941 */ /* 0x000fea0003800200 */
.L_x_520:
        /* <DEDUP_REMOVED lines=20> */
.L_x_523:
[----:B------:R-:W-:Y:S05]  /*3d30*/  BSYNC.RECONVERGENT B9 ;  /* 0x0000000000097941 */ /* 0x000fea0003800200 */
.L_x_522:
        /* <DEDUP_REMOVED lines=24> */
[----:B------:R-:W-:Y:S03]  /*3ec0*/  BSSY.RECONVERGENT B1, `(.L_x_527) ;  /* 0x000000a000017945 */ /* 0x000fe60003800200 */
[----:B------:R-:W-:-:S04]  /*3ed0*/  SHF.L.U32 R12, R12, 0x2, RZ ;  /* 0x000000020c0c7819 */ /* 0x000fc800000006ff */
[----:B------:R-:W0:Y:S02]  /*3ee0*/  LDC R4, c[0x2][R12+0xe4] ;  /* 0x008039000c047b82 */ /* 0x000e240000000800 */
[----:B0-----:R-:W-:-:S04]  /*3ef0*/  SHF.R.S32.HI R5, RZ, 0x1f, R4 ;  /* 0x0000001fff057819 */ /* 0x001fc80000011404 */
.L_x_1836:
[----:B------:R-:W-:Y:S05]  /*3f00*/  BRX R4 -0x3f10                                                                                    (*"BRANCH_TARGETS .L_x_1837,.L_x_1838,.L_x_528"*) ;  /* 0xffffffc0043c7949 */ /* 0x000fea000383ffff */
.L_x_1838:
[----:B------:R-:W-:Y:S02]  /*3f10*/  IMAD.MOV.U32 R41, RZ, RZ, 0x2 ;  /* 0x00000002ff297424 */ /* 0x000fe400078e00ff */
[----:B------:R-:W-:Y:S01]  /*3f20*/  IMAD.MOV.U32 R39, RZ, RZ, 0x1 ;  /* 0x00000001ff277424 */ /* 0x000fe200078e00ff */
[----:B------:R-:W-:Y:S06]  /*3f30*/  BRA `(.L_x_528) ;  /* 0x0000000000087947 */ /* 0x000fec0003800000 */
.L_x_1837:
[----:B------:R-:W-:Y:S02]  /*3f40*/  HFMA2 R41, -RZ, RZ, 0, 5.9604644775390625e-08 ;  /* 0x00000001ff297431 */ /* 0x000fe400000001ff */
[----:B------:R-:W-:-:S07]  /*3f50*/  IMAD.MOV.U32 R39, RZ, RZ, RZ ;  /* 0x000000ffff277224 */ /* 0x000fce00078e00ff */
.L_x_528:
[----:B------:R-:W-:Y:S05]  /*3f60*/  BSYNC.RECONVERGENT B1 ;  /* 0x0000000000017941 */ /* 0x000fea0003800200 */
.L_x_527:
[----:B------:R-:W-:Y:S05]  /*3f70*/  BRA `(.L_x_529) ;  /* 0x0000000000ec7947 */ /* 0x000fea0003800000 */
.L_x_526:
[----:B------:R-:W-:Y:S01]  /*3f80*/  IMAD.MOV.U32 R3, RZ, RZ, -0x2 ;  /* 0xfffffffeff037424 */ /* 0x000fe200078e00ff */
[----:B------:R-:W-:Y:S04]  /*3f90*/  BSSY.RECONVERGENT B1, `(.L_x_530) ;  /* 0x000000e000017945 */ /* 0x000fe80003800200 */
[----:B------:R-:W-:-:S04]  /*3fa0*/  VIADDMNMX.U32 R12, R12, R3, 0x3, PT ;  /* 0x000000030c0c7446 */ /* 0x000fc80003800003 */
[----:B------:R-:W-:-:S04]  /*3fb0*/  SHF.L.U32 R12, R12, 0x2, RZ ;  /* 0x000000020c0c7819 */ /* 0x000fc800000006ff */
[----:B------:R-:W0:Y:S02]  /*3fc0*/  LDC R4, c[0x2][R12+0xf0] ;  /* 0x00803c000c047b82 */ /* 0x000e240000000800 */
[----:B0-----:R-:W-:-:S04]  /*3fd0*/  SHF.R.S32.HI R5, RZ, 0x1f, R4 ;  /* 0x0000001fff057819 */ /* 0x001fc80000011404 */
.L_x_1840:
[----:B------:R-:W-:Y:S05]  /*3fe0*/  BRX R4 -0x3ff0                                                                                    (*"BRANCH_TARGETS .L_x_1841,.L_x_1842,.L_x_1843,.L_x_531"*) ;  /* 0xffffffc004047949 */ /* 0x000fea000383ffff */
.L_x_1843:
[----:B------:R-:W-:Y:S02]  /*3ff0*/  IMAD.MOV.U32 R41, RZ, RZ, 0x5 ;  /* 0x00000005ff297424 */ /* 0x000fe400078e00ff */
[----:B------:R-:W-:Y:S01]  /*4000*/  IMAD.MOV.U32 R39, RZ, RZ, 0x4 ;  /* 0x00000004ff277424 */ /* 0x000fe200078e00ff */
[----:B------:R-:W-:Y:S06]  /*4010*/  BRA `(.L_x_531) ;  /* 0x0000000000147947 */ /* 0x000fec0003800000 */
.L_x_1842:
[----:B------:R-:W-:Y:S02]  /*4020*/  HFMA2 R41, -RZ, RZ, 0, 0 ;  /* 0x00000000ff297431 */ /* 0x000fe400000001ff */
[----:B------:R-:W-:Y:S01]  /*4030*/  IMAD.MOV.U32 R39, RZ, RZ, 0x3 ;  /* 0x00000003ff277424 */ /* 0x000fe200078e00ff */
[----:B------:R-:W-:Y:S06]  /*4040*/  BRA `(.L_x_531) ;  /* 0x0000000000087947 */ /* 0x000fec0003800000 */
.L_x_1841:
[----:B------:R-:W-:Y:S01]  /*4050*/  IMAD.MOV.U32 R41, RZ, RZ, 0x3 ;  /* 0x00000003ff297424 */ /* 0x000fe200078e00ff */
[----:B------:R-:W-:-:S07]  /*4060*/  MOV R39, 0x2 ;  /* 0x0000000200277802 */ /* 0x000fce0000000f00 */
.L_x_531:
[----:B------:R-:W-:Y:S05]  /*4070*/  BSYNC.RECONVERGENT B1 ;  /* 0x0000000000017941 */ /* 0x000fea0003800200 */
.L_x_530:
[----:B------:R-:W-:Y:S05]  /*4080*/  BRA `(.L_x_529) ;  /* 0x0000000000a87947 */ /* 0x000fea0003800000 */
.L_x_525:
[----:B------:R-:W-:Y:S01]  /*4090*/  ISETP.GT.AND P0, PT, R12, 0x7, PT ;  /* 0x000000070c00780c */ /* 0x000fe20003f04270 */
[----:B------:R-:W-:-:S12]  /*40a0*/  BSSY.RECONVERGENT B1, `(.L_x_529) ;  /* 0x0000028000017945 */ /* 0x000fd80003800200 */
[----:B------:R-:W-:Y:S05]  /*40b0*/  @P0 BRA `(.L_x_532) ;  /* 0x00000000003c0947 */ /* 0x000fea0003800000 */
[----:B------:R-:W-:-:S05]  /*40c0*/  IMAD.MOV.U32 R3, RZ, RZ, 0x3 ;  /* 0x00000003ff037424 */ /* 0x000fca00078e00ff */
[----:B------:R-:W-:-:S05]  /*40d0*/  VIADDMNMX.U32 R12, R12, 0xfffffffb, R3, PT ;  /* 0xfffffffb0c0c7846 */ /* 0x000fca0003800003 */
[----:B------:R-:W-:-:S04]  /*40e0*/  IMAD.SHL.U32 R12, R12, 0x4, RZ ;  /* 0x000000040c0c7824 */ /* 0x000fc800078e00ff */
[----:B------:R-:W0:Y:S02]  /*40f0*/  LDC R4, c[0x2][R12+0x100] ;  /* 0x008040000c047b82 */ /* 0x000e240000000800 */
[----:B0-----:R-:W-:-:S04]  /*4100*/  SHF.R.S32.HI R5, RZ, 0x1f, R4 ;  /* 0x0000001fff057819 */ /* 0x001fc80000011404 */
.L_x_1845:
[----:B------:R-:W-:Y:S05]  /*4110*/  BRX R4 -0x4120                                                                                    (*"BRANCH_TARGETS .L_x_1846,.L_x_1847,.L_x_1848,.L_x_533"*) ;  /* 0xffffffbc04b87949 */ /* 0x000fea000383ffff */
.L_x_1848:
[----:B------:R-:W-:Y:S02]  /*4120*/  HFMA2 R41, -RZ, RZ, 0, 2.384185791015625e-07 ;  /* 0x00000004ff297431 */ /* 0x000fe400000001ff */
[----:B------:R-:W-:Y:S01]  /*4130*/  IMAD.MOV.U32 R39, RZ, RZ, 0x7 ;  /* 0x00000007ff277424 */ /* 0x000fe200078e00ff */
[----:B------:R-:W-:Y:S06]  /*4140*/  BRA `(.L_x_533) ;  /* 0x0000000000747947 */ /* 0x000fec0003800000 */
.L_x_1847:
[----:B------:R-:W-:Y:S01]  /*4150*/  IMAD.MOV.U32 R41, RZ, RZ, 0x7 ;  /* 0x00000007ff297424 */ /* 0x000fe200078e00ff */
[----:B------:R-:W-:Y:S01]  /*4160*/  MOV R39, 0x6 ;  /* 0x0000000600277802 */ /* 0x000fe20000000f00 */
[----:B------:R-:W-:Y:S06]  /*4170*/  BRA `(.L_x_533) ;  /* 0x0000000000687947 */ /* 0x000fec0003800000 */
.L_x_1846:
[----:B------:R-:W-:Y:S02]  /*4180*/  IMAD.MOV.U32 R41, RZ, RZ, 0x6 ;  /* 0x00000006ff297424 */ /* 0x000fe400078e00ff */
[----:B------:R-:W-:Y:S01]  /*4190*/  IMAD.MOV.U32 R39, RZ, RZ, 0x5 ;  /* 0x00000005ff277424 */ /* 0x000fe200078e00ff */
[----:B------:R-:W-:Y:S06]  /*41a0*/  BRA `(.L_x_533) ;  /* 0x00000000005c7947 */ /* 0x000fec0003800000 */
.L_x_532:
[----:B------:R-:W-:-:S13]  /*41b0*/  ISETP.GT.AND P0, PT, R12, 0x9, PT ;  /* 0x000000090c00780c */ /* 0x000fda0003f04270 */
[----:B------:R-:W-:Y:S05]  /*41c0*/  @P0 BRA `(.L_x_534) ;  /* 0x0000000000300947 */ /* 0x000fea0003800000 */
[----:B------:R-:W-:-:S04]  /*41d0*/  MOV R3, 0xfffffff8 ;  /* 0xfffffff800037802 */ /* 0x000fc80000000f00 */
[----:B------:R-:W-:-:S05]  /*41e0*/  VIADDMNMX.U32 R12, R12, R3, 0x2, PT ;  /* 0x000000020c0c7446 */ /* 0x000fca0003800003 */
[----:B------:R-:W-:-:S04]  /*41f0*/  IMAD.SHL.U32 R12, R12, 0x4, RZ ;  /* 0x000000040c0c7824 */ /* 0x000fc800078e00ff */
[----:B------:R-:W0:Y:S02]  /*4200*/  LDC R4, c[0x2][R12+0x110] ;  /* 0x008044000c047b82 */ /* 0x000e240000000800 */
[----:B0-----:R-:W-:-:S04]  /*4210*/  SHF.R.S32.HI R5, RZ, 0x1f, R4 ;  /* 0x0000001fff057819 */ /* 0x001fc80000011404 */
.L_x_1850:
[----:B------:R-:W-:Y:S05]  /*4220*/  BRX R4 -0x4230                                                                                    (*"BRANCH_TARGETS .L_x_1851,.L_x_1852,.L_x_533"*) ;  /* 0xffffffbc04747949 */ /* 0x000fea000383ffff */
.L_x_1852:
[----:B------:R-:W-:Y:S02]  /*4230*/  HFMA2 R39, -RZ, RZ, 0, 5.9604644775390625e-08 ;  /* 0x00000001ff277431 */ /* 0x000fe400000001ff */
[----:B------:R-:W-:Y:S01]  /*4240*/  IMAD.MOV.U32 R41, RZ, RZ, 0x5 ;  /* 0x00000005ff297424 */ /* 0x000fe200078e00ff */
[----:B------:R-:W-:Y:S06]  /*4250*/  BRA `(.L_x_533) ;  /* 0x0000000000307947 */ /* 0x000fec0003800000 */
.L_x_1851:
[----:B------:R-:W-:Y:S02]  /*4260*/  IMAD.MOV.U32 R41, RZ, RZ, 0x4 ;  /* 0x00000004ff297424 */ /* 0x000fe400078e00ff */
[----:B------:R-:W-:Y:S01]  /*4270*/  IMAD.MOV.U32 R39, RZ, RZ, RZ ;  /* 0x000000ffff277224 */ /* 0x000fe200078e00ff */
[----:B------:R-:W-:Y:S06]  /*4280*/  BRA `(.L_x_533) ;  /* 0x0000000000247947 */ /* 0x000fec0003800000 */
.L_x_534:
[----:B------:R-:W-:-:S13]  /*4290*/  ISETP.NE.AND P0, PT, R12, 0xa, PT ;  /* 0x0000000a0c00780c */ /* 0x000fda0003f05270 */
[----:B------:R-:W-:Y:S05]  /*42a0*/  @!P0 BRA `(.L_x_535) ;  /* 0x0000000000148947 */ /* 0x000fea0003800000 */
[----:B------:R-:W-:-:S13]  /*42b0*/  ISETP.NE.AND P0, PT, R12, 0xb, PT ;  /* 0x0000000b0c00780c */ /* 0x000fda0003f05270 */
[----:B------:R-:W-:Y:S05]  /*42c0*/  @P0 BRA `(.L_x_533) ;  /* 0x0000000000140947 */ /* 0x000fea0003800000 */
[----:B------:R-:W-:Y:S01]  /*42d0*/  MOV R41, 0x7 ;  /* 0x0000000700297802 */ /* 0x000fe20000000f00 */
[----:B------:R-:W-:Y:S01]  /*42e0*/  IMAD.MOV.U32 R39, RZ, RZ, 0x3 ;  /* 0x00000003ff277424 */ /* 0x000fe200078e00ff */
[----:B------:R-:W-:Y:S06]  /*42f0*/  BRA `(.L_x_533) ;  /* 0x0000000000087947 */ /* 0x000fec0003800000 */
.L_x_535:
[----:B------:R-:W-:Y:S02]  /*4300*/  HFMA2 R39, -RZ, RZ, 0, 1.1920928955078125e-07 ;  /* 0x00000002ff277431 */ /* 0x000fe400000001ff */
[----:B------:R-:W-:-:S07]  /*4310*/  IMAD.MOV.U32 R41, RZ, RZ, 0x6 ;  /* 0x00000006ff297424 */ /* 0x000fce00078e00ff */
.L_x_533:
[----:B------:R-:W-:Y:S05]  /*4320*/  BSYNC.RECONVERGENT B1 ;  /* 0x0000000000017941 */ /* 0x000fea0003800200 */
.L_x_529:
[----:B------:R-:W-:Y:S05]  /*4330*/  BSYNC.RELIABLE B0 ;  /* 0x0000000000007941 */ /* 0x000fea0003800100 */
.L_x_524:
[----:B------:R-:W-:-:S04]  /*4340*/  IMAD.WIDE R26, R41, 0x8, R36 ;  /* 0x00000008291a7825 */ /* 0x000fc800078e0224 */
        /* <DEDUP_REMOVED lines=26> */
.L_x_537:
[----:B------:R-:W-:Y:S05]  /*44f0*/  BSYNC.RECONVERGENT B9 ;  /* 0x0000000000097941 */ /* 0x000fea0003800200 */
.L_x_536:
        /* <DEDUP_REMOVED lines=24> */
.L_x_539:
[----:B------:R-:W-:Y:S05]  /*4680*/  BSYNC.RECONVERGENT B1 ;  /* 0x0000000000017941 */ /* 0x000fea0003800200 */
.L_x_538:
        /* <DEDUP_REMOVED lines=23> */
.L_x_541:
[----:B------:R-:W-:Y:S05]  /*4800*/  BSYNC.RECONVERGENT B1 ;  /* 0x0000000000017941 */ /* 0x000fea0003800200 */
.L_x_540:
        /* <DEDUP_REMOVED lines=20> */
.L_x_543:
[----:B------:R-:W-:Y:S05]  /*4950*/  BSYNC.RECONVERGENT B9 ;  /* 0x0000000000097941 */ /* 0x000fea0003800200 */
.L_x_542:
        /* <DEDUP_REMOVED lines=20> */
.L_x_545:
[----:B------:R-:W-:Y:S05]  /*4aa0*/  BSYNC.RECONVERGENT B9 ;  /* 0x0000000000097941 */ /* 0x000fea0003800200 */
.L_x_544:
        /* <DEDUP_REMOVED lines=28> */
.L_x_1854:
[----:B------:R-:W-:Y:S05]  /*4c70*/  BRX R4 -0x4c80                                                                                    (*"BRANCH_TARGETS .L_x_1855,.L_x_1856,.L_x_550"*) ;  /* 0xffffffb004e07949 */ /* 0x000fea000383ffff */
.L_x_1856:
[----:B------:R-:W-:Y:S02]  /*4c80*/  HFMA2 R41, -RZ, RZ, 0, 1.1920928955078125e-07 ;  /* 0x00000002ff297431 */ /* 0x000fe400000001ff */
[----:B------:R-:W-:Y:S01]  /*4c90*/  IMAD.MOV.U32 R39, RZ, RZ, 0x1 ;  /* 0x00000001ff277424 */ /* 0x000fe200078e00ff */
[----:B------:R-:W-:Y:S06]  /*4ca0*/  BRA `(.L_x_550) ;  /* 0x0000000000087947 */ /* 0x000fec0003800000 */
.L_x_1855:
[----:B------:R-:W-:Y:S01]  /*4cb0*/  IMAD.MOV.U32 R41, RZ, RZ, 0x1 ;  /* 0x00000001ff297424 */ /* 0x000fe200078e00ff */
[----:B------:R-:W-:-:S07]  /*4cc0*/  MOV R39, RZ ;  /* 0x000000ff00277202 */ /* 0x000fce0000000f00 */
.L_x_550:
[----:B------:R-:W-:Y:S05]  /*4cd0*/  BSYNC.RECONVERGENT B1 ;  /* 0x0000000000017941 */ /* 0x000fea0003800200 */
.L_x_549:
[----:B------:R-:W-:Y:S05]  /*4ce0*/  BRA `(.L_x_551) ;  /* 0x0000000000ec7947 */ /* 0x000fea0003800000 */
.L_x_548:
[----:B------:R-:W-:Y:S01]  /*4cf0*/  IMAD.MOV.U32 R3, RZ, RZ, -0x2 ;  /* 0xfffffffeff037424 */ /* 0x000fe200078e00ff */
[----:B------:R-:W-:Y:S04]  /*4d00*/  BSSY.RECONVERGENT B1, `(.L_x_552) ;  /* 0x000000e000017945 */ /* 0x000fe80003800200 */
[----:B------:R-:W-:-:S05]  /*4d10*/  VIADDMNMX.U32 R0, R0, R3, 0x3, PT ;  /* 0x0000000300007446 */ /* 0x000fca0003800003 */
[----:B------:R-:W-:-:S04]  /*4d20*/  IMAD.SHL.U32 R0, R0, 0x4, RZ ;  /* 0x0000000400007824 */ /* 0x000fc800078e00ff */
[----:B------:R-:W0:Y:S02]  /*4d30*/  LDC R4, c[0x2][R0+0x128] ;  /* 0x00804a0000047b82 */ /* 0x000e240000000800 */
[----:B0-----:R-:W-:-:S04]  /*4d40*/  SHF.R.S32.HI R5, RZ, 0x1f, R4 ;  /* 0x0000001fff057819 */ /* 0x001fc80000011404 */
.L_x_1858:
[----:B------:R-:W-:Y:S05]  /*4d50*/  BRX R4 -0x4d60                                                                                    (*"BRANCH_TARGETS .L_x_1859,.L_x_1860,.L_x_1861,.L_x_553"*) ;  /* 0xffffffb004a87949 */ /* 0x000fea000383ffff */
.L_x_1861:
[----:B------:R-:W-:Y:S02]  /*4d60*/  HFMA2 R41, -RZ, RZ, 0, 2.98023223876953125e-07 ;  /* 0x00000005ff297431 */ /* 0x000fe400000001ff */
[----:B------:R-:W-:Y:S01]  /*4d70*/  IMAD.MOV.U32 R39, RZ, RZ, 0x4 ;  /* 0x00000004ff277424 */ /* 0x000fe200078e00ff */
[----:B------:R-:W-:Y:S06]  /*4d80*/  BRA `(.L_x_553) ;  /* 0x0000000000147947 */ /* 0x000fec0003800000 */
.L_x_1860:
[----:B------:R-:W-:Y:S01]  /*4d90*/  IMAD.MOV.U32 R41, RZ, RZ, RZ ;  /* 0x000000ffff297224 */ /* 0x000fe200078e00ff */
[----:B------:R-:W-:Y:S01]  /*4da0*/  MOV R39, 0x3 ;  /* 0x0000000300277802 */ /* 0x000fe20000000f00 */
[----:B------:R-:W-:Y:S06]  /*4db0*/  BRA `(.L_x_553) ;  /* 0x0000000000087947 */ /* 0x000fec0003800000 */
.L_x_1859:
[----:B------:R-:W-:Y:S02]  /*4dc0*/  IMAD.MOV.U32 R41, RZ, RZ, 0x3 ;  /* 0x00000003ff297424 */ /* 0x000fe400078e00ff */
[----:B------:R-:W-:-:S07]  /*4dd0*/  IMAD.MOV.U32 R39, RZ, RZ, 0x2 ;  /* 0x00000002ff277424 */ /* 0x000fce00078e00ff */
.L_x_553:
[----:B------:R-:W-:Y:S05]  /*4de0*/  BSYNC.RECONVERGENT B1 ;  /* 0x0000000000017941 */ /* 0x000fea0003800200 */
.L_x_552:
[----:B------:R-:W-:Y:S05]  /*4df0*/  BRA `(.L_x_551) ;  /* 0x0000000000a87947 */ /* 0x000fea0003800000 */
.L_x_547:
        /* <DEDUP_REMOVED lines=8> */
.L_x_1863:
[----:B------:R-:W-:Y:S05]  /*4e80*/  BRX R4 -0x4e90                                                                                    (*"BRANCH_TARGETS .L_x_1864,.L_x_1865,.L_x_1866,.L_x_555"*) ;  /* 0xffffffb0045c7949 */ /* 0x000fea000383ffff */
.L_x_1866:
[----:B------:R-:W-:Y:S01]  /*4e90*/  IMAD.MOV.U32 R41, RZ, RZ, 0x4 ;  /* 0x00000004ff297424 */ /* 0x000fe200078e00ff */
[----:B------:R-:W-:Y:S01]  /*4ea0*/  MOV R39, 0x7 ;  /* 0x0000000700277802 */ /* 0x000fe20000000f00 */
[----:B------:R-:W-:Y:S06]  /*4eb0*/  BRA `(.L_x_555) ;  /* 0x0000000000747947 */ /* 0x000fec0003800000 */
.L_x_1865:
[----:B------:R-:W-:Y:S02]  /*4ec0*/  IMAD.MOV.U32 R41, RZ, RZ, 0x7 ;  /* 0x00000007ff297424 */ /* 0x000fe400078e00ff */
[----:B------:R-:W-:Y:S01]  /*4ed0*/  IMAD.MOV.U32 R39, RZ, RZ, 0x6 ;  /* 0x00000006ff277424 */ /* 0x000fe200078e00ff */
[----:B------:R-:W-:Y:S06]  /*4ee0*/  BRA `(.L_x_555) ;  /* 0x0000000000687947 */ /* 0x000fec0003800000 */
.L_x_1864:
[----:B------:R-:W-:Y:S01]  /*4ef0*/  MOV R41, 0x6 ;  /* 0x0000000600297802 */ /* 0x000fe20000000f00 */
[----:B------:R-:W-:Y:S01]  /*4f00*/  IMAD.MOV.U32 R39, RZ, RZ, 0x5 ;  /* 0x00000005ff277424 */ /* 0x000fe200078e00ff */
[----:B------:R-:W-:Y:S06]  /*4f10*/  BRA `(.L_x_555) ;  /* 0x00000000005c7947 */ /* 0x000fec0003800000 */
.L_x_554:
[----:B------:R-:W-:-:S13]  /*4f20*/  ISETP.GT.AND P0, PT, R0, 0x9, PT ;  /* 0x000000090000780c */ /* 0x000fda0003f04270 */
[----:B------:R-:W-:Y:S05]  /*4f30*/  @P0 BRA `(.L_x_556) ;  /* 0x0000000000300947 */ /* 0x000fea0003800000 */
[----:B------:R-:W-:-:S05]  /*4f40*/  IMAD.MOV.U32 R3, RZ, RZ, -0x8 ;  /* 0xfffffff8ff037424 */ /* 0x000fca00078e00ff */
[----:B------:R-:W-:-:S04]  /*4f50*/  VIADDMNMX.U32 R0, R0, R3, 0x2, PT ;  /* 0x0000000200007446 */ /* 0x000fc80003800003 */
[----:B------:R-:W-:-:S04]  /*4f60*/  SHF.L.U32 R0, R0, 0x2, RZ ;  /* 0x0000000200007819 */ /* 0x000fc800000006ff */
[----:B------:R-:W0:Y:S02]  /*4f70*/  LDC R4, c[0x2][R0+0x148] ;  /* 0x0080520000047b82 */ /* 0x000e240000000800 */
[----:B0-----:R-:W-:-:S04]  /*4f80*/  SHF.R.S32.HI R5, RZ, 0x1f, R4 ;  /* 0x0000001fff057819 */ /* 0x001fc80000011404 */
.L_x_1868:
[----:B------:R-:W-:Y:S05]  /*4f90*/  BRX R4 -0x4fa0                                                                                    (*"BRANCH_TARGETS .L_x_1869,.L_x_1870,.L_x_555"*) ;  /* 0xffffffb004187949 */ /* 0x000fea000383ffff */
.L_x_1870:
[----:B------:R-:W-:Y:S02]  /*4fa0*/  IMAD.MOV.U32 R41, RZ, RZ, 0x5 ;  /* 0x00000005ff297424 */ /* 0x000fe400078e00ff */
[----:B------:R-:W-:Y:S01]  /*4fb0*/  IMAD.MOV.U32 R39, RZ, RZ, 0x1 ;  /* 0x00000001ff277424 */ /* 0x000fe200078e00ff */
[----:B------:R-:W-:Y:S06]  /*4fc0*/  BRA `(.L_x_555) ;  /* 0x0000000000307947 */ /* 0x000fec0003800000 */
.L_x_1869:
[----:B------:R-:W-:Y:S02]  /*4fd0*/  HFMA2 R41, -RZ, RZ, 0, 2.384185791015625e-07 ;  /* 0x00000004ff297431 */ /* 0x000fe400000001ff */
[----:B------:R-:W-:Y:S01]  /*4fe0*/  IMAD.MOV.U32 R39, RZ, RZ, RZ ;  /* 0x000000ffff277224 */ /* 0x000fe200078e00ff */
[----:B------:R-:W-:Y:S06]  /*4ff0*/  BRA `(.L_x_555) ;  /* 0x0000000000247947 */ /* 0x000fec0003800000 */
.L_x_556:
[----:B------:R-:W-:-:S13]  /*5000*/  ISETP.NE.AND P0, PT, R0, 0xa, PT ;  /* 0x0000000a0000780c */ /* 0x000fda0003f05270 */
[----:B------:R-:W-:Y:S05]  /*5010*/  @!P0 BRA `(.L_x_557) ;  /* 0x0000000000148947 */ /* 0x000fea0003800000 */
[----:B------:R-:W-:-:S13]  /*5020*/  ISETP.NE.AND P0, PT, R0, 0xb, PT ;  /* 0x0000000b0000780c */ /* 0x000fda0003f05270 */
[----:B------:R-:W-:Y:S05]  /*5030*/  @P0 BRA `(.L_x_555) ;  /* 0x0000000000140947 */ /* 0x000fea0003800000 */
[----:B------:R-:W-:Y:S01]  /*5040*/  IMAD.MOV.U32 R41, RZ, RZ, 0x7 ;  /* 0x00000007ff297424 */ /* 0x000fe200078e00ff */
[----:B------:R-:W-:Y:S01]  /*5050*/  MOV R39, 0x3 ;  /* 0x0000000300277802 */ /* 0x000fe20000000f00 */
[----:B------:R-:W-:Y:S06]  /*5060*/  BRA `(.L_x_555) ;  /* 0x0000000000087947 */ /* 0x000fec0003800000 */
.L_x_557:
[----:B------:R-:W-:Y:S02]  /*5070*/  IMAD.MOV.U32 R41, RZ, RZ, 0x6 ;  /* 0x00000006ff297424 */ /* 0x000fe400078e00ff */
[----:B------:R-:W-:-:S07]  /*5080*/  IMAD.MOV.U32 R39, RZ, RZ, 0x2 ;  /* 0x00000002ff277424 */ /* 0x000fce00078e00ff */
.L_x_555:
[----:B------:R-:W-:Y:S05]  /*5090*/  BSYNC.RECONVERGENT B1 ;  /* 0x0000000000017941 */ /* 0x000fea0003800200 */
.L_x_551:
[----:B------:R-:W-:Y:S05]  /*50a0*/  BSYNC.RELIABLE B0 ;  /* 0x0000000000007941 */ /* 0x000fea0003800100 */
.L_x_546:
        /* <DEDUP_REMOVED lines=27> */
.L_x_559:
[----:B------:R-:W-:Y:S05]  /*5260*/  BSYNC.RECONVERGENT B9 ;  /* 0x0000000000097941 */ /* 0x000fea0003800200 */
.L_x_558:
        /* <DEDUP_REMOVED lines=24> */
.L_x_561:
[----:B------:R-:W-:Y:S05]  /*53f0*/  BSYNC.RECONVERGENT B1 ;  /* 0x0000000000017941 */ /* 0x000fea0003800200 */
.L_x_560:
        /* <DEDUP_REMOVED lines=23> */
.L_x_563:
[----:B------:R-:W-:Y:S05]  /*5570*/  BSYNC.RECONVERGENT B1 ;  /* 0x0000000000017941 */ /* 0x000fea0003800200 */
.L_x_562:
        /* <DEDUP_REMOVED lines=20> */
.L_x_565:
[----:B------:R-:W-:Y:S05]  /*56c0*/  BSYNC.RECONVERGENT B9 ;  /* 0x0000000000097941 */ /* 0x000fea0003800200 */
.L_x_564:
        /* <DEDUP_REMOVED lines=20> */
.L_x_567:
[----:B------:R-:W-:Y:S05]  /*5810*/  BSYNC.RECONVERGENT B9 ;  /* 0x0000000000097941 */ /* 0x000fea0003800200 */
.L_x_566:
        /* <DEDUP_REMOVED lines=25> */
[----:B-1----:R-:W-:Y:S01]  /*59b0*/  IMAD.IADD R3, R21, 0x1, R20 ;  /* 0x0000000115037824 */ /* 0x002fe200078e0214 */
[----:B------:R-:W-:-:S03]  /*59c0*/  DFMA R4, R4, R34, R10 ;  /* 0x000000220404722b */ /* 0x000fc6000000000a */
        /* <DEDUP_REMOVED lines=10> */
.L_x_504:
[----:B------:R-:W-:Y:S05]  /*5a70*/  BSYNC.RECONVERGENT B8 ;  /* 0x0000000000087941 */ /* 0x000fea0003800200 */
.L_x_500:
        /* <DEDUP_REMOVED lines=13> */
[----:B01----:R-:W0:Y:S02]  /*5b50*/  LDC R4, c[0x2][R0+0x154] ;  /* 0x0080550000047b82 */ /* 0x003e240000000800 */
[----:B0-----:R-:W-:-:S04]  /*5b60*/  SHF.R.S32.HI R5, RZ, 0x1f, R4 ;  /* 0x0000001fff057819 */ /* 0x001fc80000011404 */
.L_x_1872:
[----:B------:R-:W-:Y:S05]  /*5b70*/  BRX R4 -0x5b80                                                                                    (*"BRANCH_TARGETS .L_x_1873,.L_x_1874,.L_x_574"*) ;  /* 0xffffffa404207949 */ /* 0x000fea000383ffff */
.L_x_1874:
[----:B------:R-:W-:Y:S02]  /*5b80*/  HFMA2 R41, -RZ, RZ, 0, 1.1920928955078125e-07 ;  /* 0x00000002ff297431 */ /* 0x000fe400000001ff */
[----:B------:R-:W-:Y:S01]  /*5b90*/  IMAD.MOV.U32 R39, RZ, RZ, 0x1 ;  /* 0x00000001ff277424 */ /* 0x000fe200078e00ff */
[----:B------:R-:W-:Y:S06]  /*5ba0*/  BRA `(.L_x_574) ;  /* 0x0000000000087947 */ /* 0x000fec0003800000 */
.L_x_1873:
[----:B------:R-:W-:Y:S01]  /*5bb0*/  IMAD.MOV.U32 R41, RZ, RZ, 0x1 ;  /* 0x00000001ff297424 */ /* 0x000fe200078e00ff */
[----:B------:R-:W-:-:S07]  /*5bc0*/  MOV R39, RZ ;  /* 0x000000ff00277202 */ /* 0x000fce0000000f00 */
.L_x_574:
[----:B------:R-:W-:Y:S05]  /*5bd0*/  BSYNC.RECONVERGENT B0 ;  /* 0x0000000000007941 */ /* 0x000fea0003800200 */
.L_x_573:
[----:B------:R-:W-:Y:S05]  /*5be0*/  BRA `(.L_x_575) ;  /* 0x0000000000ec7947 */ /* 0x000fea0003800000 */
.L_x_571:
[----:B------:R-:W-:Y:S01]  /*5bf0*/  IMAD.MOV.U32 R3, RZ, RZ, -0x2 ;  /* 0xfffffffeff037424 */ /* 0x000fe200078e00ff */
[----:B------:R-:W-:Y:S04]  /*5c00*/  BSSY.RECONVERGENT B0, `(.L_x_576) ;  /* 0x000000e000007945 */ /* 0x000fe80003800200 */
[----:B------:R-:W-:-:S05]  /*5c10*/  VIADDMNMX.U32 R0, R0, R3, 0x3, PT ;  /* 0x0000000300007446 */ /* 0x000fca0003800003 */
[----:B------:R-:W-:-:S04]  /*5c20*/  IMAD.SHL.U32 R0, R0, 0x4, RZ ;  /* 0x0000000400007824 */ /* 0x000fc800078e00ff */
[----:B01----:R-:W0:Y:S02]  /*5c30*/  LDC R4, c[0x2][R0+0x160] ;  /* 0x0080580000047b82 */ /* 0x003e240000000800 */
[----:B0-----:R-:W-:-:S04]  /*5c40*/  SHF.R.S32.HI R5, RZ, 0x1f, R4 ;  /* 0x0000001fff057819 */ /* 0x001fc80000011404 */
.L_x_1876:
[----:B------:R-:W-:Y:S05]  /*5c50*/  BRX R4 -0x5c60                                                                                    (*"BRANCH_TARGETS .L_x_1877,.L_x_1878,.L_x_1879,.L_x_577"*) ;  /* 0xffffffa004e87949 */ /* 0x000fea000383ffff */
.L_x_1879:
[----:B------:R-:W-:Y:S02]  /*5c60*/  HFMA2 R41, -RZ, RZ, 0, 2.98023223876953125e-07 ;  /* 0x00000005ff297431 */ /* 0x000fe400000001ff */
[----:B------:R-:W-:Y:S01]  /*5c70*/  IMAD.MOV.U32 R39, RZ, RZ, 0x4 ;  /* 0x00000004ff277424 */ /* 0x000fe200078e00ff */
[----:B------:R-:W-:Y:S06]  /*5c80*/  BRA `(.L_x_577) ;  /* 0x0000000000147947 */ /* 0x000fec0003800000 */
.L_x_1878:
[----:B------:R-:W-:Y:S01]  /*5c90*/  IMAD.MOV.U32 R41, RZ, RZ, RZ ;  /* 0x000000ffff297224 */ /* 0x000fe200078e00ff */
[----:B------:R-:W-:Y:S01]  /*5ca0*/  MOV R39, 0x3 ;  /* 0x0000000300277802 */ /* 0x000fe20000000f00 */
[----:B------:R-:W-:Y:S06]  /*5cb0*/  BRA `(.L_x_577) ;  /* 0x0000000000087947 */ /* 0x000fec0003800000 */
.L_x_1877:
[----:B------:R-:W-:Y:S02]  /*5cc0*/  IMAD.MOV.U32 R41, RZ, RZ, 0x3 ;  /* 0x00000003ff297424 */ /* 0x000fe400078e00ff */
[----:B------:R-:W-:-:S07]  /*5cd0*/  IMAD.MOV.U32 R39, RZ, RZ, 0x2 ;  /* 0x00000002ff277424 */ /* 0x000fce00078e00ff */
.L_x_577:
[----:B------:R-:W-:Y:S05]  /*5ce0*/  BSYNC.RECONVERGENT B0 ;  /* 0x0000000000007941 */ /* 0x000fea0003800200 */
.L_x_576:
[----:B------:R-:W-:Y:S05]  /*5cf0*/  BRA `(.L_x_575) ;  /* 0x0000000000a87947 */ /* 0x000fea0003800000 */
.L_x_570:
[----:B------:R-:W-:Y:S01]  /*5d00*/  ISETP.GT.AND P0, PT, R0, 0x7, PT ;  /* 0x000000070000780c */ /* 0x000fe20003f04270 */
[----:B------:R-:W-:-:S12]  /*5d10*/  BSSY.RECONVERGENT B0, `(.L_x_575) ;  /* 0x0000028000007945 */ /* 0x000fd80003800200 */
[----:B------:R-:W-:Y:S05]  /*5d20*/  @P0 BRA `(.L_x_578) ;  /* 0x00000000003c0947 */ /* 0x000fea0003800000 */
[----:B------:R-:W-:-:S05]  /*5d30*/  HFMA2 R3, -RZ, RZ, 0, 1.78813934326171875e-07 ;  /* 0x00000003ff037431 */ /* 0x000fca00000001ff */
[----:B------:R-:W-:-:S05]  /*5d40*/  VIADDMNMX.U32 R0, R0, 0xfffffffb, R3, PT ;  /* 0xfffffffb00007846 */ /* 0x000fca0003800003 */
[----:B------:R-:W-:-:S04]  /*5d50*/  IMAD.SHL.U32 R0, R0, 0x4, RZ ;  /* 0x0000000400007824 */ /* 0x000fc800078e00ff */
[----:B01----:R-:W0:Y:S02]  /*5d60*/  LDC R4, c[0x2][R0+0x170] ;  /* 0x00805c0000047b82 */ /* 0x003e240000000800 */
[----:B0-----:R-:W-:-:S04]  /*5d70*/  SHF.R.S32.HI R5, RZ, 0x1f, R4 ;  /* 0x0000001fff057819 */ /* 0x001fc80000011404 */
.L_x_1881:
[----:B------:R-:W-:Y:S05]  /*5d80*/  BRX R4 -0x5d90                                                                                    (*"BRANCH_TARGETS .L_x_1882,.L_x_1883,.L_x_1884,.L_x_579"*) ;  /* 0xffffffa0049c7949 */ /* 0x000fea000383ffff */
.L_x_1884:
[----:B------:R-:W-:Y:S01]  /*5d90*/  IMAD.MOV.U32 R41, RZ, RZ, 0x4 ;  /* 0x00000004ff297424 */ /* 0x000fe200078e00ff */
[----:B------:R-:W-:Y:S01]  /*5da0*/  MOV R39, 0x7 ;  /* 0x0000000700277802 */ /* 0x000fe20000000f00 */
[----:B------:R-:W-:Y:S06]  /*5db0*/  BRA `(.L_x_579) ;  /* 0x0000000000747947 */ /* 0x000fec0003800000 */
.L_x_1883:
[----:B------:R-:W-:Y:S02]  /*5dc0*/  IMAD.MOV.U32 R41, RZ, RZ, 0x7 ;  /* 0x00000007ff297424 */ /* 0x000fe400078e00ff */
[----:B------:R-:W-:Y:S01]  /*5dd0*/  IMAD.MOV.U32 R39, RZ, RZ, 0x6 ;  /* 0x00000006ff277424 */ /* 0x000fe200078e00ff */
[----:B------:R-:W-:Y:S06]  /*5de0*/  BRA `(.L_x_579) ;  /* 0x0000000000687947 */ /* 0x000fec0003800000 */
.L_x_1882:
[----:B------:R-:W-:Y:S01]  /*5df0*/  MOV R41, 0x6 ;  /* 0x0000000600297802 */ /* 0x000fe20000000f00 */
[----:B------:R-:W-:Y:S01]  /*5e00*/  IMAD.MOV.U32 R39, RZ, RZ, 0x5 ;  /* 0x00000005ff277424 */ /* 0x000fe200078e00ff */
[----:B------:R-:W-:Y:S06]  /*5e10*/  BRA `(.L_x_579) ;  /* 0x00000000005c7947 */ /* 0x000fec0003800000 */
.L_x_578:
[----:B------:R-:W-:-:S13]  /*5e20*/  ISETP.GT.AND P0, PT, R0, 0x9, PT ;  /* 0x000000090000780c */ /* 0x000fda0003f04270 */
[----:B------:R-:W-:Y:S05]  /*5e30*/  @P0 BRA `(.L_x_580) ;  /* 0x0000000000300947 */ /* 0x000fea0003800000 */
[----:B------:R-:W-:-:S05]  /*5e40*/  IMAD.MOV.U32 R3, RZ, RZ, -0x8 ;  /* 0xfffffff8ff037424 */ /* 0x000fca00078e00ff */
[----:B------:R-:W-:-:S04]  /*5e50*/  VIADDMNMX.U32 R0, R0, R3, 0x2, PT ;  /* 0x0000000200007446 */ /* 0x000fc80003800003 */
[----:B------:R-:W-:-:S04]  /*5e60*/  SHF.L.U32 R0, R0, 0x2, RZ ;  /* 0x0000000200007819 */ /* 0x000fc800000006ff */
[----:B01----:R-:W0:Y:S02]  /*5e70*/  LDC R4, c[0x2][R0+0x180] ;  /* 0x0080600000047b82 */ /* 0x003e240000000800 */
[----:B0-----:R-:W-:-:S04]  /*5e80*/  SHF.R.S32.HI R5, RZ, 0x1f, R4 ;  /* 0x0000001fff057819 */ /* 0x001fc80000011404 */
.L_x_1886:
[----:B------:R-:W-:Y:S05]  /*5e90*/  BRX R4 -0x5ea0                                                                                    (*"BRANCH_TARGETS .L_x_1887,.L_x_1888,.L_x_579"*) ;  /* 0xffffffa004587949 */ /* 0x000fea000383ffff */
.L_x_1888:
[----:B------:R-:W-:Y:S02]  /*5ea0*/  IMAD.MOV.U32 R41, RZ, RZ, 0x5 ;  /* 0x00000005ff297424 */ /* 0x000fe400078e00ff */
[----:B------:R-:W-:Y:S01]  /*5eb0*/  IMAD.MOV.U32 R39, RZ, RZ, 0x1 ;  /* 0x00000001ff277424 */ /* 0x000fe200078e00ff */
[----:B------:R-:W-:Y:S06]  /*5ec0*/  BRA `(.L_x_579) ;  /* 0x0000000000307947 */ /* 0x000fec0003800000 */
.L_x_1887:
[----:B------:R-:W-:Y:S02]  /*5ed0*/  HFMA2 R41, -RZ, RZ, 0, 2.384185791015625e-07 ;  /* 0x00000004ff297431 */ /* 0x000fe400000001ff */
[----:B------:R-:W-:Y:S01]  /*5ee0*/  IMAD.MOV.U32 R39, RZ, RZ, RZ ;  /* 0x000000ffff277224 */ /* 0x000fe200078e00ff */
[----:B------:R-:W-:Y:S06]  /*5ef0*/  BRA `(.L_x_579) ;  /* 0x0000000000247947 */ /* 0x000fec0003800000 */
.L_x_580:
[----:B------:R-:W-:-:S13]  /*5f00*/  ISETP.NE.AND P0, PT, R0, 0xa, PT ;  /* 0x0000000a0000780c */ /* 0x000fda0003f05270 */
[----:B------:R-:W-:Y:S05]  /*5f10*/  @!P0 BRA `(.L_x_581) ;  /* 0x0000000000148947 */ /* 0x000fea0003800000 */
[----:B------:R-:W-:-:S13]  /*5f20*/  ISETP.NE.AND P0, PT, R0, 0xb, PT ;  /* 0x0000000b0000780c */ /* 0x000fda0003f05270 */
[----:B------:R-:W-:Y:S05]  /*5f30*/  @P0 BRA `(.L_x_579) ;  /* 0x0000000000140947 */ /* 0x000fea0003800000 */
[----:B------:R-:W-:Y:S01]  /*5f40*/  IMAD.MOV.U32 R41, RZ, RZ, 0x7 ;  /* 0x00000007ff297424 */ /* 0x000fe200078e00ff */
[----:B------:R-:W-:Y:S01]  /*5f50*/  MOV R39, 0x3 ;  /* 0x0000000300277802 */ /* 0x000fe20000000f00 */
[----:B------:R-:W-:Y:S06]  /*5f60*/  BRA `(.L_x_579) ;  /* 0x0000000000087947 */ /* 0x000fec0003800000 */
.L_x_581:
[----:B------:R-:W-:Y:S02]  /*5f70*/  IMAD.MOV.U32 R41, RZ, RZ, 0x6 ;  /* 0x00000006ff297424 */ /* 0x000fe400078e00ff */
[----:B------:R-:W-:-:S07]  /*5f80*/  IMAD.MOV.U32 R39, RZ, RZ, 0x2 ;  /* 0x00000002ff277424 */ /* 0x000fce00078e00ff */
.L_x_579:
[----:B------:R-:W-:Y:S05]  /*5f90*/  BSYNC.RECONVERGENT B0 ;  /* 0x0000000000007941 */ /* 0x000fea0003800200 */
.L_x_575:
[----:B------:R-:W-:Y:S05]  /*5fa0*/  BSYNC.RELIABLE B8 ;  /* 0x0000000000087941 */ /* 0x000fea0003800100 */
.L_x_569:
[----:B01----:R-:W-:-:S04]  /*5fb0*/  IMAD.WIDE R26, R41, 0x8, R36 ;  /* 0x00000008291a7825 */ /* 0x003fc800078e0224 */
        /* <DEDUP_REMOVED lines=26> */
.L_x_583:
[----:B------:R-:W-:Y:S05]  /*6160*/  BSYNC.RECONVERGENT B10 ;  /* 0x00000000000a7941 */ /* 0x000fea0003800200 */
.L_x_582:
        /* <DEDUP_REMOVED lines=24> */
.L_x_585:
[----:B------:R-:W-:Y:S05]  /*62f0*/  BSYNC.RECONVERGENT B1 ;  /* 0x0000000000017941 */ /* 0x000fea0003800200 */
.L_x_584:
        /* <DEDUP_REMOVED lines=23> */
.L_x_587:
[----:B------:R-:W-:Y:S05]  /*6470*/  BSYNC.RECONVERGENT B1 ;  /* 0x0000000000017941 */ /* 0x000fea0003800200 */
.L_x_586:
        /* <DEDUP_REMOVED lines=20> */
.L_x_589:
[----:B------:R-:W-:Y:S05]  /*65c0*/  BSYNC.RECONVERGENT B10 ;  /* 0x00000000000a7941 */ /* 0x000fea0003800200 */
.L_x_588:
        /* <DEDUP_REMOVED lines=20> */
.L_x_591:
[----:B------:R-:W-:Y:S05]  /*6710*/  BSYNC.RECONVERGENT B10 ;  /* 0x00000000000a7941 */ /* 0x000fea0003800200 */
.L_x_590:
        /* <DEDUP_REMOVED lines=28> */
.L_x_1890:
[----:B------:R-:W-:Y:S05]  /*68e0*/  BRX R4 -0x68f0                                                                                    (*"BRANCH_TARGETS .L_x_1891,.L_x_1892,.L_x_596"*) ;  /* 0xffffff9404c47949 */ /* 0x000fea000383ffff */
.L_x_1892:
[----:B------:R-:W-:Y:S02]  /*68f0*/  HFMA2 R39, -RZ, RZ, 0, 5.9604644775390625e-08 ;  /* 0x00000001ff277431 */ /* 0x000fe400000001ff */
[----:B------:R-:W-:Y:S01]  /*6900*/  IMAD.MOV.U32 R41, RZ, RZ, 0x2 ;  /* 0x00000002ff297424 */ /* 0x000fe200078e00ff */
[----:B------:R-:W-:Y:S06]  /*6910*/  BRA `(.L_x_596) ;  /* 0x0000000000087947 */ /* 0x000fec0003800000 */
.L_x_1891:
[----:B------:R-:W-:Y:S02]  /*6920*/  IMAD.MOV.U32 R41, RZ, RZ, 0x1 ;  /* 0x00000001ff297424 */ /* 0x000fe400078e00ff */
[----:B------:R-:W-:-:S07]  /*6930*/  IMAD.MOV.U32 R39, RZ, RZ, RZ ;  /* 0x000000ffff277224 */ /* 0x000fce00078e00ff */
.L_x_596:
[----:B------:R-:W-:Y:S05]  /*6940*/  BSYNC.RECONVERGENT B1 ;  /* 0x0000000000017941 */ /* 0x000fea0003800200 */
.L_x_595:
[----:B------:R-:W-:Y:S05]  /*6950*/  BRA `(.L_x_597) ;  /* 0x0000000000ec7947 */ /* 0x000fea0003800000 */
.L_x_594:
[----:B------:R-:W-:Y:S01]  /*6960*/  MOV R3, 0xfffffffe ;  /* 0xfffffffe00037802 */ /* 0x000fe20000000f00 */
[----:B------:R-:W-:Y:S03]  /*6970*/  BSSY.RECONVERGENT B1, `(.L_x_598) ;  /* 0x000000e000017945 */ /* 0x000fe60003800200 */
[----:B------:R-:W-:-:S05]  /*6980*/  VIADDMNMX.U32 R0, R0, R3, 0x3, PT ;  /* 0x0000000300007446 */ /* 0x000fca0003800003 */
[----:B------:R-:W-:-:S04]  /*6990*/  IMAD.SHL.U32 R0, R0, 0x4, RZ ;  /* 0x0000000400007824 */ /* 0x000fc800078e00ff */
[----:B------:R-:W0:Y:S02]  /*69a0*/  LDC R4, c[0x2][R0+0x198] ;  /* 0x0080660000047b82 */ /* 0x000e240000000800 */
[----:B0-----:R-:W-:-:S04]  /*69b0*/  SHF.R.S32.HI R5, RZ, 0x1f, R4 ;  /* 0x0000001fff057819 */ /* 0x001fc80000011404 */
.L_x_1894:
[----:B------:R-:W-:Y:S05]  /*69c0*/  BRX R4 -0x69d0                                                                                    (*"BRANCH_TARGETS .L_x_1895,.L_x_1896,.L_x_1897,.L_x_599"*) ;  /* 0xffffff94048c7949 */ /* 0x000fea000383ffff */
.L_x_1897:
[----:B------:R-:W-:Y:S02]  /*69d0*/  HFMA2 R39, -RZ, RZ, 0, 2.384185791015625e-07 ;  /* 0x00000004ff277431 */ /* 0x000fe400000001ff */
[----:B------:R-:W-:Y:S01]  /*69e0*/  IMAD.MOV.U32 R41, RZ, RZ, 0x5 ;  /* 0x00000005ff297424 */ /* 0x000fe200078e00ff */
[----:B------:R-:W-:Y:S06]  /*69f0*/  BRA `(.L_x_599) ;  /* 0x0000000000147947 */ /* 0x000fec0003800000 */
.L_x_1896:
[----:B------:R-:W-:Y:S02]  /*6a00*/  IMAD.MOV.U32 R41, RZ, RZ, RZ ;  /* 0x000000ffff297224 */ /* 0x000fe400078e00ff */
[----:B------:R-:W-:Y:S01]  /*6a10*/  IMAD.MOV.U32 R39, RZ, RZ, 0x3 ;  /* 0x00000003ff277424 */ /* 0x000fe200078e00ff */
[----:B------:R-:W-:Y:S06]  /*6a20*/  BRA `(.L_x_599) ;  /* 0x0000000000087947 */ /* 0x000fec0003800000 */
.L_x_1895:
[----:B------:R-:W-:Y:S01]  /*6a30*/  MOV R41, 0x3 ;  /* 0x0000000300297802 */ /* 0x000fe20000000f00 */
[----:B------:R-:W-:-:S07]  /*6a40*/  IMAD.MOV.U32 R39, RZ, RZ, 0x2 ;  /* 0x00000002ff277424 */ /* 0x000fce00078e00ff */
.L_x_599:
[----:B------:R-:W-:Y:S05]  /*6a50*/  BSYNC.RECONVERGENT B1 ;  /* 0x0000000000017941 */ /* 0x000fea0003800200 */
.L_x_598:
[----:B------:R-:W-:Y:S05]  /*6a60*/  BRA `(.L_x_597) ;  /* 0x0000000000a87947 */ /* 0x000fea0003800000 */
.L_x_593:
        /* <DEDUP_REMOVED lines=8> */
.L_x_1899:
[----:B------:R-:W-:Y:S05]  /*6af0*/  BRX R4 -0x6b00                                                                                    (*"BRANCH_TARGETS .L_x_1900,.L_x_1901,.L_x_1902,.L_x_601"*) ;  /* 0xffffff9404407949 */ /* 0x000fea000383ffff */
.L_x_1902:
[----:B------:R-:W-:Y:S02]  /*6b00*/  IMAD.MOV.U32 R41, RZ, RZ, 0x4 ;  /* 0x00000004ff297424 */ /* 0x000fe400078e00ff */
[----:B------:R-:W-:Y:S01]  /*6b10*/  IMAD.MOV.U32 R39, RZ, RZ, 0x7 ;  /* 0x00000007ff277424 */ /* 0x000fe200078e00ff */
[----:B------:R-:W-:Y:S06]  /*6b20*/  BRA `(.L_x_601) ;  /* 0x0000000000747947 */ /* 0x000fec0003800000 */
.L_x_1901:
[----:B------:R-:W-:Y:S02]  /*6b30*/  HFMA2 R41, -RZ, RZ, 0, 4.17232513427734375e-07 ;  /* 0x00000007ff297431 */ /* 0x000fe400000001ff */
[----:B------:R-:W-:Y:S01]  /*6b40*/  IMAD.MOV.U32 R39, RZ, RZ, 0x6 ;  /* 0x00000006ff277424 */ /* 0x000fe200078e00ff */
[----:B------:R-:W-:Y:S06]  /*6b50*/  BRA `(.L_x_601) ;  /* 0x0000000000687947 */ /* 0x000fec0003800000 */
.L_x_1900:
[----:B------:R-:W-:Y:S01]  /*6b60*/  IMAD.MOV.U32 R41, RZ, RZ, 0x6 ;  /* 0x00000006ff297424 */ /* 0x000fe200078e00ff */
[----:B------:R-:W-:Y:S01]  /*6b70*/  MOV R39, 0x5 ;  /* 0x0000000500277802 */ /* 0x000fe20000000f00 */
[----:B------:R-:W-:Y:S06]  /*6b80*/  BRA `(.L_x_601) ;  /* 0x00000000005c7947 */ /* 0x000fec0003800000 */
.L_x_600:
[----:B------:R-:W-:-:S13]  /*6b90*/  ISETP.GT.AND P0, PT, R0, 0x9, PT ;  /* 0x000000090000780c */ /* 0x000fda0003f04270 */
[----:B------:R-:W-:Y:S05]  /*6ba0*/  @P0 BRA `(.L_x_602) ;  /* 0x0000000000300947 */ /* 0x000fea0003800000 */
[----:B------:R-:W-:-:S05]  /*6bb0*/  IMAD.MOV.U32 R3, RZ, RZ, -0x8 ;  /* 0xfffffff8ff037424 */ /* 0x000fca00078e00ff */
[----:B------:R-:W-:-:S05]  /*6bc0*/  VIADDMNMX.U32 R0, R0, R3, 0x2, PT ;  /* 0x0000000200007446 */ /* 0x000fca0003800003 */
[----:B------:R-:W-:-:S04]  /*6bd0*/  IMAD.SHL.U32 R0, R0, 0x4, RZ ;  /* 0x0000000400007824 */ /* 0x000fc800078e00ff */
[----:B------:R-:W0:Y:S02]  /*6be0*/  LDC R4, c[0x2][R0+0x1b8] ;  /* 0x00806e0000047b82 */ /* 0x000e240000000800 */
[----:B0-----:R-:W-:-:S04]  /*6bf0*/  SHF.R.S32.HI R5, RZ, 0x1f, R4 ;  /* 0x0000001fff057819 */ /* 0x001fc80000011404 */
.L_x_1904:
[----:B------:R-:W-:Y:S05]  /*6c00*/  BRX R4 -0x6c10                                                                                    (*"BRANCH_TARGETS .L_x_1905,.L_x_1906,.L_x_601"*) ;  /* 0xffffff9004fc7949 */ /* 0x000fea000383ffff */
.L_x_1906:
[----:B------:R-:W-:Y:S02]  /*6c10*/  HFMA2 R41, -RZ, RZ, 0, 2.98023223876953125e-07 ;  /* 0x00000005ff297431 */ /* 0x000fe400000001ff */
[----:B------:R-:W-:Y:S01]  /*6c20*/  IMAD.MOV.U32 R39, RZ, RZ, 0x1 ;  /* 0x00000001ff277424 */ /* 0x000fe200078e00ff */
[----:B------:R-:W-:Y:S06]  /*6c30*/  BRA `(.L_x_601) ;  /* 0x0000000000307947 */ /* 0x000fec0003800000 */
.L_x_1905:
[----:B------:R-:W-:Y:S01]  /*6c40*/  IMAD.MOV.U32 R41, RZ, RZ, 0x4 ;  /* 0x00000004ff297424 */ /* 0x000fe200078e00ff */
[----:B------:R-:W-:Y:S01]  /*6c50*/  MOV R39, RZ ;  /* 0x000000ff00277202 */ /* 0x000fe20000000f00 */
[----:B------:R-:W-:Y:S06]  /*6c60*/  BRA `(.L_x_601) ;  /* 0x0000000000247947 */ /* 0x000fec0003800000 */
.L_x_602:
[----:B------:R-:W-:-:S13]  /*6c70*/  ISETP.NE.AND P0, PT, R0, 0xa, PT ;  /* 0x0000000a0000780c */ /* 0x000fda0003f05270 */
[----:B------:R-:W-:Y:S05]  /*6c80*/  @!P0 BRA `(.L_x_603) ;  /* 0x0000000000148947 */ /* 0x000fea0003800000 */
[----:B------:R-:W-:-:S13]  /*6c90*/  ISETP.NE.AND P0, PT, R0, 0xb, PT ;  /* 0x0000000b0000780c */ /* 0x000fda0003f05270 */
[----:B------:R-:W-:Y:S05]  /*6ca0*/  @P0 BRA `(.L_x_601) ;  /* 0x0000000000140947 */ /* 0x000fea0003800000 */
[----:B------:R-:W-:Y:S02]  /*6cb0*/  IMAD.MOV.U32 R41, RZ, RZ, 0x7 ;  /* 0x00000007ff297424 */ /* 0x000fe400078e00ff */
[----:B------:R-:W-:Y:S01]  /*6cc0*/  IMAD.MOV.U32 R39, RZ, RZ, 0x3 ;  /* 0x00000003ff277424 */ /* 0x000fe200078e00ff */
[----:B------:R-:W-:Y:S06]  /*6cd0*/  BRA `(.L_x_601) ;  /* 0x0000000000087947 */ /* 0x000fec0003800000 */
.L_x_603:
[----:B------:R-:W-:Y:S02]  /*6ce0*/  HFMA2 R41, -RZ, RZ, 0, 3.5762786865234375e-07 ;  /* 0x00000006ff297431 */ /* 0x000fe400000001ff */
[----:B------:R-:W-:-:S07]  /*6cf0*/  IMAD.MOV.U32 R39, RZ, RZ, 0x2 ;  /* 0x00000002ff277424 */ /* 0x000fce00078e00ff */
.L_x_601:
[----:B------:R-:W-:Y:S05]  /*6d00*/  BSYNC.RECONVERGENT B1 ;  /* 0x0000000000017941 */ /* 0x000fea0003800200 */
.L_x_597:
[----:B------:R-:W-:Y:S05]  /*6d10*/  BSYNC.RELIABLE B0 ;  /* 0x0000000000007941 */ /* 0x000fea0003800100 */
.L_x_592:
        /* <DEDUP_REMOVED lines=27> */
.L_x_605:
[----:B------:R-:W-:Y:S05]  /*6ed0*/  BSYNC.RECONVERGENT B10 ;  /* 0x00000000000a7941 */ /* 0x000fea0003800200 */
.L_x_604:
        /* <DEDUP_REMOVED lines=24> */
.L_x_607:
[----:B------:R-:W-:Y:S05]  /*7060*/  BSYNC.RECONVERGENT B1 ;  /* 0x0000000000017941 */ /* 0x000fea0003800200 */
.L_x_606:
        /* <DEDUP_REMOVED lines=23> */
.L_x_609:
[----:B------:R-:W-:Y:S05]  /*71e0*/  BSYNC.RECONVERGENT B1 ;  /* 0x0000000000017941 */ /* 0x000fea0003800200 */
.L_x_608:
        /* <DEDUP_REMOVED lines=20> */
.L_x_611:
[----:B------:R-:W-:Y:S05]  /*7330*/  BSYNC.RECONVERGENT B10 ;  /* 0x00000000000a7941 */ /* 0x000fea0003800200 */
.L_x_610:
        /* <DEDUP_REMOVED lines=20> */
.L_x_613:
[----:B------:R-:W-:Y:S05]  /*7480*/  BSYNC.RECONVERGENT B10 ;  /* 0x00000000000a7941 */ /* 0x000fea0003800200 */
.L_x_612:
        /* <DEDUP_REMOVED lines=28> */
.L_x_1908:
[----:B------:R-:W-:Y:S05]  /*7650*/  BRX R4 -0x7660                                                                                    (*"BRANCH_TARGETS .L_x_1909,.L_x_1910,.L_x_618"*) ;  /* 0xffffff8804687949 */ /* 0x000fea000383ffff */
.L_x_1910:
[----:B------:R-:W-:Y:S02]  /*7660*/  IMAD.MOV.U32 R41, RZ, RZ, 0x2 ;  /* 0x00000002ff297424 */ /* 0x000fe400078e00ff */
[----:B------:R-:W-:Y:S01]  /*7670*/  IMAD.MOV.U32 R39, RZ, RZ, 0x1 ;  /* 0x00000001ff277424 */ /* 0x000fe200078e00ff */
[----:B------:R-:W-:Y:S06]  /*7680*/  BRA `(.L_x_618) ;  /* 0x0000000000087947 */ /* 0x000fec0003800000 */
.L_x_1909:
[----:B------:R-:W-:Y:S02]  /*7690*/  HFMA2 R41, -RZ, RZ, 0, 5.9604644775390625e-08 ;  /* 0x00000001ff297431 */ /* 0x000fe400000001ff */
[----:B------:R-:W-:-:S07]  /*76a0*/  IMAD.MOV.U32 R39, RZ, RZ, RZ ;  /* 0x000000ffff277224 */ /* 0x000fce00078e00ff */
.L_x_618:
[----:B------:R-:W-:Y:S05]  /*76b0*/  BSYNC.RECONVERGENT B1 ;  /* 0x0000000000017941 */ /* 0x000fea0003800200 */
.L_x_617:
[----:B------:R-:W-:Y:S05]  /*76c0*/  BRA `(.L_x_619) ;  /* 0x0000000000ec7947 */ /* 0x000fea0003800000 */
.L_x_616:
[----:B------:R-:W-:Y:S01]  /*76d0*/  IMAD.MOV.U32 R3, RZ, RZ, -0x2 ;  /* 0xfffffffeff037424 */ /* 0x000fe200078e00ff */
[----:B------:R-:W-:Y:S04]  /*76e0*/  BSSY.RECONVERGENT B1, `(.L_x_620) ;  /* 0x000000e000017945 */ /* 0x000fe80003800200 */
[----:B------:R-:W-:-:S04]  /*76f0*/  VIADDMNMX.U32 R0, R0, R3, 0x3, PT ;  /* 0x0000000300007446 */ /* 0x000fc80003800003 */
[----:B------:R-:W-:-:S04]  /*7700*/  SHF.L.U32 R0, R0, 0x2, RZ ;  /* 0x0000000200007819 */ /* 0x000fc800000006ff */
[----:B------:R-:W0:Y:S02]  /*7710*/  LDC R4, c[0x2][R0+0x1d0] ;  /* 0x0080740000047b82 */ /* 0x000e240000000800 */
[----:B0-----:R-:W-:-:S04]  /*7720*/  SHF.R.S32.HI R5, RZ, 0x1f, R4 ;  /* 0x0000001fff057819 */ /* 0x001fc80000011404 */
.L_x_1912:
[----:B------:R-:W-:Y:S05]  /*7730*/  BRX R4 -0x7740                                                                                    (*"BRANCH_TARGETS .L_x_1913,.L_x_1914,.L_x_1915,.L_x_621"*) ;  /* 0xffffff8804307949 */ /* 0x000fea000383ffff */
.L_x_1915:
[----:B------:R-:W-:Y:S02]  /*7740*/  IMAD.MOV.U32 R41, RZ, RZ, 0x5 ;  /* 0x00000005ff297424 */ /* 0x000fe400078e00ff */
[----:B------:R-:W-:Y:S01]  /*7750*/  IMAD.MOV.U32 R39, RZ, RZ, 0x4 ;  /* 0x00000004ff277424 */ /* 0x000fe200078e00ff */
[----:B------:R-:W-:Y:S06]  /*7760*/  BRA `(.L_x_621) ;  /* 0x0000000000147947 */ /* 0x000fec0003800000 */
.L_x_1914:
[----:B------:R-:W-:Y:S02]  /*7770*/  HFMA2 R41, -RZ, RZ, 0, 0 ;  /* 0x00000000ff297431 */ /* 0x000fe400000001ff */
[----:B------:R-:W-:Y:S01]  /*7780*/  IMAD.MOV.U32 R39, RZ, RZ, 0x3 ;  /* 0x00000003ff277424 */ /* 0x000fe200078e00ff */
[----:B------:R-:W-:Y:S06]  /*7790*/  BRA `(.L_x_621) ;  /* 0x0000000000087947 */ /* 0x000fec0003800000 */
.L_x_1913:
[----:B------:R-:W-:Y:S01]  /*77a0*/  IMAD.MOV.U32 R41, RZ, RZ, 0x3 ;  /* 0x00000003ff297424 */ /* 0x000fe200078e00ff */
[----:B------:R-:W-:-:S07]  /*77b0*/  MOV R39, 0x2 ;  /* 0x0000000200277802 */ /* 0x000fce0000000f00 */
.L_x_621:
[----:B------:R-:W-:Y:S05]  /*77c0*/  BSYNC.RECONVERGENT B1 ;  /* 0x0000000000017941 */ /* 0x000fea0003800200 */
.L_x_620:
[----:B------:R-:W-:Y:S05]  /*77d0*/  BRA `(.L_x_619) ;  /* 0x0000000000a87947 */ /* 0x000fea0003800000 */
.L_x_615:
        /* <DEDUP_REMOVED lines=8> */
.L_x_1917:
[----:B------:R-:W-:Y:S05]  /*7860*/  BRX R4 -0x7870                                                                                    (*"BRANCH_TARGETS .L_x_1918,.L_x_1919,.L_x_1920,.L_x_623"*) ;  /* 0xffffff8404e47949 */ /* 0x000fea000383ffff */
.L_x_1920:
[----:B------:R-:W-:Y:S02]  /*7870*/  HFMA2 R41, -RZ, RZ, 0, 2.384185791015625e-07 ;  /* 0x00000004ff297431 */ /* 0x000fe400000001ff */
[----:B------:R-:W-:Y:S01]  /*7880*/  IMAD.MOV.U32 R39, RZ, RZ, 0x7 ;  /* 0x00000007ff277424 */ /* 0x000fe200078e00ff */
[----:B------:R-:W-:Y:S06]  /*7890*/  BRA `(.L_x_623) ;  /* 0x0000000000747947 */ /* 0x000fec0003800000 */
.L_x_1919:
[----:B------:R-:W-:Y:S01]  /*78a0*/  IMAD.MOV.U32 R41, RZ, RZ, 0x7 ;  /* 0x00000007ff297424 */ /* 0x000fe200078e00ff */
[----:B------:R-:W-:Y:S01]  /*78b0*/  MOV R39, 0x6 ;  /* 0x0000000600277802 */ /* 0x000fe20000000f00 */
[----:B------:R-:W-:Y:S06]  /*78c0*/  BRA `(.L_x_623) ;  /* 0x0000000000687947 */ /* 0x000fec0003800000 */
.L_x_1918:
[----:B------:R-:W-:Y:S02]  /*78d0*/  IMAD.MOV.U32 R41, RZ, RZ, 0x6 ;  /* 0x00000006ff297424 */ /* 0x000fe400078e00ff */
[----:B------:R-:W-:Y:S01]  /*78e0*/  IMAD.MOV.U32 R39, RZ, RZ, 0x5 ;  /* 0x00000005ff277424 */ /* 0x000fe200078e00ff */
[----:B------:R-:W-:Y:S06]  /*78f0*/  BRA `(.L_x_623) ;  /* 0x00000000005c7947 */ /* 0x000fec0003800000 */
.L_x_622:
[----:B------:R-:W-:-:S13]  /*7900*/  ISETP.GT.AND P0, PT, R0, 0x9, PT ;  /* 0x000000090000780c */ /* 0x000fda0003f04270 */
[----:B------:R-:W-:Y:S05]  /*7910*/  @P0 BRA `(.L_x_624) ;  /* 0x0000000000300947 */ /* 0x000fea0003800000 */
[----:B------:R-:W-:-:S04]  /*7920*/  MOV R3, 0xfffffff8 ;  /* 0xfffffff800037802 */ /* 0x000fc80000000f00 */
[----:B------:R-:W-:-:S05]  /*7930*/  VIADDMNMX.U32 R0, R0, R3, 0x2, PT ;  /* 0x0000000200007446 */ /* 0x000fca0003800003 */
[----:B------:R-:W-:-:S04]  /*7940*/  IMAD.SHL.U32 R0, R0, 0x4, RZ ;  /* 0x0000000400007824 */ /* 0x000fc800078e00ff */
[----:B------:R-:W0:Y:S02]  /*7950*/  LDC R4, c[0x2][R0+0x1f0] ;  /* 0x00807c0000047b82 */ /* 0x000e240000000800 */
[----:B0-----:R-:W-:-:S04]  /*7960*/  SHF.R.S32.HI R5, RZ, 0x1f, R4 ;  /* 0x0000001fff057819 */ /* 0x001fc80000011404 */
.L_x_1922:
[----:B------:R-:W-:Y:S05]  /*7970*/  BRX R4 -0x7980                                                                                    (*"BRANCH_TARGETS .L_x_1923,.L_x_1924,.L_x_623"*) ;  /* 0xffffff8404a07949 */ /* 0x000fea000383ffff */
.L_x_1924:
[----:B------:R-:W-:Y:S02]  /*7980*/  HFMA2 R39, -RZ, RZ, 0, 5.9604644775390625e-08 ;  /* 0x00000001ff277431 */ /* 0x000fe400000001ff */
[----:B------:R-:W-:Y:S01]  /*7990*/  IMAD.MOV.U32 R41, RZ, RZ, 0x5 ;  /* 0x00000005ff297424 */ /* 0x000fe200078e00ff */
[----:B------:R-:W-:Y:S06]  /*79a0*/  BRA `(.L_x_623) ;  /* 0x0000000000307947 */ /* 0x000fec0003800000 */
.L_x_1923:
[----:B------:R-:W-:Y:S02]  /*79b0*/  IMAD.MOV.U32 R41, RZ, RZ, 0x4 ;  /* 0x00000004ff297424 */ /* 0x000fe400078e00ff */
[----:B------:R-:W-:Y:S01]  /*79c0*/  IMAD.MOV.U32 R39, RZ, RZ, RZ ;  /* 0x000000ffff277224 */ /* 0x000fe200078e00ff */
[----:B------:R-:W-:Y:S06]  /*79d0*/  BRA `(.L_x_623) ;  /* 0x0000000000247947 */ /* 0x000fec0003800000 */
.L_x_624:
[----:B------:R-:W-:-:S13]  /*79e0*/  ISETP.NE.AND P0, PT, R0, 0xa, PT ;  /* 0x0000000a0000780c */ /* 0x000fda0003f05270 */
[----:B------:R-:W-:Y:S05]  /*79f0*/  @!P0 BRA `(.L_x_625) ;  /* 0x0000000000148947 */ /* 0x000fea0003800000 */
[----:B------:R-:W-:-:S13]  /*7a00*/  ISETP.NE.AND P0, PT, R0, 0xb, PT ;  /* 0x0000000b0000780c */ /* 0x000fda0003f05270 */
[----:B------:R-:W-:Y:S05]  /*7a10*/  @P0 BRA `(.L_x_623) ;  /* 0x0000000000140947 */ /* 0x000fea0003800000 */
[----:B------:R-:W-:Y:S01]  /*7a20*/  MOV R41, 0x7 ;  /* 0x0000000700297802 */ /* 0x000fe20000000f00 */
[----:B------:R-:W-:Y:S01]  /*7a30*/  IMAD.MOV.U32 R39, RZ, RZ, 0x3 ;  /* 0x00000003ff277424 */ /* 0x000fe200078e00ff */
[----:B------:R-:W-:Y:S06]  /*7a40*/  BRA `(.L_x_623) ;  /* 0x0000000000087947 */ /* 0x000fec0003800000 */
.L_x_625:
[----:B------:R-:W-:Y:S02]  /*7a50*/  HFMA2 R39, -RZ, RZ, 0, 1.1920928955078125e-07 ;  /* 0x00000002ff277431 */ /* 0x000fe400000001ff */
[----:B------:R-:W-:-:S07]  /*7a60*/  IMAD.MOV.U32 R41, RZ, RZ, 0x6 ;  /* 0x00000006ff297424 */ /* 0x000fce00078e00ff */
.L_x_623:
[----:B------:R-:W-:Y:S05]  /*7a70*/  BSYNC.RECONVERGENT B1 ;  /* 0x0000000000017941 */ /* 0x000fea0003800200 */
.L_x_619:
[----:B------:R-:W-:Y:S05]  /*7a80*/  BSYNC.RELIABLE B0 ;  /* 0x0000000000007941 */ /* 0x000fea0003800100 */
.L_x_614:
        /* <DEDUP_REMOVED lines=27> */
.L_x_627:
[----:B------:R-:W-:Y:S05]  /*7c40*/  BSYNC.RECONVERGENT B10 ;  /* 0x00000000000a7941 */ /* 0x000fea0003800200 */
.L_x_626:
        /* <DEDUP_REMOVED lines=24> */
.L_x_629:
[----:B------:R-:W-:Y:S05]  /*7dd0*/  BSYNC.RECONVERGENT B1 ;  /* 0x0000000000017941 */ /* 0x000fea0003800200 */
.L_x_628:
        /* <DEDUP_REMOVED lines=23> */
.L_x_631:
[----:B------:R-:W-:Y:S05]  /*7f50*/  BSYNC.RECONVERGENT B1 ;  /* 0x0000000000017941 */ /* 0x000fea0003800200 */
.L_x_630:
        /* <DEDUP_REMOVED lines=20> */
.L_x_633:
[----:B------:R-:W-:Y:S05]  /*80a0*/  BSYNC.RECONVERGENT B10 ;  /* 0x00000000000a7941 */ /* 0x000fea0003800200 */
.L_x_632:
        /* <DEDUP_REMOVED lines=20> */
.L_x_635:
[----:B------:R-:W-:Y:S05]  /*81f0*/  BSYNC.RECONVERGENT B10 ;  /* 0x00000000000a7941 */ /* 0x000fea0003800200 */
.L_x_634:
        /* <DEDUP_REMOVED lines=37> */
.L_x_572:
[----:B------:R-:W-:Y:S05]  /*8450*/  BSYNC.RECONVERGENT B9 ;  /* 0x0000000000097941 */ /* 0x000fea0003800200 */
.L_x_568:
[----:B------:R-:W3:Y:S01]  /*8460*/  LDG.E.CONSTANT R0, desc[UR36][R18.64+0x24] ;  /* 0x0000242412007981 */ /* 0x000ee2000c1e9900 */
[----:B------:R-:W-:Y:S04]  /*8470*/  BSSY.RECONVERGENT B10, `(.L_x_636) ;  /* 0x000029c0000a7945 */ /* 0x000fe80003800200 */
[----:B------:R-:W-:Y:S01]  /*8480*/  BSSY.RELIABLE B9, `(.L_x_637) ;  /* 0x0000050000097945 */ /* 0x000fe20003800100 */
[----:B---3--:R-:W-:-:S13]  /*8490*/  ISETP.GT.AND P0, PT, R0, 0x4, PT ;  /* 0x000000040000780c */ /* 0x008fda0003f04270 */
[----:B------:R-:W-:Y:S05]  /*84a0*/  @P0 BRA `(.L_x_638) ;  /* 0x00000000008c0947 */ /* 0x000fea0003800000 */
        /* <DEDUP_REMOVED lines=8> */
[----:B012---:R-:W0:Y:S02]  /*8530*/  LDC R4, c[0x2][R0+0x1fc] ;  /* 0x00807f0000047b82 */ /* 0x007e240000000800 */
[----:B0-----:R-:W-:-:S04]  /*8540*/  SHF.R.S32.HI R5, RZ, 0x1f, R4 ;  /* 0x0000001fff057819 */ /* 0x001fc80000011404 */
.L_x_1926:
[----:B------:R-:W-:Y:S05]  /*8550*/  BRX R4 -0x8560                                                                                    (*"BRANCH_TARGETS .L_x_1927,.L_x_1928,.L_x_642"*) ;  /* 0xffffff7804a87949 */ /* 0x000fea000383ffff */
.L_x_1928:
[----:B------:R-:W-:Y:S02]  /*8560*/  IMAD.MOV.U32 R41, RZ, RZ, 0x2 ;  /* 0x00000002ff297424 */ /* 0x000fe400078e00ff */
[----:B------:R-:W-:Y:S01]  /*8570*/  IMAD.MOV.U32 R39, RZ, RZ, 0x1 ;  /* 0x00000001ff277424 */ /* 0x000fe200078e00ff */
[----:B------:R-:W-:Y:S06]  /*8580*/  BRA `(.L_x_642) ;  /* 0x0000000000087947 */ /* 0x000fec0003800000 */
.L_x_1927:
[----:B------:R-:W-:Y:S02]  /*8590*/  HFMA2 R41, -RZ, RZ, 0, 5.9604644775390625e-08 ;  /* 0x00000001ff297431 */ /* 0x000fe400000001ff */
[----:B------:R-:W-:-:S07]  /*85a0*/  IMAD.MOV.U32 R39, RZ, RZ, RZ ;  /* 0x000000ffff277224 */ /* 0x000fce00078e00ff */
.L_x_642:
[----:B------:R-:W-:Y:S05]  /*85b0*/  BSYNC.RECONVERGENT B0 ;  /* 0x0000000000007941 */ /* 0x000fea0003800200 */
.L_x_641:
[----:B------:R-:W-:Y:S05]  /*85c0*/  BRA `(.L_x_643) ;  /* 0x0000000000ec7947 */ /* 0x000fea0003800000 */
.L_x_639:
[----:B------:R-:W-:Y:S01]  /*85d0*/  IMAD.MOV.U32 R3, RZ, RZ, -0x2 ;  /* 0xfffffffeff037424 */ /* 0x000fe200078e00ff */
[----:B------:R-:W-:Y:S04]  /*85e0*/  BSSY.RECONVERGENT B0, `(.L_x_644) ;  /* 0x000000e000007945 */ /* 0x000fe80003800200 */
[----:B------:R-:W-:-:S04]  /*85f0*/  VIADDMNMX.U32 R0, R0, R3, 0x3, PT ;  /* 0x0000000300007446 */ /* 0x000fc80003800003 */
[----:B------:R-:W-:-:S04]  /*8600*/  SHF.L.U32 R0, R0, 0x2, RZ ;  /* 0x0000000200007819 */ /* 0x000fc800000006ff */
[----:B012---:R-:W0:Y:S02]  /*8610*/  LDC R4, c[0x2][R0+0x208] ;  /* 0x0080820000047b82 */ /* 0x007e240000000800 */
[----:B0-----:R-:W-:-:S04]  /*8620*/  SHF.R.S32.HI R5, RZ, 0x1f, R4 ;  /* 0x0000001fff057819 */ /* 0x001fc80000011404 */
.L_x_1930:
[----:B------:R-:W-:Y:S05]  /*8630*/  BRX R4 -0x8640                                                                                    (*"BRANCH_TARGETS .L_x_1931,.L_x_1932,.L_x_1933,.L_x_645"*) ;  /* 0xffffff7804707949 */ /* 0x000fea000383ffff */
.L_x_1933:
[----:B------:R-:W-:Y:S02]  /*8640*/  IMAD.MOV.U32 R41, RZ, RZ, 0x5 ;  /* 0x00000005ff297424 */ /* 0x000fe400078e00ff */
[----:B------:R-:W-:Y:S01]  /*8650*/  IMAD.MOV.U32 R39, RZ, RZ, 0x4 ;  /* 0x00000004ff277424 */ /* 0x000fe200078e00ff */
[----:B------:R-:W-:Y:S06]  /*8660*/  BRA `(.L_x_645) ;  /* 0x0000000000147947 */ /* 0x000fec0003800000 */
.L_x_1932:
[----:B------:R-:W-:Y:S02]  /*8670*/  HFMA2 R41, -RZ, RZ, 0, 0 ;  /* 0x00000000ff297431 */ /* 0x000fe400000001ff */
[----:B------:R-:W-:Y:S01]  /*8680*/  IMAD.MOV.U32 R39, RZ, RZ, 0x3 ;  /* 0x00000003ff277424 */ /* 0x000fe200078e00ff */
[----:B------:R-:W-:Y:S06]  /*8690*/  BRA `(.L_x_645) ;  /* 0x0000000000087947 */ /* 0x000fec0003800000 */
.L_x_1931:
[----:B------:R-:W-:Y:S01]  /*86a0*/  IMAD.MOV.U32 R41, RZ, RZ, 0x3 ;  /* 0x00000003ff297424 */ /* 0x000fe200078e00ff */
[----:B------:R-:W-:-:S07]  /*86b0*/  MOV R39, 0x2 ;  /* 0x0000000200277802 */ /* 0x000fce0000000f00 */
.L_x_645:
[----:B------:R-:W-:Y:S05]  /*86c0*/  BSYNC.RECONVERGENT B0 ;  /* 0x0000000000007941 */ /* 0x000fea0003800200 */
.L_x_644:
[----:B------:R-:W-:Y:S05]  /*86d0*/  BRA `(.L_x_643) ;  /* 0x0000000000a87947 */ /* 0x000fea0003800000 */
.L_x_638:
[----:B------:R-:W-:Y:S01]  /*86e0*/  ISETP.GT.AND P0, PT, R0, 0x7, PT ;  /* 0x000000070000780c */ /* 0x000fe20003f04270 */
[----:B------:R-:W-:-:S12]  /*86f0*/  BSSY.RECONVERGENT B0, `(.L_x_643) ;  /* 0x0000028000007945 */ /* 0x000fd80003800200 */
[----:B------:R-:W-:Y:S05]  /*8700*/  @P0 BRA `(.L_x_646) ;  /* 0x00000000003c0947 */ /* 0x000fea0003800000 */
[----:B------:R-:W-:-:S05]  /*8710*/  IMAD.MOV.U32 R3, RZ, RZ, 0x3 ;  /* 0x00000003ff037424 */ /* 0x000fca00078e00ff */
[----:B------:R-:W-:-:S05]  /*8720*/  VIADDMNMX.U32 R0, R0, 0xfffffffb, R3, PT ;  /* 0xfffffffb00007846 */ /* 0x000fca0003800003 */
[----:B------:R-:W-:-:S04]  /*8730*/  IMAD.SHL.U32 R0, R0, 0x4, RZ ;  /* 0x0000000400007824 */ /* 0x000fc800078e00ff */
[----:B012---:R-:W0:Y:S02]  /*8740*/  LDC R4, c[0x2][R0+0x218] ;  /* 0x0080860000047b82 */ /* 0x007e240000000800 */
[----:B0-----:R-:W-:-:S04]  /*8750*/  SHF.R.S32.HI R5, RZ, 0x1f, R4 ;  /* 0x0000001fff057819 */ /* 0x001fc80000011404 */
.L_x_1935:
[----:B------:R-:W-:Y:S05]  /*8760*/  BRX R4 -0x8770                                                                                    (*"BRANCH_TARGETS .L_x_1936,.L_x_1937,.L_x_1938,.L_x_647"*) ;  /* 0xffffff7804247949 */ /* 0x000fea000383ffff */
.L_x_1938:
[----:B------:R-:W-:Y:S02]  /*8770*/  HFMA2 R41, -RZ, RZ, 0, 2.384185791015625e-07 ;  /* 0x00000004ff297431 */ /* 0x000fe400000001ff */
[----:B------:R-:W-:Y:S01]  /*8780*/  IMAD.MOV.U32 R39, RZ, RZ, 0x7 ;  /* 0x00000007ff277424 */ /* 0x000fe200078e00ff */
[----:B------:R-:W-:Y:S06]  /*8790*/  BRA `(.L_x_647) ;  /* 0x0000000000747947 */ /* 0x000fec0003800000 */
.L_x_1937:
[----:B------:R-:W-:Y:S01]  /*87a0*/  IMAD.MOV.U32 R41, RZ, RZ, 0x7 ;  /* 0x00000007ff297424 */ /* 0x000fe200078e00ff */
[----:B------:R-:W-:Y:S01]  /*87b0*/  MOV R39, 0x6 ;  /* 0x0000000600277802 */ /* 0x000fe20000000f00 */
[----:B------:R-:W-:Y:S06]  /*87c0*/  BRA `(.L_x_647) ;  /* 0x0000000000687947 */ /* 0x000fec0003800000 */
.L_x_1936:
[----:B------:R-:W-:Y:S02]  /*87d0*/  IMAD.MOV.U32 R41, RZ, RZ, 0x6 ;  /* 0x00000006ff297424 */ /* 0x000fe400078e00ff */
[----:B------:R-:W-:Y:S01]  /*87e0*/  IMAD.MOV.U32 R39, RZ, RZ, 0x5 ;  /* 0x00000005ff277424 */ /* 0x000fe200078e00ff */
[----:B------:R-:W-:Y:S06]  /*87f0*/  BRA `(.L_x_647) ;  /* 0x00000000005c7947 */ /* 0x000fec0003800000 */
.L_x_646:
[----:B------:R-:W-:-:S13]  /*8800*/  ISETP.GT.AND P0, PT, R0, 0x9, PT ;  /* 0x000000090000780c */ /* 0x000fda0003f04270 */
[----:B------:R-:W-:Y:S05]  /*8810*/  @P0 BRA `(.L_x_648) ;  /* 0x0000000000300947 */ /* 0x000fea0003800000 */
[----:B------:R-:W-:-:S04]  /*8820*/  MOV R3, 0xfffffff8 ;  /* 0xfffffff800037802 */ /* 0x000fc80000000f00 */
[----:B------:R-:W-:-:S05]  /*8830*/  VIADDMNMX.U32 R0, R0, R3, 0x2, PT ;  /* 0x0000000200007446 */ /* 0x000fca0003800003 */
[----:B------:R-:W-:-:S04]  /*8840*/  IMAD.SHL.U32 R0, R0, 0x4, RZ ;  /* 0x0000000400007824 */ /* 0x000fc800078e00ff */
[----:B012---:R-:W0:Y:S02]  /*8850*/  LDC R4, c[0x2][R0+0x228] ;  /* 0x00808a0000047b82 */ /* 0x007e240000000800 */
[----:B0-----:R-:W-:-:S04]  /*8860*/  SHF.R.S32.HI R5, RZ, 0x1f, R4 ;  /* 0x0000001fff057819 */ /* 0x001fc80000011404 */
.L_x_1940:
[----:B------:R-:W-:Y:S05]  /*8870*/  BRX R4 -0x8880                                                                                    (*"BRANCH_TARGETS .L_x_1941,.L_x_1942,.L_x_647"*) ;  /* 0xffffff7404e07949 */ /* 0x000fea000383ffff */
.L_x_1942:
[----:B------:R-:W-:Y:S02]  /*8880*/  HFMA2 R39, -RZ, RZ, 0, 5.9604644775390625e-08 ;  /* 0x00000001ff277431 */ /* 0x000fe400000001ff */
[----:B------:R-:W-:Y:S01]  /*8890*/  IMAD.MOV.U32 R41, RZ, RZ, 0x5 ;  /* 0x00000005ff297424 */ /* 0x000fe200078e00ff */
[----:B------:R-:W-:Y:S06]  /*88a0*/  BRA `(.L_x_647) ;  /* 0x0000000000307947 */ /* 0x000fec0003800000 */
.L_x_1941:
[----:B------:R-:W-:Y:S02]  /*88b0*/  IMAD.MOV.U32 R41, RZ, RZ, 0x4 ;  /* 0x00000004ff297424 */ /* 0x000fe400078e00ff */
[----:B------:R-:W-:Y:S01]  /*88c0*/  IMAD.MOV.U32 R39, RZ, RZ, RZ ;  /* 0x000000ffff277224 */ /* 0x000fe200078e00ff */
[----:B------:R-:W-:Y:S06]  /*88d0*/  BRA `(.L_x_647) ;  /* 0x0000000000247947 */ /* 0x000fec0003800000 */
.L_x_648:
[----:B------:R-:W-:-:S13]  /*88e0*/  ISETP.NE.AND P0, PT, R0, 0xa, PT ;  /* 0x0000000a0000780c */ /* 0x000fda0003f05270 */
[----:B------:R-:W-:Y:S05]  /*88f0*/  @!P0 BRA `(.L_x_649) ;  /* 0x0000000000148947 */ /* 0x000fea0003800000 */
[----:B------:R-:W-:-:S13]  /*8900*/  ISETP.NE.AND P0, PT, R0, 0xb, PT ;  /* 0x0000000b0000780c */ /* 0x000fda0003f05270 */
[----:B------:R-:W-:Y:S05]  /*8910*/  @P0 BRA `(.L_x_647) ;  /* 0x0000000000140947 */ /* 0x000fea0003800000 */
[----:B------:R-:W-:Y:S01]  /*8920*/  MOV R41, 0x7 ;  /* 0x0000000700297802 */ /* 0x000fe20000000f00 */
[----:B------:R-:W-:Y:S01]  /*8930*/  IMAD.MOV.U32 R39, RZ, RZ, 0x3 ;  /* 0x00000003ff277424 */ /* 0x000fe200078e00ff */
[----:B------:R-:W-:Y:S06]  /*8940*/  BRA `(.L_x_647) ;  /* 0x0000000000087947 */ /* 0x000fec0003800000 */
.L_x_649:
[----:B------:R-:W-:Y:S02]  /*8950*/  HFMA2 R39, -RZ, RZ, 0, 1.1920928955078125e-07 ;  /* 0x00000002ff277431 */ /* 0x000fe400000001ff */
[----:B------:R-:W-:-:S07]  /*8960*/  IMAD.MOV.U32 R41, RZ, RZ, 0x6 ;  /* 0x00000006ff297424 */ /* 0x000fce00078e00ff */
.L_x_647:
[----:B------:R-:W-:Y:S05]  /*8970*/  BSYNC.RECONVERGENT B0 ;  /* 0x0000000000007941 */ /* 0x000fea0003800200 */
.L_x_643:
[----:B------:R-:W-:Y:S05]  /*8980*/  BSYNC.RELIABLE B9 ;  /* 0x0000000000097941 */ /* 0x000fea0003800100 */
.L_x_637:
[----:B012---:R-:W-:-:S04]  /*8990*/  IMAD.WIDE R24, R41, 0x8, R36 ;  /* 0x0000000829187825 */ /* 0x007fc800078e0224 */
        /* <DEDUP_REMOVED lines=26> */
.L_x_651:
[----:B------:R-:W-:Y:S05]  /*8b40*/  BSYNC.RECONVERGENT B11 ;  /* 0x00000000000b7941 */ /* 0x000fea0003800200 */
.L_x_650:
        /* <DEDUP_REMOVED lines=24> */
.L_x_653:
[----:B------:R-:W-:Y:S05]  /*8cd0*/  BSYNC.RECONVERGENT B1 ;  /* 0x0000000000017941 */ /* 0x000fea0003800200 */
.L_x_652:
        /* <DEDUP_REMOVED lines=23> */
.L_x_655:
[----:B------:R-:W-:Y:S05]  /*8e50*/  BSYNC.RECONVERGENT B1 ;  /* 0x0000000000017941 */ /* 0x000fea0003800200 */
.L_x_654:
        /* <DEDUP_REMOVED lines=20> */
.L_x_657:
[----:B------:R-:W-:Y:S05]  /*8fa0*/  BSYNC.RECONVERGENT B11 ;  /* 0x00000000000b7941 */ /* 0x000fea0003800200 */
.L_x_656:
        /* <DEDUP_REMOVED lines=20> */
.L_x_659:
[----:B------:R-:W-:Y:S05]  /*90f0*/  BSYNC.RECONVERGENT B11 ;  /* 0x00000000000b7941 */ /* 0x000fea0003800200 */
.L_x_658:
        /* <DEDUP_REMOVED lines=28> */
.L_x_1944:
[----:B------:R-:W-:Y:S05]  /*92c0*/  BRX R4 -0x92d0                                                                                    (*"BRANCH_TARGETS .L_x_1945,.L_x_1946,.L_x_664"*) ;  /* 0xffffff6c044c7949 */ /* 0x000fea000383ffff */
.L_x_1946:
[----:B------:R-:W-:Y:S02]  /*92d0*/  HFMA2 R41, -RZ, RZ, 0, 1.1920928955078125e-07 ;  /* 0x00000002ff297431 */ /* 0x000fe400000001ff */
[----:B------:R-:W-:Y:S01]  /*92e0*/  IMAD.MOV.U32 R39, RZ, RZ, 0x1 ;  /* 0x00000001ff277424 */ /* 0x000fe200078e00ff */
[----:B------:R-:W-:Y:S06]  /*92f0*/  BRA `(.L_x_664) ;  /* 0x0000000000087947 */ /* 0x000fec0003800000 */
.L_x_1945:
[----:B------:R-:W-:Y:S01]  /*9300*/  IMAD.MOV.U32 R41, RZ, RZ, 0x1 ;  /* 0x00000001ff297424 */ /* 0x000fe200078e00ff */
[----:B------:R-:W-:-:S07]  /*9310*/  MOV R39, RZ ;  /* 0x000000ff00277202 */ /* 0x000fce0000000f00 */
.L_x_664:
[----:B------:R-:W-:Y:S05]  /*9320*/  BSYNC.RECONVERGENT B1 ;  /* 0x0000000000017941 */ /* 0x000fea0003800200 */
.L_x_663:
[----:B------:R-:W-:Y:S05]  /*9330*/  BRA `(.L_x_665) ;  /* 0x0000000000ec7947 */ /* 0x000fea0003800000 */
.L_x_662:
[----:B------:R-:W-:Y:S01]  /*9340*/  IMAD.MOV.U32 R3, RZ, RZ, -0x2 ;  /* 0xfffffffeff037424 */ /* 0x000fe200078e00ff */
[----:B------:R-:W-:Y:S04]  /*9350*/  BSSY.RECONVERGENT B1, `(.L_x_666) ;  /* 0x000000e000017945 */ /* 0x000fe80003800200 */
[----:B------:R-:W-:-:S05]  /*9360*/  VIADDMNMX.U32 R0, R0, R3, 0x3, PT ;  /* 0x0000000300007446 */ /* 0x000fca0003800003 */
[----:B------:R-:W-:-:S04]  /*9370*/  IMAD.SHL.U32 R0, R0, 0x4, RZ ;  /* 0x0000000400007824 */ /* 0x000fc800078e00ff */
[----:B------:R-:W0:Y:S02]  /*9380*/  LDC R4, c[0x2][R0+0x240] ;  /* 0x0080900000047b82 */ /* 0x000e240000000800 */
[----:B0-----:R-:W-:-:S04]  /*9390*/  SHF.R.S32.HI R5, RZ, 0x1f, R4 ;  /* 0x0000001fff057819 */ /* 0x001fc80000011404 */
.L_x_1948:
[----:B------:R-:W-:Y:S05]  /*93a0*/  BRX R4 -0x93b0                                                                                    (*"BRANCH_TARGETS .L_x_1949,.L_x_1950,.L_x_1951,.L_x_667"*) ;  /* 0xffffff6c04147949 */ /* 0x000fea000383ffff */
.L_x_1951:
[----:B------:R-:W-:Y:S02]  /*93b0*/  HFMA2 R41, -RZ, RZ, 0, 2.98023223876953125e-07 ;  /* 0x00000005ff297431 */ /* 0x000fe400000001ff */
[----:B------:R-:W-:Y:S01]  /*93c0*/  IMAD.MOV.U32 R39, RZ, RZ, 0x4 ;  /* 0x00000004ff277424 */ /* 0x000fe200078e00ff */
[----:B------:R-:W-:Y:S06]  /*93d0*/  BRA `(.L_x_667) ;  /* 0x0000000000147947 */ /* 0x000fec0003800000 */
.L_x_1950:
[----:B------:R-:W-:Y:S01]  /*93e0*/  IMAD.MOV.U32 R41, RZ, RZ, RZ ;  /* 0x000000ffff297224 */ /* 0x000fe200078e00ff */
[----:B------:R-:W-:Y:S01]  /*93f0*/  MOV R39, 0x3 ;  /* 0x0000000300277802 */ /* 0x000fe20000000f00 */
[----:B------:R-:W-:Y:S06]  /*9400*/  BRA `(.L_x_667) ;  /* 0x0000000000087947 */ /* 0x000fec0003800000 */
.L_x_1949:
[----:B------:R-:W-:Y:S02]  /*9410*/  IMAD.MOV.U32 R41, RZ, RZ, 0x3 ;  /* 0x00000003ff297424 */ /* 0x000fe400078e00ff */
[----:B------:R-:W-:-:S07]  /*9420*/  IMAD.MOV.U32 R39, RZ, RZ, 0x2 ;  /* 0x00000002ff277424 */ /* 0x000fce00078e00ff */
.L_x_667:
[----:B------:R-:W-:Y:S05]  /*9430*/  BSYNC.RECONVERGENT B1 ;  /* 0x0000000000017941 */ /* 0x000fea0003800200 */
.L_x_666:
[----:B------:R-:W-:Y:S05]  /*9440*/  BRA `(.L_x_665) ;  /* 0x0000000000a87947 */ /* 0x000fea0003800000 */
.L_x_661:
        /* <DEDUP_REMOVED lines=8> */
.L_x_1953:
[----:B------:R-:W-:Y:S05]  /*94d0*/  BRX R4 -0x94e0                                                                                    (*"BRANCH_TARGETS .L_x_1954,.L_x_1955,.L_x_1956,.L_x_669"*) ;  /* 0xffffff6804c87949 */ /* 0x000fea000383ffff */
.L_x_1956:
[----:B------:R-:W-:Y:S01]  /*94e0*/  IMAD.MOV.U32 R41, RZ, RZ, 0x4 ;  /* 0x00000004ff297424 */ /* 0x000fe200078e00ff */
[----:B------:R-:W-:Y:S01]  /*94f0*/  MOV R39, 0x7 ;  /* 0x0000000700277802 */ /* 0x000fe20000000f00 */
[----:B------:R-:W-:Y:S06]  /*9500*/  BRA `(.L_x_669) ;  /* 0x0000000000747947 */ /* 0x000fec0003800000 */
.L_x_1955:
[----:B------:R-:W-:Y:S02]  /*9510*/  IMAD.MOV.U32 R41, RZ, RZ, 0x7 ;  /* 0x00000007ff297424 */ /* 0x000fe400078e00ff */
[----:B------:R-:W-:Y:S01]  /*9520*/  IMAD.MOV.U32 R39, RZ, RZ, 0x6 ;  /* 0x00000006ff277424 */ /* 0x000fe200078e00ff */
[----:B------:R-:W-:Y:S06]  /*9530*/  BRA `(.L_x_669) ;  /* 0x0000000000687947 */ /* 0x000fec0003800000 */
.L_x_1954:
[----:B------:R-:W-:Y:S01]  /*9540*/  MOV R41, 0x6 ;  /* 0x0000000600297802 */ /* 0x000fe20000000f00 */
[----:B------:R-:W-:Y:S01]  /*9550*/  IMAD.MOV.U32 R39, RZ, RZ, 0x5 ;  /* 0x00000005ff277424 */ /* 0x000fe200078e00ff */
[----:B------:R-:W-:Y:S06]  /*9560*/  BRA `(.L_x_669) ;  /* 0x00000000005c7947 */ /* 0x000fec0003800000 */
.L_x_668:
[----:B------:R-:W-:-:S13]  /*9570*/  ISETP.GT.AND P0, PT, R0, 0x9, PT ;  /* 0x000000090000780c */ /* 0x000fda0003f04270 */
[----:B------:R-:W-:Y:S05]  /*9580*/  @P0 BRA `(.L_x_670) ;  /* 0x0000000000300947 */ /* 0x000fea0003800000 */
[----:B------:R-:W-:-:S05]  /*9590*/  IMAD.MOV.U32 R3, RZ, RZ, -0x8 ;  /* 0xfffffff8ff037424 */ /* 0x000fca00078e00ff */
[----:B------:R-:W-:-:S04]  /*95a0*/  VIADDMNMX.U32 R0, R0, R3, 0x2, PT ;  /* 0x0000000200007446 */ /* 0x000fc80003800003 */
[----:B------:R-:W-:-:S04]  /*95b0*/  SHF.L.U32 R0, R0, 0x2, RZ ;  /* 0x0000000200007819 */ /* 0x000fc800000006ff */
[----:B------:R-:W0:Y:S02]  /*95c0*/  LDC R4, c[0x2][R0+0x260] ;  /* 0x0080980000047b82 */ /* 0x000e240000000800 */
[----:B0-----:R-:W-:-:S04]  /*95d0*/  SHF.R.S32.HI R5, RZ, 0x1f, R4 ;  /* 0x0000001fff057819 */ /* 0x001fc80000011404 */
.L_x_1958:
[----:B------:R-:W-:Y:S05]  /*95e0*/  BRX R4 -0x95f0                                                                                    (*"BRANCH_TARGETS .L_x_1959,.L_x_1960,.L_x_669"*) ;  /* 0xffffff6804847949 */ /* 0x000fea000383ffff */
.L_x_1960:
[----:B------:R-:W-:Y:S02]  /*95f0*/  IMAD.MOV.U32 R41, RZ, RZ, 0x5 ;  /* 0x00000005ff297424 */ /* 0x000fe400078e00ff */
[----:B------:R-:W-:Y:S01]  /*9600*/  IMAD.MOV.U32 R39, RZ, RZ, 0x1 ;  /* 0x00000001ff277424 */ /* 0x000fe200078e00ff */
[----:B------:R-:W-:Y:S06]  /*9610*/  BRA `(.L_x_669) ;  /* 0x0000000000307947 */ /* 0x000fec0003800000 */
.L_x_1959:
[----:B------:R-:W-:Y:S02]  /*9620*/  HFMA2 R41, -RZ, RZ, 0, 2.384185791015625e-07 ;  /* 0x00000004ff297431 */ /* 0x000fe400000001ff */
[----:B------:R-:W-:Y:S01]  /*9630*/  IMAD.MOV.U32 R39, RZ, RZ, RZ ;  /* 0x000000ffff277224 */ /* 0x000fe200078e00ff */
[----:B------:R-:W-:Y:S06]  /*9640*/  BRA `(.L_x_669) ;  /* 0x0000000000247947 */ /* 0x000fec0003800000 */
.L_x_670:
[----:B------:R-:W-:-:S13]  /*9650*/  ISETP.NE.AND P0, PT, R0, 0xa, PT ;  /* 0x0000000a0000780c */ /* 0x000fda0003f05270 */
[----:B------:R-:W-:Y:S05]  /*9660*/  @!P0 BRA `(.L_x_671) ;  /* 0x0000000000148947 */ /* 0x000fea0003800000 */
[----:B------:R-:W-:-:S13]  /*9670*/  ISETP.NE.AND P0, PT, R0, 0xb, PT ;  /* 0x0000000b0000780c */ /* 0x000fda0003f05270 */
[----:B------:R-:W-:Y:S05]  /*9680*/  @P0 BRA `(.L_x_669) ;  /* 0x0000000000140947 */ /* 0x000fea0003800000 */
[----:B------:R-:W-:Y:S01]  /*9690*/  IMAD.MOV.U32 R41, RZ, RZ, 0x7 ;  /* 0x00000007ff297424 */ /* 0x000fe200078e00ff */
[----:B------:R-:W-:Y:S01]  /*96a0*/  MOV R39, 0x3 ;  /* 0x0000000300277802 */ /* 0x000fe20000000f00 */
[----:B------:R-:W-:Y:S06]  /*96b0*/  BRA `(.L_x_669) ;  /* 0x0000000000087947 */ /* 0x000fec0003800000 */
.L_x_671:
[----:B------:R-:W-:Y:S02]  /*96c0*/  IMAD.MOV.U32 R41, RZ, RZ, 0x6 ;  /* 0x00000006ff297424 */ /* 0x000fe400078e00ff */
[----:B------:R-:W-:-:S07]  /*96d0*/  IMAD.MOV.U32 R39, RZ, RZ, 0x2 ;  /* 0x00000002ff277424 */ /* 0x000fce00078e00ff */
.L_x_669:
[----:B------:R-:W-:Y:S05]  /*96e0*/  BSYNC.RECONVERGENT B1 ;  /* 0x0000000000017941 */ /* 0x000fea0003800200 */
.L_x_665:
[----:B------:R-:W-:Y:S05]  /*96f0*/  BSYNC.RELIABLE B0 ;  /* 0x0000000000007941 */ /* 0x000fea0003800100 */
.L_x_660:
        /* <DEDUP_REMOVED lines=27> */
.L_x_673:
[----:B------:R-:W-:Y:S05]  /*98b0*/  BSYNC.RECONVERGENT B11 ;  /* 0x00000000000b7941 */ /* 0x000fea0003800200 */
.L_x_672:
        /* <DEDUP_REMOVED lines=24> */
.L_x_675:
[----:B------:R-:W-:Y:S05]  /*9a40*/  BSYNC.RECONVERGENT B1 ;  /* 0x0000000000017941 */ /* 0x000fea0003800200 */
.L_x_674:
        /* <DEDUP_REMOVED lines=23> */
.L_x_677:
[----:B------:R-:W-:Y:S05]  /*9bc0*/  BSYNC.RECONVERGENT B1 ;  /* 0x0000000000017941 */ /* 0x000fea0003800200 */
.L_x_676:
        /* <DEDUP_REMOVED lines=20> */
.L_x_679:
[----:B------:R-:W-:Y:S05]  /*9d10*/  BSYNC.RECONVERGENT B11 ;  /* 0x00000000000b7941 */ /* 0x000fea0003800200 */
.L_x_678:
        /* <DEDUP_REMOVED lines=20> */
.L_x_681:
[----:B------:R-:W-:Y:S05]  /*9e60*/  BSYNC.RECONVERGENT B11 ;  /* 0x00000000000b7941 */ /* 0x000fea0003800200 */
.L_x_680:
        /* <DEDUP_REMOVED lines=28> */
.L_x_1962:
[----:B------:R-:W-:Y:S05]  /*a030*/  BRX R4 -0xa040                                                                                    (*"BRANCH_TARGETS .L_x_1963,.L_x_1964,.L_x_686"*) ;  /* 0xffffff5c04f07949 */ /* 0x000fea000383ffff */
.L_x_1964:
[----:B------:R-:W-:Y:S02]  /*a040*/  HFMA2 R39, -RZ, RZ, 0, 5.9604644775390625e-08 ;  /* 0x00000001ff277431 */ /* 0x000fe400000001ff */
[----:B------:R-:W-:Y:S01]  /*a050*/  IMAD.MOV.U32 R41, RZ, RZ, 0x2 ;  /* 0x00000002ff297424 */ /* 0x000fe200078e00ff */
[----:B------:R-:W-:Y:S06]  /*a060*/  BRA `(.L_x_686) ;  /* 0x0000000000087947 */ /* 0x000fec0003800000 */
.L_x_1963:
[----:B------:R-:W-:Y:S02]  /*a070*/  IMAD.MOV.U32 R41, RZ, RZ, 0x1 ;  /* 0x00000001ff297424 */ /* 0x000fe400078e00ff */
[----:B------:R-:W-:-:S07]  /*a080*/  IMAD.MOV.U32 R39, RZ, RZ, RZ ;  /* 0x000000ffff277224 */ /* 0x000fce00078e00ff */
.L_x_686:
[----:B------:R-:W-:Y:S05]  /*a090*/  BSYNC.RECONVERGENT B1 ;  /* 0x0000000000017941 */ /* 0x000fea0003800200 */
.L_x_685:
[----:B------:R-:W-:Y:S05]  /*a0a0*/  BRA `(.L_x_687) ;  /* 0x0000000000ec7947 */ /* 0x000fea0003800000 */
.L_x_684:
[----:B------:R-:W-:Y:S01]  /*a0b0*/  MOV R3, 0xfffffffe ;  /* 0xfffffffe00037802 */ /* 0x000fe20000000f00 */
[----:B------:R-:W-:Y:S03]  /*a0c0*/  BSSY.RECONVERGENT B1, `(.L_x_688) ;  /* 0x000000e000017945 */ /* 0x000fe60003800200 */
[----:B------:R-:W-:-:S05]  /*a0d0*/  VIADDMNMX.U32 R0, R0, R3, 0x3, PT ;  /* 0x0000000300007446 */ /* 0x000fca0003800003 */
[----:B------:R-:W-:-:S04]  /*a0e0*/  IMAD.SHL.U32 R0, R0, 0x4, RZ ;  /* 0x0000000400007824 */ /* 0x000fc800078e00ff */
[----:B------:R-:W0:Y:S02]  /*a0f0*/  LDC R4, c[0x2][R0+0x278] ;  /* 0x00809e0000047b82 */ /* 0x000e240000000800 */
[----:B0-----:R-:W-:-:S04]  /*a100*/  SHF.R.S32.HI R5, RZ, 0x1f, R4 ;  /* 0x0000001fff057819 */ /* 0x001fc80000011404 */
.L_x_1966:
[----:B------:R-:W-:Y:S05]  /*a110*/  BRX R4 -0xa120                                                                                    (*"BRANCH_TARGETS .L_x_1967,.L_x_1968,.L_x_1969,.L_x_689"*) ;  /* 0xffffff5c04b87949 */ /* 0x000fea000383ffff */
.L_x_1969:
[----:B------:R-:W-:Y:S02]  /*a120*/  HFMA2 R39, -RZ, RZ, 0, 2.384185791015625e-07 ;  /* 0x00000004ff277431 */ /* 0x000fe400000001ff */
[----:B------:R-:W-:Y:S01]  /*a130*/  IMAD.MOV.U32 R41, RZ, RZ, 0x5 ;  /* 0x00000005ff297424 */ /* 0x000fe200078e00ff */
[----:B------:R-:W-:Y:S06]  /*a140*/  BRA `(.L_x_689) ;  /* 0x0000000000147947 */ /* 0x000fec0003800000 */
.L_x_1968:
[----:B------:R-:W-:Y:S02]  /*a150*/  IMAD.MOV.U32 R41, RZ, RZ, RZ ;  /* 0x000000ffff297224 */ /* 0x000fe400078e00ff */
[----:B------:R-:W-:Y:S01]  /*a160*/  IMAD.MOV.U32 R39, RZ, RZ, 0x3 ;  /* 0x00000003ff277424 */ /* 0x000fe200078e00ff */
[----:B------:R-:W-:Y:S06]  /*a170*/  BRA `(.L_x_689) ;  /* 0x0000000000087947 */ /* 0x000fec0003800000 */
.L_x_1967:
[----:B------:R-:W-:Y:S01]  /*a180*/  MOV R41, 0x3 ;  /* 0x0000000300297802 */ /* 0x000fe20000000f00 */
[----:B------:R-:W-:-:S07]  /*a190*/  IMAD.MOV.U32 R39, RZ, RZ, 0x2 ;  /* 0x00000002ff277424 */ /* 0x000fce00078e00ff */
.L_x_689:
[----:B------:R-:W-:Y:S05]  /*a1a0*/  BSYNC.RECONVERGENT B1 ;  /* 0x0000000000017941 */ /* 0x000fea0003800200 */
.L_x_688:
[----:B------:R-:W-:Y:S05]  /*a1b0*/  BRA `(.L_x_687) ;  /* 0x0000000000a87947 */ /* 0x000fea0003800000 */
.L_x_683:
        /* <DEDUP_REMOVED lines=8> */
.L_x_1971:
[----:B------:R-:W-:Y:S05]  /*a240*/  BRX R4 -0xa250                                                                                    (*"BRANCH_TARGETS .L_x_1972,.L_x_1973,.L_x_1974,.L_x_691"*) ;  /* 0xffffff5c046c7949 */ /* 0x000fea000383ffff */
.L_x_1974:
[----:B------:R-:W-:Y:S02]  /*a250*/  IMAD.MOV.U32 R41, RZ, RZ, 0x4 ;  /* 0x00000004ff297424 */ /* 0x000fe400078e00ff */
[----:B------:R-:W-:Y:S01]  /*a260*/  IMAD.MOV.U32 R39, RZ, RZ, 0x7 ;  /* 0x00000007ff277424 */ /* 0x000fe200078e00ff */
[----:B------:R-:W-:Y:S06]  /*a270*/  BRA `(.L_x_691) ;  /* 0x0000000000747947 */ /* 0x000fec0003800000 */
.L_x_1973:
[----:B------:R-:W-:Y:S02]  /*a280*/  HFMA2 R41, -RZ, RZ, 0, 4.17232513427734375e-07 ;  /* 0x00000007ff297431 */ /* 0x000fe400000001ff */
[----:B------:R-:W-:Y:S01]  /*a290*/  IMAD.MOV.U32 R39, RZ, RZ, 0x6 ;  /* 0x00000006ff277424 */ /* 0x000fe200078e00ff */
[----:B------:R-:W-:Y:S06]  /*a2a0*/  BRA `(.L_x_691) ;  /* 0x0000000000687947 */ /* 0x000fec0003800000 */
.L_x_1972:
[----:B------:R-:W-:Y:S01]  /*a2b0*/  IMAD.MOV.U32 R41, RZ, RZ, 0x6 ;  /* 0x00000006ff297424 */ /* 0x000fe200078e00ff */
[----:B------:R-:W-:Y:S01]  /*a2c0*/  MOV R39, 0x5 ;  /* 0x0000000500277802 */ /* 0x000fe20000000f00 */
[----:B------:R-:W-:Y:S06]  /*a2d0*/  BRA `(.L_x_691) ;  /* 0x00000000005c7947 */ /* 0x000fec0003800000 */
.L_x_690:
[----:B------:R-:W-:-:S13]  /*a2e0*/  ISETP.GT.AND P0, PT, R0, 0x9, PT ;  /* 0x000000090000780c */ /* 0x000fda0003f04270 */
[----:B------:R-:W-:Y:S05]  /*a2f0*/  @P0 BRA `(.L_x_692) ;  /* 0x0000000000300947 */ /* 0x000fea0003800000 */
[----:B------:R-:W-:-:S05]  /*a300*/  IMAD.MOV.U32 R3, RZ, RZ, -0x8 ;  /* 0xfffffff8ff037424 */ /* 0x000fca00078e00ff */
[----:B------:R-:W-:-:S05]  /*a310*/  VIADDMNMX.U32 R0, R0, R3, 0x2, PT ;  /* 0x0000000200007446 */ /* 0x000fca0003800003 */
[----:B------:R-:W-:-:S04]  /*a320*/  IMAD.SHL.U32 R0, R0, 0x4, RZ ;  /* 0x0000000400007824 */ /* 0x000fc800078e00ff */
[----:B------:R-:W0:Y:S02]  /*a330*/  LDC R4, c[0x2][R0+0x298] ;  /* 0x0080a60000047b82 */ /* 0x000e240000000800 */
[----:B0-----:R-:W-:-:S04]  /*a340*/  SHF.R.S32.HI R5, RZ, 0x1f, R4 ;  /* 0x0000001fff057819 */ /* 0x001fc80000011404 */
.L_x_1976:
[----:B------:R-:W-:Y:S05]  /*a350*/  BRX R4 -0xa360                                                                                    (*"BRANCH_TARGETS .L_x_1977,.L_x_1978,.L_x_691"*) ;  /* 0xffffff5c04287949 */ /* 0x000fea000383ffff */
.L_x_1978:
[----:B------:R-:W-:Y:S02]  /*a360*/  HFMA2 R41, -RZ, RZ, 0, 2.98023223876953125e-07 ;  /* 0x00000005ff297431 */ /* 0x000fe400000001ff */
[----:B------:R-:W-:Y:S01]  /*a370*/  IMAD.MOV.U32 R39, RZ, RZ, 0x1 ;  /* 0x00000001ff277424 */ /* 0x000fe200078e00ff */
[----:B------:R-:W-:Y:S06]  /*a380*/  BRA `(.L_x_691) ;  /* 0x0000000000307947 */ /* 0x000fec0003800000 */
.L_x_1977:
[----:B------:R-:W-:Y:S01]  /*a390*/  IMAD.MOV.U32 R41, RZ, RZ, 0x4 ;  /* 0x00000004ff297424 */ /* 0x000fe200078e00ff */
[----:B------:R-:W-:Y:S01]  /*a3a0*/  MOV R39, RZ ;  /* 0x000000ff00277202 */ /* 0x000fe20000000f00 */
[----:B------:R-:W-:Y:S06]  /*a3b0*/  BRA `(.L_x_691) ;  /* 0x0000000000247947 */ /* 0x000fec0003800000 */
.L_x_692:
[----:B------:R-:W-:-:S13]  /*a3c0*/  ISETP.NE.AND P0, PT, R0, 0xa, PT ;  /* 0x0000000a0000780c */ /* 0x000fda0003f05270 */
[----:B------:R-:W-:Y:S05]  /*a3d0*/  @!P0 BRA `(.L_x_693) ;  /* 0x0000000000148947 */ /* 0x000fea0003800000 */
[----:B------:R-:W-:-:S13]  /*a3e0*/  ISETP.NE.AND P0, PT, R0, 0xb, PT ;  /* 0x0000000b0000780c */ /* 0x000fda0003f05270 */
[----:B------:R-:W-:Y:S05]  /*a3f0*/  @P0 BRA `(.L_x_691) ;  /* 0x0000000000140947 */ /* 0x000fea0003800000 */
[----:B------:R-:W-:Y:S02]  /*a400*/  IMAD.MOV.U32 R41, RZ, RZ, 0x7 ;  /* 0x00000007ff297424 */ /* 0x000fe400078e00ff */
[----:B------:R-:W-:Y:S01]  /*a410*/  IMAD.MOV.U32 R39, RZ, RZ, 0x3 ;  /* 0x00000003ff277424 */ /* 0x000fe200078e00ff */
[----:B------:R-:W-:Y:S06]  /*a420*/  BRA `(.L_x_691) ;  /* 0x0000000000087947 */ /* 0x000fec0003800000 */
.L_x_693:
[----:B------:R-:W-:Y:S02]  /*a430*/  HFMA2 R41, -RZ, RZ, 0, 3.5762786865234375e-07 ;  /* 0x00000006ff297431 */ /* 0x000fe400000001ff */
[----:B------:R-:W-:-:S07]  /*a440*/  IMAD.MOV.U32 R39, RZ, RZ, 0x2 ;  /* 0x00000002ff277424 */ /* 0x000fce00078e00ff */
.L_x_691:
[----:B------:R-:W-:Y:S05]  /*a450*/  BSYNC.RECONVERGENT B1 ;  /* 0x0000000000017941 */ /* 0x000fea0003800200 */
.L_x_687:
[----:B------:R-:W-:Y:S05]  /*a460*/  BSYNC.RELIABLE B0 ;  /* 0x0000000000007941 */ /* 0x000fea0003800100 */
.L_x_682:
        /* <DEDUP_REMOVED lines=27> */
.L_x_695:
[----:B------:R-:W-:Y:S05]  /*a620*/  BSYNC.RECONVERGENT B11 ;  /* 0x00000000000b7941 */ /* 0x000fea0003800200 */
.L_x_694:
        /* <DEDUP_REMOVED lines=24> */
.L_x_697:
[----:B------:R-:W-:Y:S05]  /*a7b0*/  BSYNC.RECONVERGENT B1 ;  /* 0x0000000000017941 */ /* 0x000fea0003800200 */
.L_x_696:
        /* <DEDUP_REMOVED lines=23> */
.L_x_699:
[----:B------:R-:W-:Y:S05]  /*a930*/  BSYNC.RECONVERGENT B1 ;  /* 0x0000000000017941 */ /* 0x000fea0003800200 */
.L_x_698:
        /* <DEDUP_REMOVED lines=20> */
.L_x_701:
[----:B------:R-:W-:Y:S05]  /*aa80*/  BSYNC.RECONVERGENT B11 ;  /* 0x00000000000b7941 */ /* 0x000fea0003800200 */
.L_x_700:
        /* <DEDUP_REMOVED lines=20> */
.L_x_703:
[----:B------:R-:W-:Y:S05]  /*abd0*/  BSYNC.RECONVERGENT B11 ;  /* 0x00000000000b7941 */ /* 0x000fea0003800200 */
.L_x_702:
        /* <DEDUP_REMOVED lines=37> */
.L_x_640:
[----:B------:R-:W-:Y:S05]  /*ae30*/  BSYNC.RECONVERGENT B10 ;  /* 0x00000000000a7941 */ /* 0x000fea0003800200 */
.L_x_636:
[----:B------:R-:W4:Y:S01]  /*ae40*/  LDG.E.CONSTANT R0, desc[UR36][R18.64+0x30] ;  /* 0x0000302412007981 */ /* 0x000f22000c1e9900 */
[----:B------:R-:W-:Y:S01]  /*ae50*/  BSSY.RECONVERGENT B0, `(.L_x_704) ;  /* 0x0000049000007945 */ /* 0x000fe20003800200 */
[----:B----4-:R-:W-:-:S13]  /*ae60*/  ISETP.GT.AND P0, PT, R0, 0x4, PT ;  /* 0x000000040000780c */ /* 0x010fda0003f04270 */
[----:B------:R-:W-:Y:S05]  /*ae70*/  @P0 BRA `(.L_x_705) ;  /* 0x0000000000780947 */ /* 0x000fea0003800000 */
[----:B------:R-:W-:-:S13]  /*ae80*/  ISETP.GT.AND P0, PT, R0, 0x1, PT ;  /* 0x000000010000780c */ /* 0x000fda0003f04270 */
[----:B------:R-:W-:Y:S05]  /*ae90*/  @P0 BRA `(.L_x_706) ;  /* 0x0000000000340947 */ /* 0x000fea0003800000 */
[----:B------:R-:W-:-:S13]  /*aea0*/  ISETP.NE.AND P0, PT, R0, -0x1, PT ;  /* 0xffffffff0000780c */ /* 0x000fda0003f05270 */
[----:B------:R-:W-:Y:S05]  /*aeb0*/  @!P0 EXIT ;  /* 0x000000000000894d */ /* 0x000fea0003800000 */
[----:B------:R-:W-:-:S05]  /*aec0*/  VIMNMX.U32 R0, PT, PT, R0, 0x2, PT ;  /* 0x0000000200007848 */ /* 0x000fca0003fe0000 */
[----:B------:R-:W-:-:S04]  /*aed0*/  IMAD.SHL.U32 R0, R0, 0x4, RZ ;  /* 0x0000000400007824 */ /* 0x000fc800078e00ff */
[----:B0123--:R-:W0:Y:S02]  /*aee0*/  LDC R4, c[0x2][R0+0x2a4] ;  /* 0x0080a90000047b82 */ /* 0x00fe240000000800 */
[----:B0-----:R-:W-:-:S04]  /*aef0*/  SHF.R.S32.HI R5, RZ, 0x1f, R4 ;  /* 0x0000001fff057819 */ /* 0x001fc80000011404 */
.L_x_1980:
[----:B------:R-:W-:Y:S05]  /*af00*/  BRX R4 -0xaf10                                                                                    (*"BRANCH_TARGETS .L_x_1981,.L_x_1982,.L_x_707"*) ;  /* 0xffffff50043c7949 */ /* 0x000fea000383ffff */
.L_x_1982:
[----:B------:R-:W-:Y:S02]  /*af10*/  HFMA2 R39, -RZ, RZ, 0, 5.9604644775390625e-08 ;  /* 0x00000001ff277431 */ /* 0x000fe400000001ff */
[----:B------:R-:W-:Y:S01]  /*af20*/  IMAD.MOV.U32 R41, RZ, RZ, 0x2 ;  /* 0x00000002ff297424 */ /* 0x000fe200078e00ff */
[----:B------:R-:W-:Y:S06]  /*af30*/  BRA `(.L_x_707) ;  /* 0x0000000000e87947 */ /* 0x000fec0003800000 */
.L_x_1981:
[----:B------:R-:W-:Y:S02]  /*af40*/  IMAD.MOV.U32 R41, RZ, RZ, 0x1 ;  /* 0x00000001ff297424 */ /* 0x000fe400078e00ff */
[----:B------:R-:W-:Y:S01]  /*af50*/  IMAD.MOV.U32 R39, RZ, RZ, RZ ;  /* 0x000000ffff277224 */ /* 0x000fe200078e00ff */
[----:B------:R-:W-:Y:S06]  /*af60*/  BRA `(.L_x_707) ;  /* 0x0000000000dc7947 */ /* 0x000fec0003800000 */
.L_x_706:
[----:B------:R-:W-:-:S04]  /*af70*/  MOV R3, 0xfffffffe ;  /* 0xfffffffe00037802 */ /* 0x000fc80000000f00 */
[----:B------:R-:W-:-:S05]  /*af80*/  VIADDMNMX.U32 R0, R0, R3, 0x3, PT ;  /* 0x0000000300007446 */ /* 0x000fca0003800003 */
[----:B------:R-:W-:-:S04]  /*af90*/  IMAD.SHL.U32 R0, R0, 0x4, RZ ;  /* 0x0000000400007824 */ /* 0x000fc800078e00ff */
[----:B0123--:R-:W0:Y:S02]  /*afa0*/  LDC R4, c[0x2][R0+0x2b0] ;  /* 0x0080ac0000047b82 */ /* 0x00fe240000000800 */
[----:B0-----:R-:W-:-:S04]  /*afb0*/  SHF.R.S32.HI R5, RZ, 0x1f, R4 ;  /* 0x0000001fff057819 */ /* 0x001fc80000011404 */
.L_x_1984:
[----:B------:R-:W-:Y:S05]  /*afc0*/  BRX R4 -0xafd0                                                                                    (*"BRANCH_TARGETS .L_x_1985,.L_x_1986,.L_x_1987,.L_x_707"*) ;  /* 0xffffff50040c7949 */ /* 0x000fea000383ffff */
.L_x_1987:
[----:B------:R-:W-:Y:S02]  /*afd0*/  HFMA2 R39, -RZ, RZ, 0, 2.384185791015625e-07 ;  /* 0x00000004ff277431 */ /* 0x000fe400000001ff */
[----:B------:R-:W-:Y:S01]  /*afe0*/  IMAD.MOV.U32 R41, RZ, RZ, 0x5 ;  /* 0x00000005ff297424 */ /* 0x000fe200078e00ff */
[----:B------:R-:W-:Y:S06]  /*aff0*/  BRA `(.L_x_707) ;  /* 0x0000000000b87947 */ /* 0x000fec0003800000 */
.L_x_1986:
[----:B------:R-:W-:Y:S02]  /*b000*/  IMAD.MOV.U32 R41, RZ, RZ, RZ ;  /* 0x000000ffff297224 */ /* 0x000fe400078e00ff */
[----:B------:R-:W-:Y:S01]  /*b010*/  IMAD.MOV.U32 R39, RZ, RZ, 0x3 ;  /* 0x00000003ff277424 */ /* 0x000fe200078e00ff */
[----:B------:R-:W-:Y:S06]  /*b020*/  BRA `(.L_x_707) ;  /* 0x0000000000ac7947 */ /* 0x000fec0003800000 */
.L_x_1985:
[----:B------:R-:W-:Y:S01]  /*b030*/  MOV R41, 0x3 ;  /* 0x0000000300297802 */ /* 0x000fe20000000f00 */
[----:B------:R-:W-:Y:S01]  /*b040*/  IMAD.MOV.U32 R39, RZ, RZ, 0x2 ;  /* 0x00000002ff277424 */ /* 0x000fe200078e00ff */
[----:B------:R-:W-:Y:S06]  /*b050*/  BRA `(.L_x_707) ;  /* 0x0000000000a07947 */ /* 0x000fec0003800000 */
.L_x_705:
[----:B------:R-:W-:-:S13]  /*b060*/  ISETP.GT.AND P0, PT, R0, 0x7, PT ;  /* 0x000000070000780c */ /* 0x000fda0003f04270 */
[----:B------:R-:W-:Y:S05]  /*b070*/  @P0 BRA `(.L_x_708) ;  /* 0x00000000003c0947 */ /* 0x000fea0003800000 */
[----:B------:R-:W-:-:S05]  /*b080*/  IMAD.MOV.U32 R3, RZ, RZ, 0x3 ;  /* 0x00000003ff037424 */ /* 0x000fca00078e00ff */
[----:B------:R-:W-:-:S04]  /*b090*/  VIADDMNMX.U32 R0, R0, 0xfffffffb, R3, PT ;  /* 0xfffffffb00007846 */ /* 0x000fc80003800003 */
[----:B------:R-:W-:-:S04]  /*b0a0*/  SHF.L.U32 R0, R0, 0x2, RZ ;  /* 0x0000000200007819 */ /* 0x000fc800000006ff */
[----:B0123--:R-:W0:Y:S02]  /*b0b0*/  LDC R4, c[0x2][R0+0x2c0] ;  /* 0x0080b00000047b82 */ /* 0x00fe240000000800 */
[----:B0-----:R-:W-:-:S04]  /*b0c0*/  SHF.R.S32.HI R5, RZ, 0x1f, R4 ;  /* 0x0000001fff057819 */ /* 0x001fc80000011404 */
.L_x_1989:
[----:B------:R-:W-:Y:S05]  /*b0d0*/  BRX R4 -0xb0e0                                                                                    (*"BRANCH_TARGETS .L_x_1990,.L_x_1991,.L_x_1992,.L_x_707"*) ;  /* 0xffffff4c04c87949 */ /* 0x000fea000383ffff */
.L_x_1992:
[----:B------:R-:W-:Y:S02]  /*b0e0*/  IMAD.MOV.U32 R41, RZ, RZ, 0x4 ;  /* 0x00000004ff297424 */ /* 0x000fe400078e00ff */
[----:B------:R-:W-:Y:S01]  /*b0f0*/  IMAD.MOV.U32 R39, RZ, RZ, 0x7 ;  /* 0x00000007ff277424 */ /* 0x000fe200078e00ff */
[----:B------:R-:W-:Y:S06]  /*b100*/  BRA `(.L_x_707) ;  /* 0x0000000000747947 */ /* 0x000fec0003800000 */
.L_x_1991:
[----:B------:R-:W-:Y:S02]  /*b110*/  HFMA2 R41, -RZ, RZ, 0, 4.17232513427734375e-07 ;  /* 0x00000007ff297431 */ /* 0x000fe400000001ff */
[----:B------:R-:W-:Y:S01]  /*b120*/  IMAD.MOV.U32 R39, RZ, RZ, 0x6 ;  /* 0x00000006ff277424 */ /* 0x000fe200078e00ff */
[----:B------:R-:W-:Y:S06]  /*b130*/  BRA `(.L_x_707) ;  /* 0x0000000000687947 */ /* 0x000fec0003800000 */
.L_x_1990:
[----:B------:R-:W-:Y:S01]  /*b140*/  IMAD.MOV.U32 R41, RZ, RZ, 0x6 ;  /* 0x00000006ff297424 */ /* 0x000fe200078e00ff */
[----:B------:R-:W-:Y:S01]  /*b150*/  MOV R39, 0x5 ;  /* 0x0000000500277802 */ /* 0x000fe20000000f00 */
[----:B------:R-:W-:Y:S06]  /*b160*/  BRA `(.L_x_707) ;  /* 0x00000000005c7947 */ /* 0x000fec0003800000 */
.L_x_708:
[----:B------:R-:W-:-:S13]  /*b170*/  ISETP.GT.AND P0, PT, R0, 0x9, PT ;  /* 0x000000090000780c */ /* 0x000fda0003f04270 */
[----:B------:R-:W-:Y:S05]  /*b180*/  @P0 BRA `(.L_x_709) ;  /* 0x0000000000300947 */ /* 0x000fea0003800000 */
[----:B------:R-:W-:-:S05]  /*b190*/  IMAD.MOV.U32 R3, RZ, RZ, -0x8 ;  /* 0xfffffff8ff037424 */ /* 0x000fca00078e00ff */
[----:B------:R-:W-:-:S05]  /*b1a0*/  VIADDMNMX.U32 R0, R0, R3, 0x2, PT ;  /* 0x0000000200007446 */ /* 0x000fca0003800003 */
[----:B------:R-:W-:-:S04]  /*b1b0*/  IMAD.SHL.U32 R0, R0, 0x4, RZ ;  /* 0x0000000400007824 */ /* 0x000fc800078e00ff */
[----:B0123--:R-:W0:Y:S02]  /*b1c0*/  LDC R4, c[0x2][R0+0x2d0] ;  /* 0x0080b40000047b82 */ /* 0x00fe240000000800 */
[----:B0-----:R-:W-:-:S04]  /*b1d0*/  SHF.R.S32.HI R5, RZ, 0x1f, R4 ;  /* 0x0000001fff057819 */ /* 0x001fc80000011404 */
.L_x_1994:
[----:B------:R-:W-:Y:S05]  /*b1e0*/  BRX R4 -0xb1f0                                                                                    (*"BRANCH_TARGETS .L_x_1995,.L_x_1996,.L_x_707"*) ;  /* 0xffffff4c04847949 */ /* 0x000fea000383ffff */
.L_x_1996:
[----:B------:R-:W-:Y:S02]  /*b1f0*/  HFMA2 R41, -RZ, RZ, 0, 2.98023223876953125e-07 ;  /* 0x00000005ff297431 */ /* 0x000fe400000001ff */
[----:B------:R-:W-:Y:S01]  /*b200*/  IMAD.MOV.U32 R39, RZ, RZ, 0x1 ;  /* 0x00000001ff277424 */ /* 0x000fe200078e00ff */
[----:B------:R-:W-:Y:S06]  /*b210*/  BRA `(.L_x_707) ;  /* 0x0000000000307947 */ /* 0x000fec0003800000 */
.L_x_1995:
[----:B------:R-:W-:Y:S01]  /*b220*/  IMAD.MOV.U32 R41, RZ, RZ, 0x4 ;  /* 0x00000004ff297424 */ /* 0x000fe200078e00ff */
[----:B------:R-:W-:Y:S01]  /*b230*/  MOV R39, RZ ;  /* 0x000000ff00277202 */ /* 0x000fe20000000f00 */
[----:B------:R-:W-:Y:S06]  /*b240*/  BRA `(.L_x_707) ;  /* 0x0000000000247947 */ /* 0x000fec0003800000 */
.L_x_709:
[----:B------:R-:W-:-:S13]  /*b250*/  ISETP.NE.AND P0, PT, R0, 0xa, PT ;  /* 0x0000000a0000780c */ /* 0x000fda0003f05270 */
[----:B------:R-:W-:Y:S05]  /*b260*/  @!P0 BRA `(.L_x_710) ;  /* 0x0000000000148947 */ /* 0x000fea0003800000 */
[----:B------:R-:W-:-:S13]  /*b270*/  ISETP.NE.AND P0, PT, R0, 0xb, PT ;  /* 0x0000000b0000780c */ /* 0x000fda0003f05270 */
[----:B------:R-:W-:Y:S05]  /*b280*/  @P0 BRA `(.L_x_707) ;  /* 0x0000000000140947 */ /* 0x000fea0003800000 */
[----:B------:R-:W-:Y:S02]  /*b290*/  IMAD.MOV.U32 R41, RZ, RZ, 0x7 ;  /* 0x00000007ff297424 */ /* 0x000fe400078e00ff */
[----:B------:R-:W-:Y:S01]  /*b2a0*/  IMAD.MOV.U32 R39, RZ, RZ, 0x3 ;  /* 0x00000003ff277424 */ /* 0x000fe200078e00ff */
[----:B------:R-:W-:Y:S06]  /*b2b0*/  BRA `(.L_x_707) ;  /* 0x0000000000087947 */ /* 0x000fec0003800000 */
.L_x_710:
[----:B------:R-:W-:Y:S02]  /*b2c0*/  HFMA2 R41, -RZ, RZ, 0, 3.5762786865234375e-07 ;  /* 0x00000006ff297431 */ /* 0x000fe400000001ff */
[----:B------:R-:W-:-:S07]  /*b2d0*/  IMAD.MOV.U32 R39, RZ, RZ, 0x2 ;  /* 0x00000002ff277424 */ /* 0x000fce00078e00ff */
.L_x_707:
[----:B------:R-:W-:Y:S05]  /*b2e0*/  BSYNC.RECONVERGENT B0 ;  /* 0x0000000000007941 */ /* 0x000fea0003800200 */
.L_x_704:
[----:B0123--:R-:W-:-:S04]  /*b2f0*/  IMAD.WIDE R26, R41, 0x8, R36 ;  /* 0x00000008291a7825 */ /* 0x00ffc800078e0224 */
        /* <DEDUP_REMOVED lines=26> */
.L_x_712:
[----:B------:R-:W-:Y:S05]  /*b4a0*/  BSYNC.RECONVERGENT B10 ;  /* 0x00000000000a7941 */ /* 0x000fea0003800200 */
.L_x_711:
        /* <DEDUP_REMOVED lines=24> */
.L_x_714:
[----:B------:R-:W-:Y:S05]  /*b630*/  BSYNC.RECONVERGENT B1 ;  /* 0x0000000000017941 */ /* 0x000fea0003800200 */
.L_x_713:
        /* <DEDUP_REMOVED lines=23> */
.L_x_716:
[----:B------:R-:W-:Y:S05]  /*b7b0*/  BSYNC.RECONVERGENT B1 ;  /* 0x0000000000017941 */ /* 0x000fea0003800200 */
.L_x_715:
        /* <DEDUP_REMOVED lines=20> */
.L_x_718:
[----:B------:R-:W-:Y:S05]  /*b900*/  BSYNC.RECONVERGENT B10 ;  /* 0x00000000000a7941 */ /* 0x000fea0003800200 */
.L_x_717:
        /* <DEDUP_REMOVED lines=20> */
.L_x_720:
[----:B------:R-:W-:Y:S05]  /*ba50*/  BSYNC.RECONVERGENT B10 ;  /* 0x00000000000a7941 */ /* 0x000fea0003800200 */
.L_x_719:
        /* <DEDUP_REMOVED lines=9> */
[----:B------:R-:W-:Y:S01]  /*baf0*/  BSSY.RECONVERGENT B0, `(.L_x_721) ;  /* 0x000004f000007945 */ /* 0x000fe20003800200 */
        /* <DEDUP_REMOVED lines=11> */
[----:B------:R-:W-:Y:S05]  /*bbb0*/  @!P0 EXIT ;  /* 0x000000000000894d */ /* 0x000fea0003800000 */
[----:B------:R-:W-:-:S04]  /*bbc0*/  VIMNMX.U32 R0, PT, PT, R0, 0x2, PT ;  /* 0x0000000200007848 */ /* 0x000fc80003fe0000 */
[----:B------:R-:W-:-:S04]  /*bbd0*/  SHF.L.U32 R0, R0, 0x2, RZ ;  /* 0x0000000200007819 */ /* 0x000fc800000006ff */
[----:B------:R-:W0:Y:S02]  /*bbe0*/  LDC R4, c[0x2][R0+0x2dc] ;  /* 0x0080b70000047b82 */ /* 0x000e240000000800 */
[----:B0-----:R-:W-:-:S04]  /*bbf0*/  SHF.R.S32.HI R5, RZ, 0x1f, R4 ;  /* 0x0000001fff057819 */ /* 0x001fc80000011404 */
.L_x_1998:
[----:B------:R-:W-:Y:S05]  /*bc00*/  BRX R4 -0xbc10                                                                                    (*"BRANCH_TARGETS .L_x_1999,.L_x_2000,.L_x_724"*) ;  /* 0xffffff4004fc7949 */ /* 0x000fea000383ffff */
.L_x_2000:
[----:B------:R-:W-:Y:S02]  /*bc10*/  IMAD.MOV.U32 R41, RZ, RZ, 0x2 ;  /* 0x00000002ff297424 */ /* 0x000fe400078e00ff */
[----:B------:R-:W-:Y:S01]  /*bc20*/  IMAD.MOV.U32 R39, RZ, RZ, 0x1 ;  /* 0x00000001ff277424 */ /* 0x000fe200078e00ff */
[----:B------:R-:W-:Y:S06]  /*bc30*/  BRA `(.L_x_724) ;  /* 0x0000000000e87947 */ /* 0x000fec0003800000 */
.L_x_1999:
[----:B------:R-:W-:Y:S02]  /*bc40*/  HFMA2 R41, -RZ, RZ, 0, 5.9604644775390625e-08 ;  /* 0x00000001ff297431 */ /* 0x000fe400000001ff */
[----:B------:R-:W-:Y:S01]  /*bc50*/  IMAD.MOV.U32 R39, RZ, RZ, RZ ;  /* 0x000000ffff277224 */ /* 0x000fe200078e00ff */
[----:B------:R-:W-:Y:S06]  /*bc60*/  BRA `(.L_x_724) ;  /* 0x0000000000dc7947 */ /* 0x000fec0003800000 */
.L_x_723:
[----:B------:R-:W-:-:S05]  /*bc70*/  IMAD.MOV.U32 R3, RZ, RZ, -0x2 ;  /* 0xfffffffeff037424 */ /* 0x000fca00078e00ff */
[----:B------:R-:W-:-:S04]  /*bc80*/  VIADDMNMX.U32 R0, R0, R3, 0x3, PT ;  /* 0x0000000300007446 */ /* 0x000fc80003800003 */
[----:B------:R-:W-:-:S04]  /*bc90*/  SHF.L.U32 R0, R0, 0x2, RZ ;  /* 0x0000000200007819 */ /* 0x000fc800000006ff */
[----:B------:R-:W0:Y:S02]  /*bca0*/  LDC R4, c[0x2][R0+0x2e8] ;  /* 0x0080ba0000047b82 */ /* 0x000e240000000800 */
[----:B0-----:R-:W-:-:S04]  /*bcb0*/  SHF.R.S32.HI R5, RZ, 0x1f, R4 ;  /* 0x0000001fff057819 */ /* 0x001fc80000011404 */
.L_x_2002:
[----:B------:R-:W-:Y:S05]  /*bcc0*/  BRX R4 -0xbcd0                                                                                    (*"BRANCH_TARGETS .L_x_2003,.L_x_2004,.L_x_2005,.L_x_724"*) ;  /* 0xffffff4004cc7949 */ /* 0x000fea000383ffff */
.L_x_2005:
[----:B------:R-:W-:Y:S02]  /*bcd0*/  IMAD.MOV.U32 R41, RZ, RZ, 0x5 ;  /* 0x00000005ff297424 */ /* 0x000fe400078e00ff */
[----:B------:R-:W-:Y:S01]  /*bce0*/  IMAD.MOV.U32 R39, RZ, RZ, 0x4 ;  /* 0x00000004ff277424 */ /* 0x000fe200078e00ff */
[----:B------:R-:W-:Y:S06]  /*bcf0*/  BRA `(.L_x_724) ;  /* 0x0000000000b87947 */ /* 0x000fec0003800000 */
.L_x_2004:
[----:B------:R-:W-:Y:S02]  /*bd00*/  HFMA2 R41, -RZ, RZ, 0, 0 ;  /* 0x00000000ff297431 */ /* 0x000fe400000001ff */
[----:B------:R-:W-:Y:S01]  /*bd10*/  IMAD.MOV.U32 R39, RZ, RZ, 0x3 ;  /* 0x00000003ff277424 */ /* 0x000fe200078e00ff */
[----:B------:R-:W-:Y:S06]  /*bd20*/  BRA `(.L_x_724) ;  /* 0x0000000000ac7947 */ /* 0x000fec0003800000 */
.L_x_2003:
[----:B------:R-:W-:Y:S01]  /*bd30*/  IMAD.MOV.U32 R41, RZ, RZ, 0x3 ;  /* 0x00000003ff297424 */ /* 0x000fe200078e00ff */
[----:B------:R-:W-:Y:S01]  /*bd40*/  MOV R39, 0x2 ;  /* 0x0000000200277802 */ /* 0x000fe20000000f00 */
[----:B------:R-:W-:Y:S06]  /*bd50*/  BRA `(.L_x_724) ;  /* 0x0000000000a07947 */ /* 0x000fec0003800000 */
.L_x_722:
[----:B------:R-:W-:-:S13]  /*bd60*/  ISETP.GT.AND P0, PT, R0, 0x7, PT ;  /* 0x000000070000780c */ /* 0x000fda0003f04270 */
[----:B------:R-:W-:Y:S05]  /*bd70*/  @P0 BRA `(.L_x_725) ;  /* 0x00000000003c0947 */ /* 0x000fea0003800000 */
[----:B------:R-:W-:-:S05]  /*bd80*/  IMAD.MOV.U32 R3, RZ, RZ, 0x3 ;  /* 0x00000003ff037424 */ /* 0x000fca00078e00ff */
[----:B------:R-:W-:-:S05]  /*bd90*/  VIADDMNMX.U32 R0, R0, 0xfffffffb, R3, PT ;  /* 0xfffffffb00007846 */ /* 0x000fca0003800003 */
[----:B------:R-:W-:-:S04]  /*bda0*/  IMAD.SHL.U32 R0, R0, 0x4, RZ ;  /* 0x0000000400007824 */ /* 0x000fc800078e00ff */
[----:B------:R-:W0:Y:S02]  /*bdb0*/  LDC R4, c[0x2][R0+0x2f8] ;  /* 0x0080be0000047b82 */ /* 0x000e240000000800 */
[----:B0-----:R-:W-:-:S04]  /*bdc0*/  SHF.R.S32.HI R5, RZ, 0x1f, R4 ;  /* 0x0000001fff057819 */ /* 0x001fc80000011404 */
.L_x_2007:
[----:B------:R-:W-:Y:S05]  /*bdd0*/  BRX R4 -0xbde0                                                                                    (*"BRANCH_TARGETS .L_x_2008,.L_x_2009,.L_x_2010,.L_x_724"*) ;  /* 0xffffff4004887949 */ /* 0x000fea000383ffff */
.L_x_2010:
[----:B------:R-:W-:Y:S02]  /*bde0*/  HFMA2 R41, -RZ, RZ, 0, 2.384185791015625e-07 ;  /* 0x00000004ff297431 */ /* 0x000fe400000001ff */
[----:B------:R-:W-:Y:S01]  /*bdf0*/  IMAD.MOV.U32 R39, RZ, RZ, 0x7 ;  /* 0x00000007ff277424 */ /* 0x000fe200078e00ff */
[----:B------:R-:W-:Y:S06]  /*be00*/  BRA `(.L_x_724) ;  /* 0x0000000000747947 */ /* 0x000fec0003800000 */
.L_x_2009:
[----:B------:R-:W-:Y:S01]  /*be10*/  IMAD.MOV.U32 R41, RZ, RZ, 0x7 ;  /* 0x00000007ff297424 */ /* 0x000fe200078e00ff */
[----:B------:R-:W-:Y:S01]  /*be20*/  MOV R39, 0x6 ;  /* 0x0000000600277802 */ /* 0x000fe20000000f00 */
[----:B------:R-:W-:Y:S06]  /*be30*/  BRA `(.L_x_724) ;  /* 0x0000000000687947 */ /* 0x000fec0003800000 */
.L_x_2008:
[----:B------:R-:W-:Y:S02]  /*be40*/  IMAD.MOV.U32 R41, RZ, RZ, 0x6 ;  /* 0x00000006ff297424 */ /* 0x000fe400078e00ff */
[----:B------:R-:W-:Y:S01]  /*be50*/  IMAD.MOV.U32 R39, RZ, RZ, 0x5 ;  /* 0x00000005ff277424 */ /* 0x000fe200078e00ff */
[----:B------:R-:W-:Y:S06]  /*be60*/  BRA `(.L_x_724) ;  /* 0x00000000005c7947 */ /* 0x000fec0003800000 */
.L_x_725:
[----:B------:R-:W-:-:S13]  /*be70*/  ISETP.GT.AND P0, PT, R0, 0x9, PT ;  /* 0x000000090000780c */ /* 0x000fda0003f04270 */
[----:B------:R-:W-:Y:S05]  /*be80*/  @P0 BRA `(.L_x_726) ;  /* 0x0000000000300947 */ /* 0x000fea0003800000 */
[----:B------:R-:W-:-:S04]  /*be90*/  MOV R3, 0xfffffff8 ;  /* 0xfffffff800037802 */ /* 0x000fc80000000f00 */
[----:B------:R-:W-:-:S05]  /*bea0*/  VIADDMNMX.U32 R0, R0, R3, 0x2, PT ;  /* 0x0000000200007446 */ /* 0x000fca0003800003 */
[----:B------:R-:W-:-:S04]  /*beb0*/  IMAD.SHL.U32 R0, R0, 0x4, RZ ;  /* 0x0000000400007824 */ /* 0x000fc800078e00ff */
[----:B------:R-:W0:Y:S02]  /*bec0*/  LDC R4, c[0x2][R0+0x308] ;  /* 0x0080c20000047b82 */ /* 0x000e240000000800 */
[----:B0-----:R-:W-:-:S04]  /*bed0*/  SHF.R.S32.HI R5, RZ, 0x1f, R4 ;  /* 0x0000001fff057819 */ /* 0x001fc80000011404 */
.L_x_2012:
[----:B------:R-:W-:Y:S05]  /*bee0*/  BRX R4 -0xbef0                                                                                    (*"BRANCH_TARGETS .L_x_2013,.L_x_2014,.L_x_724"*) ;  /* 0xffffff4004447949 */ /* 0x000fea000383ffff */
.L_x_2014:
[----:B------:R-:W-:Y:S02]  /*bef0*/  HFMA2 R39, -RZ, RZ, 0, 5.9604644775390625e-08 ;  /* 0x00000001ff277431 */ /* 0x000fe400000001ff */
[----:B------:R-:W-:Y:S01]  /*bf00*/  IMAD.MOV.U32 R41, RZ, RZ, 0x5 ;  /* 0x00000005ff297424 */ /* 0x000fe200078e00ff */
[----:B------:R-:W-:Y:S06]  /*bf10*/  BRA `(.L_x_724) ;  /* 0x0000000000307947 */ /* 0x000fec0003800000 */
.L_x_2013:
[----:B------:R-:W-:Y:S02]  /*bf20*/  IMAD.MOV.U32 R41, RZ, RZ, 0x4 ;  /* 0x00000004ff297424 */ /* 0x000fe400078e00ff */
[----:B------:R-:W-:Y:S01]  /*bf30*/  IMAD.MOV.U32 R39, RZ, RZ, RZ ;  /* 0x000000ffff277224 */ /* 0x000fe200078e00ff */
[----:B------:R-:W-:Y:S06]  /*bf40*/  BRA `(.L_x_724) ;  /* 0x0000000000247947 */ /* 0x000fec0003800000 */
.L_x_726:
[----:B------:R-:W-:-:S13]  /*bf50*/  ISETP.NE.AND P0, PT, R0, 0xa, PT ;  /* 0x0000000a0000780c */ /* 0x000fda0003f05270 */
[----:B------:R-:W-:Y:S05]  /*bf60*/  @!P0 BRA `(.L_x_727) ;  /* 0x0000000000148947 */ /* 0x000fea0003800000 */
[----:B------:R-:W-:-:S13]  /*bf70*/  ISETP.NE.AND P0, PT, R0, 0xb, PT ;  /* 0x0000000b0000780c */ /* 0x000fda0003f05270 */
[----:B------:R-:W-:Y:S05]  /*bf80*/  @P0 BRA `(.L_x_724) ;  /* 0x0000000000140947 */ /* 0x000fea0003800000 */
[----:B------:R-:W-:Y:S01]  /*bf90*/  MOV R41, 0x7 ;  /* 0x0000000700297802 */ /* 0x000fe20000000f00 */
[----:B------:R-:W-:Y:S01]  /*bfa0*/  IMAD.MOV.U32 R39, RZ, RZ, 0x3 ;  /* 0x00000003ff277424 */ /* 0x000fe200078e00ff */
[----:B------:R-:W-:Y:S06]  /*bfb0*/  BRA `(.L_x_724) ;  /* 0x0000000000087947 */ /* 0x000fec0003800000 */
.L_x_727:
[----:B------:R-:W-:Y:S02]  /*bfc0*/  HFMA2 R39, -RZ, RZ, 0, 1.1920928955078125e-07 ;  /* 0x00000002ff277431 */ /* 0x000fe400000001ff */
[----:B------:R-:W-:-:S07]  /*bfd0*/  IMAD.MOV.U32 R41, RZ, RZ, 0x6 ;  /* 0x00000006ff297424 */ /* 0x000fce00078e00ff */
.L_x_724:
[----:B------:R-:W-:Y:S05]  /*bfe0*/  BSYNC.RECONVERGENT B0 ;  /* 0x0000000000007941 */ /* 0x000fea0003800200 */
.L_x_721:
        /* <DEDUP_REMOVED lines=27> */
.L_x_729:
[----:B------:R-:W-:Y:S05]  /*c1a0*/  BSYNC.RECONVERGENT B10 ;  /* 0x00000000000a7941 */ /* 0x000fea0003800200 */
.L_x_728:
        /* <DEDUP_REMOVED lines=24> */
.L_x_731:
[----:B------:R-:W-:Y:S05]  /*c330*/  BSYNC.RECONVERGENT B1 ;  /* 0x0000000000017941 */ /* 0x000fea0003800200 */
.L_x_730:
        /* <DEDUP_REMOVED lines=23> */
.L_x_733:
[----:B------:R-:W-:Y:S05]  /*c4b0*/  BSYNC.RECONVERGENT B1 ;  /* 0x0000000000017941 */ /* 0x000fea0003800200 */
.L_x_732:
        /* <DEDUP_REMOVED lines=20> */
.L_x_735:
[----:B------:R-:W-:Y:S05]  /*c600*/  BSYNC.RECONVERGENT B10 ;  /* 0x00000000000a7941 */ /* 0x000fea0003800200 */
.L_x_734:
        /* <DEDUP_REMOVED lines=20> */
.L_x_737:
[----:B------:R-:W-:Y:S05]  /*c750*/  BSYNC.RECONVERGENT B10 ;  /* 0x00000000000a7941 */ /* 0x000fea0003800200 */
.L_x_736:
        /* <DEDUP_REMOVED lines=22> */
[----:B------:R-:W-:-:S05]  /*c8c0*/  VIMNMX.U32 R18, PT, PT, R18, 0x2, PT ;  /* 0x0000000212127848 */ /* 0x000fca0003fe0000 */
[----:B------:R-:W-:-:S04]  /*c8d0*/  IMAD.SHL.U32 R18, R18, 0x4, RZ ;  /* 0x0000000412127824 */ /* 0x000fc800078e00ff */
[----:B------:R-:W0:Y:S02]  /*c8e0*/  LDC R4, c[0x2][R18+0x314] ;  /* 0x0080c50012047b82 */ /* 0x000e240000000800 */
[----:B0-----:R-:W-:-:S04]  /*c8f0*/  SHF.R.S32.HI R5, RZ, 0x1f, R4 ;  /* 0x0000001fff057819 */ /* 0x001fc80000011404 */
.L_x_2016:
[----:B------:R-:W-:Y:S05]  /*c900*/  BRX R4 -0xc910                                                                                    (*"BRANCH_TARGETS .L_x_2017,.L_x_2018,.L_x_741"*) ;  /* 0xffffff3404bc7949 */ /* 0x000fea000383ffff */
.L_x_2018:
[----:B------:R-:W-:Y:S02]  /*c910*/  HFMA2 R41, -RZ, RZ, 0, 1.1920928955078125e-07 ;  /* 0x00000002ff297431 */ /* 0x000fe400000001ff */
[----:B------:R-:W-:Y:S01]  /*c920*/  IMAD.MOV.U32 R39, RZ, RZ, 0x1 ;  /* 0x00000001ff277424 */ /* 0x000fe200078e00ff */
[----:B------:R-:W-:Y:S06]  /*c930*/  BRA `(.L_x_741) ;  /* 0x0000000000e87947 */ /* 0x000fec0003800000 */
.L_x_2017:
[----:B------:R-:W-:Y:S01]  /*c940*/  IMAD.MOV.U32 R41, RZ, RZ, 0x1 ;  /* 0x00000001ff297424 */ /* 0x000fe200078e00ff */
[----:B------:R-:W-:Y:S01]  /*c950*/  MOV R39, RZ ;  /* 0x000000ff00277202 */ /* 0x000fe20000000f00 */
[----:B------:R-:W-:Y:S06]  /*c960*/  BRA `(.L_x_741) ;  /* 0x0000000000dc7947 */ /* 0x000fec0003800000 */
.L_x_740:
[----:B------:R-:W-:-:S05]  /*c970*/  IMAD.MOV.U32 R3, RZ, RZ, -0x2 ;  /* 0xfffffffeff037424 */ /* 0x000fca00078e00ff */
[----:B------:R-:W-:-:S05]  /*c980*/  VIADDMNMX.U32 R18, R18, R3, 0x3, PT ;  /* 0x0000000312127446 */ /* 0x000fca0003800003 */
[----:B------:R-:W-:-:S04]  /*c990*/  IMAD.SHL.U32 R18, R18, 0x4, RZ ;  /* 0x0000000412127824 */ /* 0x000fc800078e00ff */
[----:B------:R-:W0:Y:S02]  /*c9a0*/  LDC R4, c[0x2][R18+0x320] ;  /* 0x0080c80012047b82 */ /* 0x000e240000000800 */
[----:B0-----:R-:W-:-:S04]  /*c9b0*/  SHF.R.S32.HI R5, RZ, 0x1f, R4 ;  /* 0x0000001fff057819 */ /* 0x001fc80000011404 */
.L_x_2020:
[----:B------:R-:W-:Y:S05]  /*c9c0*/  BRX R4 -0xc9d0                                                                                    (*"BRANCH_TARGETS .L_x_2021,.L_x_2022,.L_x_2023,.L_x_741"*) ;  /* 0xffffff34048c7949 */ /* 0x000fea000383ffff */
.L_x_2023:
[----:B------:R-:W-:Y:S02]  /*c9d0*/  HFMA2 R41, -RZ, RZ, 0, 2.98023223876953125e-07 ;  /* 0x00000005ff297431 */ /* 0x000fe400000001ff */
[----:B------:R-:W-:Y:S01]  /*c9e0*/  IMAD.MOV.U32 R39, RZ, RZ, 0x4 ;  /* 0x00000004ff277424 */ /* 0x000fe200078e00ff */
[----:B------:R-:W-:Y:S06]  /*c9f0*/  BRA `(.L_x_741) ;  /* 0x0000000000b87947 */ /* 0x000fec0003800000 */
.L_x_2022:
[----:B------:R-:W-:Y:S01]  /*ca00*/  IMAD.MOV.U32 R41, RZ, RZ, RZ ;  /* 0x000000ffff297224 */ /* 0x000fe200078e00ff */
[----:B------:R-:W-:Y:S01]  /*ca10*/  MOV R39, 0x3 ;  /* 0x0000000300277802 */ /* 0x000fe20000000f00 */
[----:B------:R-:W-:Y:S06]  /*ca20*/  BRA `(.L_x_741) ;  /* 0x0000000000ac7947 */ /* 0x000fec0003800000 */
.L_x_2021:
[----:B------:R-:W-:Y:S02]  /*ca30*/  IMAD.MOV.U32 R41, RZ, RZ, 0x3 ;  /* 0x00000003ff297424 */ /* 0x000fe400078e00ff */
[----:B------:R-:W-:Y:S01]  /*ca40*/  IMAD.MOV.U32 R39, RZ, RZ, 0x2 ;  /* 0x00000002ff277424 */ /* 0x000fe200078e00ff */
[----:B------:R-:W-:Y:S06]  /*ca50*/  BRA `(.L_x_741) ;  /* 0x0000000000a07947 */ /* 0x000fec0003800000 */
.L_x_739:
[----:B------:R-:W-:-:S13]  /*ca60*/  ISETP.GT.AND P0, PT, R18, 0x7, PT ;  /* 0x000000071200780c */ /* 0x000fda0003f04270 */
[----:B------:R-:W-:Y:S05]  /*ca70*/  @P0 BRA `(.L_x_742) ;  /* 0x00000000003c0947 */ /* 0x000fea0003800000 */
[----:B------:R-:W-:-:S05]  /*ca80*/  HFMA2 R3, -RZ, RZ, 0, 1.78813934326171875e-07 ;  /* 0x00000003ff037431 */ /* 0x000fca00000001ff */
[----:B------:R-:W-:-:S05]  /*ca90*/  VIADDMNMX.U32 R18, R18, 0xfffffffb, R3, PT ;  /* 0xfffffffb12127846 */ /* 0x000fca0003800003 */
[----:B------:R-:W-:-:S04]  /*caa0*/  IMAD.SHL.U32 R18, R18, 0x4, RZ ;  /* 0x0000000412127824 */ /* 0x000fc800078e00ff */
[----:B------:R-:W0:Y:S02]  /*cab0*/  LDC R4, c[0x2][R18+0x330] ;  /* 0x0080cc0012047b82 */ /* 0x000e240000000800 */
[----:B0-----:R-:W-:-:S04]  /*cac0*/  SHF.R.S32.HI R5, RZ, 0x1f, R4 ;  /* 0x0000001fff057819 */ /* 0x001fc80000011404 */
.L_x_2025:
[----:B------:R-:W-:Y:S05]  /*cad0*/  BRX R4 -0xcae0                                                                                    (*"BRANCH_TARGETS .L_x_2026,.L_x_2027,.L_x_2028,.L_x_741"*) ;  /* 0xffffff3404487949 */ /* 0x000fea000383ffff */
.L_x_2028:
[----:B------:R-:W-:Y:S01]  /*cae0*/  IMAD.MOV.U32 R41, RZ, RZ, 0x4 ;  /* 0x00000004ff297424 */ /* 0x000fe200078e00ff */
[----:B------:R-:W-:Y:S01]  /*caf0*/  MOV R39, 0x7 ;  /* 0x0000000700277802 */ /* 0x000fe20000000f00 */
[----:B------:R-:W-:Y:S06]  /*cb00*/  BRA `(.L_x_741) ;  /* 0x0000000000747947 */ /* 0x000fec0003800000 */
.L_x_2027:
[----:B------:R-:W-:Y:S02]  /*cb10*/  IMAD.MOV.U32 R41, RZ, RZ, 0x7 ;  /* 0x00000007ff297424 */ /* 0x000fe400078e00ff */
[----:B------:R-:W-:Y:S01]  /*cb20*/  IMAD.MOV.U32 R39, RZ, RZ, 0x6 ;  /* 0x00000006ff277424 */ /* 0x000fe200078e00ff */
[----:B------:R-:W-:Y:S06]  /*cb30*/  BRA `(.L_x_741) ;  /* 0x0000000000687947 */ /* 0x000fec0003800000 */
.L_x_2026:
[----:B------:R-:W-:Y:S01]  /*cb40*/  MOV R41, 0x6 ;  /* 0x0000000600297802 */ /* 0x000fe20000000f00 */
[----:B------:R-:W-:Y:S01]  /*cb50*/  IMAD.MOV.U32 R39, RZ, RZ, 0x5 ;  /* 0x00000005ff277424 */ /* 0x000fe200078e00ff */
[----:B------:R-:W-:Y:S06]  /*cb60*/  BRA `(.L_x_741) ;  /* 0x00000000005c7947 */ /* 0x000fec0003800000 */
.L_x_742:
[----:B------:R-:W-:-:S13]  /*cb70*/  ISETP.GT.AND P0, PT, R18, 0x9, PT ;  /* 0x000000091200780c */ /* 0x000fda0003f04270 */
[----:B------:R-:W-:Y:S05]  /*cb80*/  @P0 BRA `(.L_x_743) ;  /* 0x0000000000300947 */ /* 0x000fea0003800000 */
[----:B------:R-:W-:-:S05]  /*cb90*/  IMAD.MOV.U32 R3, RZ, RZ, -0x8 ;  /* 0xfffffff8ff037424 */ /* 0x000fca00078e00ff */
[----:B------:R-:W-:-:S04]  /*cba0*/  VIADDMNMX.U32 R18, R18, R3, 0x2, PT ;  /* 0x0000000212127446 */ /* 0x000fc80003800003 */
[----:B------:R-:W-:-:S04]  /*cbb0*/  SHF.L.U32 R18, R18, 0x2, RZ ;  /* 0x0000000212127819 */ /* 0x000fc800000006ff */
[----:B------:R-:W0:Y:S02]  /*cbc0*/  LDC R4, c[0x2][R18+0x340] ;  /* 0x0080d00012047b82 */ /* 0x000e240000000800 */
[----:B0-----:R-:W-:-:S04]  /*cbd0*/  SHF.R.S32.HI R5, RZ, 0x1f, R4 ;  /* 0x0000001fff057819 */ /* 0x001fc80000011404 */
.L_x_2030:
[----:B------:R-:W-:Y:S05]  /*cbe0*/  BRX R4 -0xcbf0                                                                                    (*"BRANCH_TARGETS .L_x_2031,.L_x_2032,.L_x_741"*) ;  /* 0xffffff3404047949 */ /* 0x000fea000383ffff */
.L_x_2032:
[----:B------:R-:W-:Y:S02]  /*cbf0*/  IMAD.MOV.U32 R41, RZ, RZ, 0x5 ;  /* 0x00000005ff297424 */ /* 0x000fe400078e00ff */
[----:B------:R-:W-:Y:S01]  /*cc00*/  IMAD.MOV.U32 R39, RZ, RZ, 0x1 ;  /* 0x00000001ff277424 */ /* 0x000fe200078e00ff */
[----:B------:R-:W-:Y:S06]  /*cc10*/  BRA `(.L_x_741) ;  /* 0x0000000000307947 */ /* 0x000fec0003800000 */
.L_x_2031:
[----:B------:R-:W-:Y:S02]  /*cc20*/  HFMA2 R41, -RZ, RZ, 0, 2.384185791015625e-07 ;  /* 0x00000004ff297431 */ /* 0x000fe400000001ff */
[----:B------:R-:W-:Y:S01]  /*cc30*/  IMAD.MOV.U32 R39, RZ, RZ, RZ ;  /* 0x000000ffff277224 */ /* 0x000fe200078e00ff */
[----:B------:R-:W-:Y:S06]  /*cc40*/  BRA `(.L_x_741) ;  /* 0x0000000000247947 */ /* 0x000fec0003800000 */
.L_x_743:
[----:B------:R-:W-:-:S13]  /*cc50*/  ISETP.NE.AND P0, PT, R18, 0xa, PT ;  /* 0x0000000a1200780c */ /* 0x000fda0003f05270 */
[----:B------:R-:W-:Y:S05]  /*cc60*/  @!P0 BRA `(.L_x_744) ;  /* 0x0000000000148947 */ /* 0x000fea0003800000 */
[----:B------:R-:W-:-:S13]  /*cc70*/  ISETP.NE.AND P0, PT, R18, 0xb, PT ;  /* 0x0000000b1200780c */ /* 0x000fda0003f05270 */
[----:B------:R-:W-:Y:S05]  /*cc80*/  @P0 BRA `(.L_x_741) ;  /* 0x0000000000140947 */ /* 0x000fea0003800000 */
[----:B------:R-:W-:Y:S01]  /*cc90*/  IMAD.MOV.U32 R41, RZ, RZ, 0x7 ;  /* 0x00000007ff297424 */ /* 0x000fe200078e00ff */
[----:B------:R-:W-:Y:S01]  /*cca0*/  MOV R39, 0x3 ;  /* 0x0000000300277802 */ /* 0x000fe20000000f00 */
[----:B------:R-:W-:Y:S06]  /*ccb0*/  BRA `(.L_x_741) ;  /* 0x0000000000087947 */ /* 0x000fec0003800000 */
.L_x_744:
[----:B------:R-:W-:Y:S02]  /*ccc0*/  IMAD.MOV.U32 R41, RZ, RZ, 0x6 ;  /* 0x00000006ff297424 */ /* 0x000fe400078e00ff */
[----:B------:R-:W-:-:S07]  /*ccd0*/  IMAD.MOV.U32 R39, RZ, RZ, 0x2 ;  /* 0x00000002ff277424 */ /* 0x000fce00078e00ff */
.L_x_741:
[----:B------:R-:W-:Y:S05]  /*cce0*/  BSYNC.RECONVERGENT B0 ;  /* 0x0000000000007941 */ /* 0x000fea0003800200 */
.L_x_738:
        /* <DEDUP_REMOVED lines=27> */
.L_x_746:
[----:B------:R-:W-:Y:S05]  /*cea0*/  BSYNC.RECONVERGENT B10 ;  /* 0x00000000000a7941 */ /* 0x000fea0003800200 */
.L_x_745:
        /* <DEDUP_REMOVED lines=24> */
.L_x_748:
[----:B------:R-:W-:Y:S05]  /*d030*/  BSYNC.RECONVERGENT B1 ;  /* 0x0000000000017941 */ /* 0x000fea0003800200 */
.L_x_747:
        /* <DEDUP_REMOVED lines=23> */
.L_x_750:
[----:B------:R-:W-:Y:S05]  /*d1b0*/  BSYNC.RECONVERGENT B1 ;  /* 0x0000000000017941 */ /* 0x000fea0003800200 */
.L_x_749:
        /* <DEDUP_REMOVED lines=20> */
.L_x_752:
[----:B------:R-:W-:Y:S05]  /*d300*/  BSYNC.RECONVERGENT B10 ;  /* 0x00000000000a7941 */ /* 0x000fea0003800200 */
.L_x_751:
        /* <DEDUP_REMOVED lines=20> */
.L_x_754:
[----:B------:R-:W-:Y:S05]  /*d450*/  BSYNC.RECONVERGENT B10 ;  /* 0x00000000000a7941 */ /* 0x000fea0003800200 */
.L_x_753:
        /* <DEDUP_REMOVED lines=28> */
[----:B------:R-:W-:Y:S04]  /*d620*/  STG.E.64 desc[UR36][R14.64], R24 ;  /* 0x000000180e007986 */ /* 0x000fe8000c101b24 */
[----:B------:R-:W-:Y:S04]  /*d630*/  STG.E.64 desc[UR36][R14.64+0x8], R22 ;  /* 0x000008160e007986 */ /* 0x000fe8000c101b24 */
[----:B------:R-:W-:Y:S04]  /*d640*/  STG.E.64 desc[UR36][R14.64+0x10], R16 ;  /* 0x000010100e007986 */ /* 0x000fe8000c101b24 */
[----:B------:R-:W-:Y:S04]  /*d650*/  STG.E.64 desc[UR36][R14.64+0x18], R30 ;  /* 0x0000181e0e007986 */ /* 0x000fe8000c101b24 */
[----:B------:R-:W-:Y:S04]  /*d660*/  STG.E.64 desc[UR36][R14.64+0x20], R28 ;  /* 0x0000201c0e007986 */ /* 0x000fe8000c101b24 */
[----:B------:R-:W-:Y:S04]  /*d670*/  STG.E.64 desc[UR36][R14.64+0x28], R26 ;  /* 0x0000281a0e007986 */ /* 0x000fe8000c101b24 */
[----:B------:R-:W-:Y:S04]  /*d680*/  STG.E.64 desc[UR36][R14.64+0x30], R8 ;  /* 0x000030080e007986 */ /* 0x000fe8000c101b24 */
[----:B------:R-:W-:Y:S04]  /*d690*/  STG.E.64 desc[UR36][R14.64+0x38], R4 ;  /* 0x000038040e007986 */ /* 0x000fe8000c101b24 */
[----:B------:R-:W-:Y:S01]  /*d6a0*/  STG.E.64 desc[UR36][R14.64+0x40], R2 ;  /* 0x000040020e007986 */ /* 0x000fe2000c101b24 */
[----:B------:R-:W-:Y:S05]  /*d6b0*/  EXIT ;  /* 0x000000000000794d */ /* 0x000fea0003800000 */
        .weak           $__internal_0_$__cuda_sm20_div_rn_f64_full
        .type           $__internal_0_$__cuda_sm20_div_rn_f64_full,@function
        .size           $__internal_0_$__cuda_sm20_div_rn_f64_full,(.L_x_2034 - $__internal_0_$__cuda_sm20_div_rn_f64_full)
$__internal_0_$__cuda_sm20_div_rn_f64_full:
[C---:B------:R-:W-:Y:S01]  /*d6c0*/  FSETP.GEU.AND P0, PT, |R5|.reuse, 1.469367938527859385e-39, PT ;  /* 0x001000000500780b */ /* 0x040fe20003f0e200 */
[--C-:B------:R-:W-:Y:S01]  /*d6d0*/  IMAD.MOV.U32 R10, RZ, RZ, R4.reuse ;  /* 0x000000ffff0a7224 */ /* 0x100fe200078e0004 */
[----:B------:R-:W-:Y:S01]  /*d6e0*/  MOV R11, R5 ;  /* 0x00000005000b7202 */ /* 0x000fe20000000f00 */
[----:B------:R-:W-:Y:S01]  /*d6f0*/  IMAD.MOV.U32 R12, RZ, RZ, R4 ;  /* 0x000000ffff0c7224 */ /* 0x000fe200078e0004 */
[----:B------:R-:W-:Y:S01]  /*d700*/  LOP3.LUT R7, R5, 0x800fffff, RZ, 0xc0, !PT ;  /* 0x800fffff05077812 */ /* 0x000fe200078ec0ff */
[----:B------:R-:W-:Y:S01]  /*d710*/  IMAD.MOV.U32 R8, RZ, RZ, 0x1 ;  /* 0x00000001ff087424 */ /* 0x000fe200078e00ff */
[----:B------:R-:W-:Y:S01]  /*d720*/  MOV R21, R3 ;  /* 0x0000000300157202 */ /* 0x000fe20000000f00 */
[----:B------:R-:W-:Y:S01]  /*d730*/  IMAD.MOV.U32 R20, RZ, RZ, R6 ;  /* 0x000000ffff147224 */ /* 0x000fe200078e0006 */
[----:B------:R-:W-:Y:S01]  /*d740*/  LOP3.LUT R13, R7, 0x3ff00000, RZ, 0xfc, !PT ;  /* 0x3ff00000070d7812 */ /* 0x000fe200078efcff */
[----:B------:R-:W-:Y:S01]  /*d750*/  BSSY.RECONVERGENT B0, `(.L_x_755) ;  /* 0x0000057000007945 */ /* 0x000fe20003800200 */
[----:B------:R-:W-:-:S02]  /*d760*/  FSETP.GEU.AND P2, PT, |R21|, 1.469367938527859385e-39, PT ;  /* 0x001000001500780b */ /* 0x000fc40003f4e200 */
[----:B------:R-:W-:Y:S01]  /*d770*/  LOP3.LUT R3, R21, 0x7ff00000, RZ, 0xc0, !PT ;  /* 0x7ff0000015037812 */ /* 0x000fe200078ec0ff */
[----:B------:R-:W-:Y:S01]  /*d780*/  @!P0 DMUL R12, R10, 8.98846567431157953865e+307 ;  /* 0x7fe000000a0c8828 */ /* 0x000fe20000000000 */
[----:B------:R-:W-:Y:S02]  /*d790*/  LOP3.LUT R6, R5, 0x7ff00000, RZ, 0xc0, !PT ;  /* 0x7ff0000005067812 */ /* 0x000fe400078ec0ff */
[----:B------:R-:W-:Y:S02]  /*d7a0*/  MOV R42, R20 ;  /* 0x00000014002a7202 */ /* 0x000fe40000000f00 */
[----:B------:R-:W-:Y:S01]  /*d7b0*/  ISETP.GE.U32.AND P1, PT, R3, R6, PT ;  /* 0x000000060300720c */ /* 0x000fe20003f26070 */
[----:B------:R-:W0:Y:S04]  /*d7c0*/  MUFU.RCP64H R9, R13 ;  /* 0x0000000d00097308 */ /* 0x000e280000001800 */
[----:B------:R-:W-:-:S02]  /*d7d0*/  @!P2 LOP3.LUT R4, R11, 0x7ff00000, RZ, 0xc0, !PT ;  /* 0x7ff000000b04a812 */ /* 0x000fc400078ec0ff */
[----:B------:R-:W-:Y:S02]  /*d7e0*/  @!P0 LOP3.LUT R6, R13, 0x7ff00000, RZ, 0xc0, !PT ;  /* 0x7ff000000d068812 */ /* 0x000fe400078ec0ff */
[----:B------:R-:W-:Y:S01]  /*d7f0*/  @!P2 ISETP.GE.U32.AND P3, PT, R3, R4, PT ;  /* 0x000000040300a20c */ /* 0x000fe20003f66070 */
[----:B------:R-:W-:-:S05]  /*d800*/  IMAD.MOV.U32 R4, RZ, RZ, 0x1ca00000 ;  /* 0x1ca00000ff047424 */ /* 0x000fca00078e00ff */
[C---:B------:R-:W-:Y:S02]  /*d810*/  @!P2 SEL R7, R4.reuse, 0x63400000, !P3 ;  /* 0x634000000407a807 */ /* 0x040fe40005800000 */
[----:B------:R-:W-:Y:S01]  /*d820*/  SEL R5, R4, 0x63400000, !P1 ;  /* 0x6340000004057807 */ /* 0x000fe20004800000 */
[----:B0-----:R-:W-:Y:S01]  /*d830*/  DFMA R14, R8, -R12, 1 ;  /* 0x3ff00000080e742b */ /* 0x001fe2000000080c */
[--C-:B------:R-:W-:Y:S02]  /*d840*/  @!P2 LOP3.LUT R7, R7, 0x80000000, R21.reuse, 0xf8, !PT ;  /* 0x800000000707a812 */ /* 0x100fe400078ef815 */
[----:B------:R-:W-:Y:S01]  /*d850*/  LOP3.LUT R43, R5, 0x800fffff, R21, 0xf8, !PT ;  /* 0x800fffff052b7812 */ /* 0x000fe200078ef815 */
[----:B------:R-:W-:-:S04]  /*d860*/  IMAD.MOV.U32 R5, RZ, RZ, R3 ;  /* 0x000000ffff057224 */ /* 0x000fc800078e0003 */
[----:B------:R-:W-:-:S08]  /*d870*/  DFMA R14, R14, R14, R14 ;  /* 0x0000000e0e0e722b */ /* 0x000fd0000000000e */
[----:B------:R-:W-:Y:S01]  /*d880*/  DFMA R8, R8, R14, R8 ;  /* 0x0000000e0808722b */ /* 0x000fe20000000008 */
[----:B------:R-:W-:Y:S01]  /*d890*/  @!P2 LOP3.LUT R15, R7, 0x100000, RZ, 0xfc, !PT ;  /* 0x00100000070fa812 */ /* 0x000fe200078efcff */
[----:B------:R-:W-:-:S06]  /*d8a0*/  @!P2 IMAD.MOV.U32 R14, RZ, RZ, RZ ;  /* 0x000000ffff0ea224 */ /* 0x000fcc00078e00ff */
[----:B------:R-:W-:Y:S02]  /*d8b0*/  DFMA R44, R8, -R12, 1 ;  /* 0x3ff00000082c742b */ /* 0x000fe4000000080c */
[----:B------:R-:W-:-:S06]  /*d8c0*/  @!P2 DFMA R42, R42, 2, -R14 ;  /* 0x400000002a2aa82b */ /* 0x000fcc000000080e */
[----:B------:R-:W-:-:S04]  /*d8d0*/  DFMA R44, R8, R44, R8 ;  /* 0x0000002c082c722b */ /* 0x000fc80000000008 */
[----:B------:R-:W-:-:S04]  /*d8e0*/  @!P2 LOP3.LUT R5, R43, 0x7ff00000, RZ, 0xc0, !PT ;  /* 0x7ff000002b05a812 */ /* 0x000fc800078ec0ff */
[----:B------:R-:W-:Y:S01]  /*d8f0*/  DMUL R8, R44, R42 ;  /* 0x0000002a2c087228 */ /* 0x000fe20000000000 */
[----:B------:R-:W-:-:S04]  /*d900*/  IADD3 R7, PT, PT, R5, -0x1, RZ ;  /* 0xffffffff05077810 */ /* 0x000fc80007ffe0ff */
[----:B------:R-:W-:-:S03]  /*d910*/  ISETP.GT.U32.AND P0, PT, R7, 0x7feffffe, PT ;  /* 0x7feffffe0700780c */ /* 0x000fc60003f04070 */
[----:B------:R-:W-:-:S08]  /*d920*/  DFMA R14, R8, -R12, R42 ;  /* 0x8000000c080e722b */ /* 0x000fd0000000002a */
[----:B------:R-:W-:Y:S01]  /*d930*/  DFMA R14, R44, R14, R8 ;  /* 0x0000000e2c0e722b */ /* 0x000fe20000000008 */
[----:B------:R-:W-:-:S05]  /*d940*/  VIADD R8, R6, 0xffffffff ;  /* 0xffffffff06087836 */ /* 0x000fca0000000000 */
[----:B------:R-:W-:-:S13]  /*d950*/  ISETP.GT.U32.OR P0, PT, R8, 0x7feffffe, P0 ;  /* 0x7feffffe0800780c */ /* 0x000fda0000704470 */
[----:B------:R-:W-:Y:S05]  /*d960*/  @P0 BRA `(.L_x_756) ;  /* 0x0000000000740947 */ /* 0x000fea0003800000 */
[----:B------:R-:W-:-:S04]  /*d970*/  LOP3.LUT R6, R11, 0x7ff00000, RZ, 0xc0, !PT ;  /* 0x7ff000000b067812 */ /* 0x000fc800078ec0ff */
[CC--:B------:R-:W-:Y:S02]  /*d980*/  VIADDMNMX R5, R3.reuse, -R6.reuse, 0xb9600000, !PT ;  /* 0xb960000003057446 */ /* 0x0c0fe40007800906 */
[----:B------:R-:W-:Y:S01]  /*d990*/  ISETP.GE.U32.AND P0, PT, R3, R6, PT ;  /* 0x000000060300720c */ /* 0x000fe20003f06070 */
[----:B------:R-:W-:Y:S01]  /*d9a0*/  IMAD.MOV.U32 R6, RZ, RZ, RZ ;  /* 0x000000ffff067224 */ /* 0x000fe200078e00ff */
[----:B------:R-:W-:Y:S02]  /*d9b0*/  VIMNMX R5, PT, PT, R5, 0x46a00000, PT ;  /* 0x46a0000005057848 */ /* 0x000fe40003fe0100 */
[----:B------:R-:W-:-:S05]  /*d9c0*/  SEL R4, R4, 0x63400000, !P0 ;  /* 0x6340000004047807 */ /* 0x000fca0004000000 */
[----:B------:R-:W-:-:S05]  /*d9d0*/  IMAD.IADD R4, R5, 0x1, -R4 ;  /* 0x0000000105047824 */ /* 0x000fca00078e0a04 */
[----:B------:R-:W-:-:S06]  /*d9e0*/  IADD3 R7, PT, PT, R4, 0x7fe00000, RZ ;  /* 0x7fe0000004077810 */ /* 0x000fcc0007ffe0ff */
[----:B------:R-:W-:-:S10]  /*d9f0*/  DMUL R8, R14, R6 ;  /* 0x000000060e087228 */ /* 0x000fd40000000000 */
[----:B------:R-:W-:-:S13]  /*da00*/  FSETP.GTU.AND P0, PT, |R9|, 1.469367938527859385e-39, PT ;  /* 0x001000000900780b */ /* 0x000fda0003f0c200 */
[----:B------:R-:W-:Y:S05]  /*da10*/  @P0 BRA `(.L_x_757) ;  /* 0x0000000000a80947 */ /* 0x000fea0003800000 */
[----:B------:R-:W-:Y:S01]  /*da20*/  DFMA R12, R14, -R12, R42 ;  /* 0x8000000c0e0c722b */ /* 0x000fe2000000002a */
[----:B------:R-:W-:-:S09]  /*da30*/  IMAD.MOV.U32 R10, RZ, RZ, RZ ;  /* 0x000000ffff0a7224 */ /* 0x000fd200078e00ff */
[C---:B------:R-:W-:Y:S02]  /*da40*/  FSETP.NEU.AND P0, PT, R13.reuse, RZ, PT ;  /* 0x000000ff0d00720b */ /* 0x040fe40003f0d000 */
[----:B------:R-:W-:-:S04]  /*da50*/  LOP3.LUT R3, R13, 0x80000000, R11, 0x48, !PT ;  /* 0x800000000d037812 */ /* 0x000fc800078e480b */
[----:B------:R-:W-:-:S07]  /*da60*/  LOP3.LUT R11, R3, R7, RZ, 0xfc, !PT ;  /* 0x00000007030b7212 */ /* 0x000fce00078efcff */
[----:B------:R-:W-:Y:S05]  /*da70*/  @!P0 BRA `(.L_x_757) ;  /* 0x0000000000908947 */ /* 0x000fea0003800000 */
[C---:B------:R-:W-:Y:S01]  /*da80*/  IADD3 R7, PT, PT, -R4.reuse, RZ, RZ ;  /* 0x000000ff04077210 */ /* 0x040fe20007ffe1ff */
[----:B------:R-:W-:Y:S01]  /*da90*/  IMAD.MOV.U32 R6, RZ, RZ, RZ ;  /* 0x000000ffff067224 */ /* 0x000fe200078e00ff */
[----:B------:R-:W-:-:S05]  /*daa0*/  IADD3 R4, PT, PT, -R4, -0x43300000, RZ ;  /* 0xbcd0000004047810 */ /* 0x000fca0007ffe1ff */
[----:B------:R-:W-:Y:S02]  /*dab0*/  DFMA R6, R8, -R6, R14 ;  /* 0x800000060806722b */ /* 0x000fe4000000000e */
[----:B------:R-:W-:-:S08]  /*dac0*/  DMUL.RP R14, R14, R10 ;  /* 0x0000000a0e0e7228 */ /* 0x000fd00000008000 */
[----:B------:R-:W-:Y:S02]  /*dad0*/  FSETP.NEU.AND P0, PT, |R7|, R4, PT ;  /* 0x000000040700720b */ /* 0x000fe40003f0d200 */
[----:B------:R-:W-:Y:S02]  /*dae0*/  LOP3.LUT R3, R15, R3, RZ, 0x3c, !PT ;  /* 0x000000030f037212 */ /* 0x000fe400078e3cff */
[----:B------:R-:W-:Y:S02]  /*daf0*/  FSEL R4, R14, R8, !P0 ;  /* 0x000000080e047208 */ /* 0x000fe40004000000 */
[----:B------:R-:W-:-:S03]  /*db00*/  FSEL R5, R3, R9, !P0 ;  /* 0x0000000903057208 */ /* 0x000fc60004000000 */
[----:B------:R-:W-:Y:S01]  /*db10*/  IMAD.MOV.U32 R8, RZ, RZ, R4 ;  /* 0x000000ffff087224 */ /* 0x000fe200078e0004 */
[----:B------:R-:W-:Y:S01]  /*db20*/  MOV R9, R5 ;  /* 0x0000000500097202 */ /* 0x000fe20000000f00 */
[----:B------:R-:W-:Y:S06]  /*db30*/  BRA `(.L_x_757) ;  /* 0x0000000000607947 */ /* 0x000fec0003800000 */
.L_x_756:
[----:B------:R-:W-:-:S14]  /*db40*/  DSETP.NAN.AND P0, PT, R20, R20, PT ;  /* 0x000000141400722a */ /* 0x000fdc0003f08000 */
[----:B------:R-:W-:Y:S05]  /*db50*/  @P0 BRA `(.L_x_758) ;  /* 0x00000000004c0947 */ /* 0x000fea0003800000 */
[----:B------:R-:W-:-:S14]  /*db60*/  DSETP.NAN.AND P0, PT, R10, R10, PT ;  /* 0x0000000a0a00722a */ /* 0x000fdc0003f08000 */
[----:B------:R-:W-:Y:S05]  /*db70*/  @P0 BRA `(.L_x_759) ;  /* 0x0000000000340947 */ /* 0x000fea0003800000 */
[----:B------:R-:W-:Y:S01]  /*db80*/  ISETP.NE.AND P0, PT, R5, R6, PT ;  /* 0x000000060500720c */ /* 0x000fe20003f05270 */
[----:B------:R-:W-:Y:S02]  /*db90*/  IMAD.MOV.U32 R8, RZ, RZ, 0x0 ;  /* 0x00000000ff087424 */ /* 0x000fe400078e00ff */
[----:B------:R-:W-:-:S10]  /*dba0*/  IMAD.MOV.U32 R9, RZ, RZ, -0x80000 ;  /* 0xfff80000ff097424 */ /* 0x000fd400078e00ff */
[----:B------:R-:W-:Y:S05]  /*dbb0*/  @!P0 BRA `(.L_x_757) ;  /* 0x0000000000408947 */ /* 0x000fea0003800000 */
[----:B------:R-:W-:Y:S02]  /*dbc0*/  ISETP.NE.AND P0, PT, R5, 0x7ff00000, PT ;  /* 0x7ff000000500780c */ /* 0x000fe40003f05270 */
[----:B------:R-:W-:Y:S02]  /*dbd0*/  LOP3.LUT R3, R21, 0x80000000, R11, 0x48, !PT ;  /* 0x8000000015037812 */ /* 0x000fe400078e480b */
[----:B------:R-:W-:-:S13]  /*dbe0*/  ISETP.EQ.OR P0, PT, R6, RZ, !P0 ;  /* 0x000000ff0600720c */ /* 0x000fda0004702670 */
[----:B------:R-:W-:Y:S01]  /*dbf0*/  @P0 LOP3.LUT R4, R3, 0x7ff00000, RZ, 0xfc, !PT ;  /* 0x7ff0000003040812 */ /* 0x000fe200078efcff */
[----:B------:R-:W-:Y:S01]  /*dc00*/  @!P0 IMAD.MOV.U32 R9, RZ, RZ, R3 ;  /* 0x000000ffff098224 */ /* 0x000fe200078e0003 */
[----:B------:R-:W-:Y:S01]  /*dc10*/  @!P0 MOV R8, RZ ;  /* 0x000000ff00088202 */ /* 0x000fe20000000f00 */
[----:B------:R-:W-:Y:S01]  /*dc20*/  @P0 IMAD.MOV.U32 R8, RZ, RZ, RZ ;  /* 0x000000ffff080224 */ /* 0x000fe200078e00ff */
[----:B------:R-:W-:Y:S01]  /*dc30*/  @P0 MOV R9, R4 ;  /* 0x0000000400090202 */ /* 0x000fe20000000f00 */
[----:B------:R-:W-:Y:S06]  /*dc40*/  BRA `(.L_x_757) ;  /* 0x00000000001c7947 */ /* 0x000fec0003800000 */
.L_x_759:
[----:B------:R-:W-:Y:S01]  /*dc50*/  LOP3.LUT R3, R11, 0x80000, RZ, 0xfc, !PT ;  /* 0x000800000b037812 */ /* 0x000fe200078efcff */
[----:B------:R-:W-:-:S04]  /*dc60*/  IMAD.MOV.U32 R8, RZ, RZ, R10 ;  /* 0x000000ffff087224 */ /* 0x000fc800078e000a */
[----:B------:R-:W-:Y:S01]  /*dc70*/  IMAD.MOV.U32 R9, RZ, RZ, R3 ;  /* 0x000000ffff097224 */ /* 0x000fe200078e0003 */
[----:B------:R-:W-:Y:S06]  /*dc80*/  BRA `(.L_x_757) ;  /* 0x00000000000c7947 */ /* 0x000fec0003800000 */
.L_x_758:
[----:B------:R-:W-:Y:S02]  /*dc90*/  LOP3.LUT R3, R21, 0x80000, RZ, 0xfc, !PT ;  /* 0x0008000015037812 */ /* 0x000fe400078efcff */
[----:B------:R-:W-:-:S03]  /*dca0*/  MOV R8, R20 ;  /* 0x0000001400087202 */ /* 0x000fc60000000f00 */
[----:B------:R-:W-:-:S07]  /*dcb0*/  IMAD.MOV.U32 R9, RZ, RZ, R3 ;  /* 0x000000ffff097224 */ /* 0x000fce00078e0003 */
.L_x_757:
[----:B------:R-:W-:Y:S05]  /*dcc0*/  BSYNC.RECONVERGENT B0 ;  /* 0x0000000000007941 */ /* 0x000fea0003800200 */
.L_x_755:
[----:B------:R-:W-:Y:S02]  /*dcd0*/  HFMA2 R7, -RZ, RZ, 0, 0 ;  /* 0x00000000ff077431 */ /* 0x000fe400000001ff */
[----:B------:R-:W-:Y:S01]  /*dce0*/  IMAD.MOV.U32 R6, RZ, RZ, R0 ;  /* 0x000000ffff067224 */ /* 0x000fe200078e0000 */
[----:B------:R-:W-:Y:S01]  /*dcf0*/  MOV R3, R9 ;  /* 0x0000000900037202 */ /* 0x000fe20000000f00 */
[----:B------:R-:W-:Y:S02]  /*dd00*/  IMAD.MOV.U32 R4, RZ, RZ, R8 ;  /* 0x000000ffff047224 */ /* 0x000fe400078e0008 */
[----:B------:R-:W-:Y:S05]  /*dd10*/  RET.REL.NODEC R6 `(_Z13marching_cubedP5pointPdPiP8triangleS2_) ;  /* 0xffffff2006b87950 */ /* 0x000fea0003c3ffff */
.L_x_760:
        /* <DEDUP_REMOVED lines=14> */
.L_x_2034:


//--------------------- .text._Z20collect_useful_nodesP5pointPdS0_S1_PiS2_S2_id --------------------------
	.section	.text._Z20collect_useful_nodesP5pointPdS0_S1_PiS2_S2_id,"ax",@progbits
	.align	128
        .global         _Z20collect_useful_nodesP5pointPdS0_S1_PiS2_S2_id
        .type           _Z20collect_useful_nodesP5pointPdS0_S1_PiS2_S2_id,@function
        .size           _Z20collect_useful_nodesP5pointPdS0_S1_PiS2_S2_id,(.L_x_2035 - _Z20collect_useful_nodesP5pointPdS0_S1_PiS2_S2_id)
        .other          _Z20collect_useful_nodesP5pointPdS0_S1_PiS2_S2_id,@"STO_CUDA_ENTRY STV_DEFAULT"
_Z20collect_useful_nodesP5pointPdS0_S1_PiS2_S2_id:
.text._Z20collect_useful_nodesP5pointPdS0_S1_PiS2_S2_id:
[----:B------:R-:W-:Y:S08]  /*0000*/  LDC R1, c[0x0][0x37c] ;  /* 0x0000df00ff017b82 */ /* 0x000ff00000000800 */
[----:B------:R-:W0:Y:S01]  /*0010*/  LDC.64 R2, c[0x0][0x3a0] ;  /* 0x0000e800ff027b82 */ /* 0x000e220000000a00 */
[----:B------:R-:W0:Y:S02]  /*0020*/  LDCU.64 UR6, c[0x0][0x358] ;  /* 0x00006b00ff0677ac */ /* 0x000e240008000a00 */
[----:B0-----:R-:W2:Y:S05]  /*0030*/  LDG.E R3, desc[UR6][R2.64] ;  /* 0x0000000602037981 */ /* 0x001eaa000c1e1900 */
[----:B------:R-:W0:Y:S01]  /*0040*/  S2UR UR4, SR_CTAID.X ;  /* 0x00000000000479c3 */ /* 0x000e220000002500 */
[----:B------:R-:W0:Y:S07]  /*0050*/  S2R R5, SR_TID.X ;  /* 0x0000000000057919 */ /* 0x000e2e0000002100 */
[----:B------:R-:W0:Y:S02]  /*0060*/  LDC R0, c[0x0][0x360] ;  /* 0x0000d800ff007b82 */ /* 0x000e240000000800 */
[----:B0-----:R-:W-:-:S05]  /*0070*/  IMAD R0, R0, UR4, R5 ;  /* 0x0000000400007c24 */ /* 0x001fca000f8e0205 */
[----:B--2---:R-:W-:-:S13]  /*0080*/  ISETP.GE.AND P0, PT, R0, R3, PT ;  /* 0x000000030000720c */ /* 0x004fda0003f06270 */
[----:B------:R-:W-:Y:S05]  /*0090*/  @P0 EXIT ;  /* 0x000000000000094d */ /* 0x000fea0003800000 */
[----:B------:R-:W0:Y:S01]  /*00a0*/  LDC.64 R6, c[0x0][0x380] ;  /* 0x0000e000ff067b82 */ /* 0x000e220000000a00 */
[----:B------:R-:W1:Y:S07]  /*00b0*/  LDCU UR4, c[0x0][0x3c4] ;  /* 0x00007880ff0477ac */ /* 0x000e6e0008000800 */
[----:B------:R-:W2:Y:S01]  /*00c0*/  LDC.64 R10, c[0x0][0x3c0] ;  /* 0x0000f000ff0a7b82 */ /* 0x000ea20000000a00 */
[----:B0-----:R-:W-:-:S05]  /*00d0*/  IMAD.WIDE R6, R0, 0x18, R6 ;  /* 0x0000001800067825 */ /* 0x001fca00078e0206 */
[----:B------:R-:W3:Y:S01]  /*00e0*/  LDG.E.64 R2, desc[UR6][R6.64] ;  /* 0x0000000606027981 */ /* 0x000ee2000c1e1b00 */
[----:B-1----:R-:W2:Y:S01]  /*00f0*/  MUFU.RCP64H R5, UR4 ;  /* 0x0000000400057d08 */ /* 0x002ea20008001800 */
[----:B------:R-:W-:Y:S01]  /*0100*/  IMAD.MOV.U32 R4, RZ, RZ, 0x1 ;  /* 0x00000001ff047424 */ /* 0x000fe200078e00ff */
[----:B------:R-:W0:Y:S01]  /*0110*/  LDCU UR5, c[0x0][0x3c0] ;  /* 0x00007800ff0577ac */ /* 0x000e220008000800 */
[----:B------:R-:W-:Y:S04]  /*0120*/  BSSY.RECONVERGENT B0, `(.L_x_761) ;  /* 0x0000014000007945 */ /* 0x000fe80003800200 */
[----:B--2---:R-:W-:-:S08]  /*0130*/  DFMA R8, R4, -R10, 1 ;  /* 0x3ff000000408742b */ /* 0x004fd0000000080a */
[----:B------:R-:W-:-:S08]  /*0140*/  DFMA R8, R8, R8, R8 ;  /* 0x000000080808722b */ /* 0x000fd00000000008 */
[----:B------:R-:W-:-:S08]  /*0150*/  DFMA R8, R4, R8, R4 ;  /* 0x000000080408722b */ /* 0x000fd00000000004 */
[----:B------:R-:W-:-:S08]  /*0160*/  DFMA R4, R8, -R10, 1 ;  /* 0x3ff000000804742b */ /* 0x000fd0000000080a */
[----:B------:R-:W-:Y:S02]  /*0170*/  DFMA R4, R8, R4, R8 ;  /* 0x000000040804722b */ /* 0x000fe40000000008 */
[----:B---3--:R-:W-:-:S08]  /*0180*/  DADD R2, R2, 0.5 ;  /* 0x3fe0000002027429 */ /* 0x008fd00000000000 */
[----:B------:R-:W-:-:S08]  /*0190*/  DFMA R2, R10, -0.5, R2 ;  /* 0xbfe000000a02782b */ /* 0x000fd00000000002 */
[----:B------:R-:W-:Y:S02]  /*01a0*/  DMUL R8, R2, R4 ;  /* 0x0000000402087228 */ /* 0x000fe40000000000 */
[----:B------:R-:W-:-:S06]  /*01b0*/  FSETP.GEU.AND P1, PT, |R3|, 6.5827683646048100446e-37, PT ;  /* 0x036000000300780b */ /* 0x000fcc0003f2e200 */
[----:B------:R-:W-:-:S08]  /*01c0*/  DFMA R10, R8, -R10, R2 ;  /* 0x8000000a080a722b */ /* 0x000fd00000000002 */
[----:B------:R-:W-:Y:S01]  /*01d0*/  DFMA R4, R4, R10, R8 ;  /* 0x0000000a0404722b */ /* 0x000fe20000000008 */
[----:B------:R-:W1:Y:S09]  /*01e0*/  LDC R9, c[0x0][0x3c4] ;  /* 0x0000f100ff097b82 */ /* 0x000e720000000800 */
[----:B------:R-:W-:-:S05]  /*01f0*/  FFMA R8, RZ, UR4, R5 ;  /* 0x00000004ff087c23 */ /* 0x000fca0008000005 */
[----:B------:R-:W-:-:S13]  /*0200*/  FSETP.GT.AND P0, PT, |R8|, 1.469367938527859385e-39, PT ;  /* 0x001000000800780b */ /* 0x000fda0003f04200 */
[----:B0-----:R-:W-:Y:S05]  /*0210*/  @P0 BRA P1, `(.L_x_762) ;  /* 0x0000000000100947 */ /* 0x001fea0000800000 */
[----:B------:R-:W-:Y:S01]  /*0220*/  IMAD.MOV.U32 R10, RZ, RZ, R2 ;  /* 0x000000ffff0a7224 */ /* 0x000fe200078e0002 */
[----:B------:R-:W-:Y:S01]  /*0230*/  MOV R24, 0x260 ;  /* 0x0000026000187802 */ /* 0x000fe20000000f00 */
[----:B------:R-:W-:-:S07]  /*0240*/  IMAD.MOV.U32 R11, RZ, RZ, R3 ;  /* 0x000000ffff0b7224 */ /* 0x000fce00078e0003 */
[----:B-1----:R-:W-:Y:S05]  /*0250*/  CALL.REL.NOINC `($__internal_1_$__cuda_sm20_div_rn_f64_full) ;  /* 0x0000000400d47944 */ /* 0x002fea0003c00000 */
.L_x_762:
[----:B------:R-:W-:Y:S05]  /*0260*/  BSYNC.RECONVERGENT B0 ;  /* 0x0000000000007941 */ /* 0x000fea0003800200 */
.L_x_761:
[----:B------:R-:W2:Y:S01]  /*0270*/  LDG.E.64 R10, desc[UR6][R6.64+0x8] ;  /* 0x00000806060a7981 */ /* 0x000ea2000c1e1b00 */
[----:B------:R-:W0:Y:S01]  /*0280*/  LDCU UR4, c[0x0][0x3c4] ;  /* 0x00007880ff0477ac */ /* 0x000e220008000800 */
[----:B------:R-:W3:Y:S01]  /*0290*/  LDC.64 R2, c[0x0][0x3c0] ;  /* 0x0000f000ff027b82 */ /* 0x000ee20000000a00 */
[----:B------:R-:W-:Y:S01]  /*02a0*/  IMAD.MOV.U32 R12, RZ, RZ, 0x1 ;  /* 0x00000001ff0c7424 */ /* 0x000fe200078e00ff */
[----:B------:R-:W-:Y:S01]  /*02b0*/  BSSY.RECONVERGENT B0, `(.L_x_763) ;  /* 0x0000019000007945 */ /* 0x000fe20003800200 */
[----:B------:R-:W-:Y:S01]  /*02c0*/  IMAD.MOV.U32 R17, RZ, RZ, 0x3fe00000 ;  /* 0x3fe00000ff117424 */ /* 0x000fe200078e00ff */
[----:B0-----:R-:W3:Y:S03]  /*02d0*/  MUFU.RCP64H R13, UR4 ;  /* 0x00000004000d7d08 */ /* 0x001ee60008001800 */
[----:B---3--:R-:W-:-:S08]  /*02e0*/  DFMA R14, R12, -R2, 1 ;  /* 0x3ff000000c0e742b */ /* 0x008fd00000000802 */
[----:B------:R-:W-:-:S08]  /*02f0*/  DFMA R14, R14, R14, R14 ;  /* 0x0000000e0e0e722b */ /* 0x000fd0000000000e */
[----:B------:R-:W-:-:S08]  /*0300*/  DFMA R14, R12, R14, R12 ;  /* 0x0000000e0c0e722b */ /* 0x000fd0000000000c */
[----:B------:R-:W-:-:S08]  /*0310*/  DFMA R12, R14, -R2, 1 ;  /* 0x3ff000000e0c742b */ /* 0x000fd00000000802 */
[----:B------:R-:W-:Y:S02]  /*0320*/  DFMA R14, R14, R12, R14 ;  /* 0x0000000c0e0e722b */ /* 0x000fe4000000000e */
[----:B--2---:R-:W-:-:S08]  /*0330*/  DADD R10, R10, 0.5 ;  /* 0x3fe000000a0a7429 */ /* 0x004fd00000000000 */
[----:B------:R-:W-:-:S08]  /*0340*/  DFMA R10, R2, -0.5, R10 ;  /* 0xbfe00000020a782b */ /* 0x000fd0000000000a */
[----:B------:R-:W-:Y:S02]  /*0350*/  DMUL R12, R14, R10 ;  /* 0x0000000a0e0c7228 */ /* 0x000fe40000000000 */
[----:B------:R-:W-:-:S06]  /*0360*/  FSETP.GEU.AND P1, PT, |R11|, 6.5827683646048100446e-37, PT ;  /* 0x036000000b00780b */ /* 0x000fcc0003f2e200 */
[----:B------:R-:W-:-:S08]  /*0370*/  DFMA R2, R12, -R2, R10 ;  /* 0x800000020c02722b */ /* 0x000fd0000000000a */
[----:B------:R-:W-:Y:S01]  /*0380*/  DFMA R2, R14, R2, R12 ;  /* 0x000000020e02722b */ /* 0x000fe2000000000c */
[----:B------:R-:W-:Y:S01]  /*0390*/  LOP3.LUT R13, R17, 0x80000000, R5, 0xb8, !PT ;  /* 0x80000000110d7812 */ /* 0x000fe200078eb805 */
[----:B------:R-:W-:-:S06]  /*03a0*/  IMAD.MOV.U32 R12, RZ, RZ, RZ ;  /* 0x000000ffff0c7224 */ /* 0x000fcc00078e00ff */
[----:B------:R-:W-:Y:S02]  /*03b0*/  DADD.RZ R4, R12, R4 ;  /* 0x000000000c047229 */ /* 0x000fe4000000c004 */
[----:B------:R-:W-:-:S04]  /*03c0*/  FFMA R12, RZ, UR4, R3 ;  /* 0x00000004ff0c7c23 */ /* 0x000fc80008000003 */
[----:B------:R0:W2:Y:S01]  /*03d0*/  F2I.U32.F64.TRUNC R8, R4 ;  /* 0x0000000400087311 */ /* 0x0000a2000030d000 */
[----:B------:R-:W-:-:S13]  /*03e0*/  FSETP.GT.AND P0, PT, |R12|, 1.469367938527859385e-39, PT ;  /* 0x001000000c00780b */ /* 0x000fda0003f04200 */
[----:B0-----:R-:W-:Y:S05]  /*03f0*/  @P0 BRA P1, `(.L_x_764) ;  /* 0x0000000000100947 */ /* 0x001fea0000800000 */
[----:B------:R-:W-:-:S07]  /*0400*/  MOV R24, 0x420 ;  /* 0x0000042000187802 */ /* 0x000fce0000000f00 */
[----:B-12---:R-:W-:Y:S05]  /*0410*/  CALL.REL.NOINC `($__internal_1_$__cuda_sm20_div_rn_f64_full) ;  /* 0x0000000400647944 */ /* 0x006fea0003c00000 */
[----:B------:R-:W-:Y:S02]  /*0420*/  IMAD.MOV.U32 R2, RZ, RZ, R4 ;  /* 0x000000ffff027224 */ /* 0x000fe400078e0004 */
[----:B------:R-:W-:-:S07]  /*0430*/  IMAD.MOV.U32 R3, RZ, RZ, R5 ;  /* 0x000000ffff037224 */ /* 0x000fce00078e0005 */
.L_x_764:
[----:B------:R-:W-:Y:S05]  /*0440*/  BSYNC.RECONVERGENT B0 ;  /* 0x0000000000007941 */ /* 0x000fea0003800200 */
.L_x_763:
[----:B------:R-:W3:Y:S01]  /*0450*/  LDG.E.64 R10, desc[UR6][R6.64+0x10] ;  /* 0x00001006060a7981 */ /* 0x000ee2000c1e1b00 */
[----:B------:R-:W0:Y:S01]  /*0460*/  LDCU UR4, c[0x0][0x3c4] ;  /* 0x00007880ff0477ac */ /* 0x000e220008000800 */
[----:B------:R-:W4:Y:S01]  /*0470*/  LDC.64 R4, c[0x0][0x3c0] ;  /* 0x0000f000ff047b82 */ /* 0x000f220000000a00 */
[----:B------:R-:W-:Y:S01]  /*0480*/  IMAD.MOV.U32 R12, RZ, RZ, 0x1 ;  /* 0x00000001ff0c7424 */ /* 0x000fe200078e00ff */
[----:B------:R-:W-:Y:S01]  /*0490*/  BSSY.RECONVERGENT B0, `(.L_x_765) ;  /* 0x0000017000007945 */ /* 0x000fe20003800200 */
[----:B------:R-:W-:Y:S01]  /*04a0*/  IMAD.MOV.U32 R17, RZ, RZ, 0x3fe00000 ;  /* 0x3fe00000ff117424 */ /* 0x000fe200078e00ff */
[----:B0-----:R-:W4:Y:S03]  /*04b0*/  MUFU.RCP64H R13, UR4 ;  /* 0x00000004000d7d08 */ /* 0x001f260008001800 */
[----:B----4-:R-:W-:-:S08]  /*04c0*/  DFMA R14, R12, -R4, 1 ;  /* 0x3ff000000c0e742b */ /* 0x010fd00000000804 */
        /* <DEDUP_REMOVED lines=13> */
[----:B------:R-:W-:-:S05]  /*05a0*/  FFMA R2, RZ, UR4, R5 ;  /* 0x00000004ff027c23 */ /* 0x000fca0008000005 */
[----:B------:R-:W-:-:S03]  /*05b0*/  FSETP.GT.AND P0, PT, |R2|, 1.469367938527859385e-39, PT ;  /* 0x001000000200780b */ /* 0x000fc60003f04200 */
[----:B------:R0:W3:Y:S10]  /*05c0*/  F2I.U32.F64.TRUNC R14, R14 ;  /* 0x0000000e000e7311 */ /* 0x0000f4000030d000 */
[----:B0-----:R-:W-:Y:S05]  /*05d0*/  @P0 BRA P1, `(.L_x_766) ;  /* 0x0000000000080947 */ /* 0x001fea0000800000 */
[----:B------:R-:W-:-:S07]  /*05e0*/  MOV R24, 0x600 ;  /* 0x0000060000187802 */ /* 0x000fce0000000f00 */
[----:B-123--:R-:W-:Y:S05]  /*05f0*/  CALL.REL.NOINC `($__internal_1_$__cuda_sm20_div_rn_f64_full) ;  /* 0x0000000000ec7944 */ /* 0x00efea0003c00000 */
.L_x_766:
[----:B------:R-:W-:Y:S05]  /*0600*/  BSYNC.RECONVERGENT B0 ;  /* 0x0000000000007941 */ /* 0x000fea0003800200 */
.L_x_765:
[----:B------:R-:W-:Y:S01]  /*0610*/  IMAD.MOV.U32 R3, RZ, RZ, 0x3fe00000 ;  /* 0x3fe00000ff037424 */ /* 0x000fe200078e00ff */
[----:B------:R-:W0:Y:S01]  /*0620*/  LDCU UR8, c[0x0][0x3b8] ;  /* 0x00007700ff0877ac */ /* 0x000e220008000800 */
[----:B------:R-:W-:-:S03]  /*0630*/  IMAD.MOV.U32 R2, RZ, RZ, RZ ;  /* 0x000000ffff027224 */ /* 0x000fc600078e00ff */
[----:B------:R-:W-:-:S06]  /*0640*/  LOP3.LUT R3, R3, 0x80000000, R5, 0xb8, !PT ;  /* 0x8000000003037812 */ /* 0x000fcc00078eb805 */
[----:B------:R-:W-:Y:S01]  /*0650*/  DADD.RZ R2, R2, R4 ;  /* 0x0000000002027229 */ /* 0x000fe2000000c004 */
[----:B------:R-:W4:Y:S01]  /*0660*/  LDC.64 R4, c[0x0][0x3b0] ;  /* 0x0000ec00ff047b82 */ /* 0x000f220000000a00 */
[----:B0-----:R-:W-:Y:S02]  /*0670*/  USHF.L.U32 UR4, UR8, 0x1, URZ ;  /* 0x0000000108047899 */ /* 0x001fe400080006ff */
[----:B---3--:R-:W-:-:S06]  /*0680*/  SHF.L.U32 R14, R14, UR8, RZ ;  /* 0x000000080e0e7c19 */ /* 0x008fcc00080006ff */
[----:B------:R-:W0:Y:S01]  /*0690*/  F2I.U32.F64.TRUNC R2, R2 ;  /* 0x0000000200027311 */ /* 0x000e22000030d000 */
[----:B-12---:R-:W-:-:S04]  /*06a0*/  SHF.L.U32 R9, R8, UR4, RZ ;  /* 0x0000000408097c19 */ /* 0x006fc800080006ff */
[----:B0-----:R-:W-:-:S05]  /*06b0*/  IADD3 R9, PT, PT, R2, R14, R9 ;  /* 0x0000000e02097210 */ /* 0x001fca0007ffe009 */
[----:B----4-:R-:W-:-:S06]  /*06c0*/  IMAD.WIDE.U32 R4, R9, 0x4, R4 ;  /* 0x0000000409047825 */ /* 0x010fcc00078e0004 */
[----:B------:R-:W2:Y:S02]  /*06d0*/  LDG.E R4, desc[UR6][R4.64] ;  /* 0x0000000604047981 */ /* 0x000ea4000c1e1900 */
[----:B--2---:R-:W-:-:S13]  /*06e0*/  ISETP.NE.AND P0, PT, R4, RZ, PT ;  /* 0x000000ff0400720c */ /* 0x004fda0003f05270 */
[----:B------:R-:W-:Y:S05]  /*06f0*/  @!P0 EXIT ;  /* 0x000000000000894d */ /* 0x000fea0003800000 */
[----:B------:R-:W0:Y:S01]  /*0700*/  S2R R5, SR_LANEID ;  /* 0x0000000000057919 */ /* 0x000e220000000000 */
[----:B------:R-:W-:Y:S01]  /*0710*/  VOTEU.ANY UR4, UPT, PT ;  /* 0x0000000000047886 */ /* 0x000fe200038e0100 */
[----:B------:R-:W1:Y:S01]  /*0720*/  LDC.64 R2, c[0x0][0x3a8] ;  /* 0x0000ea00ff027b82 */ /* 0x000e620000000a00 */
[----:B------:R-:W0:Y:S01]  /*0730*/  FLO.U32 R16, UR4 ;  /* 0x0000000400107d00 */ /* 0x000e2200080e0000 */
[----:B------:R-:W2:Y:S06]  /*0740*/  S2R R14, SR_LTMASK ;  /* 0x00000000000e7919 */ /* 0x000eac0000003900 */
[----:B------:R-:W3:Y:S01]  /*0750*/  LDC.64 R12, c[0x0][0x390] ;  /* 0x0000e400ff0c7b82 */ /* 0x000ee20000000a00 */
[----:B------:R-:W1:Y:S01]  /*0760*/  POPC R19, UR4 ;  /* 0x0000000400137d09 */ /* 0x000e620008000000 */
[----:B0-----:R-:W-:-:S13]  /*0770*/  ISETP.EQ.U32.AND P0, PT, R16, R5, PT ;  /* 0x000000051000720c */ /* 0x001fda0003f02070 */
[----:B-1----:R0:W4:Y:S04]  /*0780*/  @P0 ATOMG.E.ADD.STRONG.GPU PT, R19, desc[UR6][R2.64], R19 ;  /* 0x80000013021309a8 */ /* 0x00212800081ef106 */
[----:B------:R-:W5:Y:S04]  /*0790*/  LDG.E.64 R4, desc[UR6][R6.64] ;  /* 0x0000000606047981 */ /* 0x000f68000c1e1b00 */
[----:B------:R-:W5:Y:S04]  /*07a0*/  LDG.E.64 R8, desc[UR6][R6.64+0x8] ;  /* 0x0000080606087981 */ /* 0x000f68000c1e1b00 */
[----:B------:R-:W5:Y:S01]  /*07b0*/  LDG.E.64 R10, desc[UR6][R6.64+0x10] ;  /* 0x00001006060a7981 */ /* 0x000f62000c1e1b00 */
[----:B--2---:R-:W-:Y:S01]  /*07c0*/  LOP3.LUT R18, R14, UR4, RZ, 0xc0, !PT ;  /* 0x000000040e127c12 */ /* 0x004fe2000f8ec0ff */
[----:B0-----:R-:W-:Y:S01]  /*07d0*/  IMAD.SHL.U32 R3, R0, 0x8, RZ ;  /* 0x0000000800037824 */ /* 0x001fe200078e00ff */
[----:B------:R-:W0:Y:S04]  /*07e0*/  LDC.64 R14, c[0x0][0x388] ;  /* 0x0000e200ff0e7b82 */ /* 0x000e280000000a00 */
[----:B------:R-:W1:Y:S01]  /*07f0*/  POPC R18, R18 ;  /* 0x0000001200127309 */ /* 0x000e620000000000 */
[----:B0-----:R-:W-:-:S03]  /*0800*/  IMAD.WIDE R2, R3, 0x8, R14 ;  /* 0x0000000803027825 */ /* 0x001fc600078e020e */
[----:B------:R-:W0:Y:S01]  /*0810*/  LDC.64 R14, c[0x0][0x398] ;  /* 0x0000e600ff0e7b82 */ /* 0x000e220000000a00 */
[----:B----4-:R-:W1:Y:S02]  /*0820*/  SHFL.IDX PT, R17, R19, R16, 0x1f ;  /* 0x00001f1013117589 */ /* 0x010e6400000e0000 */
[----:B-1----:R-:W-:-:S04]  /*0830*/  IMAD.IADD R17, R17, 0x1, R18 ;  /* 0x0000000111117824 */ /* 0x002fc800078e0212 */
[----:B---3--:R-:W-:-:S05]  /*0840*/  IMAD.WIDE R12, R17, 0x18, R12 ;  /* 0x00000018110c7825 */ /* 0x008fca00078e020c */
[----:B-----5:R1:W-:Y:S04]  /*0850*/  STG.E.64 desc[UR6][R12.64], R4 ;  /* 0x000000040c007986 */ /* 0x0203e8000c101b06 */
[----:B------:R2:W-:Y:S04]  /*0860*/  STG.E.64 desc[UR6][R12.64+0x8], R8 ;  /* 0x000008080c007986 */ /* 0x0005e8000c101b06 */
[----:B------:R3:W-:Y:S04]  /*0870*/  STG.E.64 desc[UR6][R12.64+0x10], R10 ;  /* 0x0000100a0c007986 */ /* 0x0007e8000c101b06 */
[----:B------:R-:W4:Y:S01]  /*0880*/  LDG.E.64 R6, desc[UR6][R2.64] ;  /* 0x0000000602067981 */ /* 0x000f22000c1e1b00 */
[----:B------:R-:W-:-:S04]  /*0890*/  IMAD.SHL.U32 R17, R17, 0x8, RZ ;  /* 0x0000000811117824 */ /* 0x000fc800078e00ff */
[----:B0-----:R-:W-:-:S05]  /*08a0*/  IMAD.WIDE R14, R17, 0x8, R14 ;  /* 0x00000008110e7825 */ /* 0x001fca00078e020e */
[----:B----4-:R0:W-:Y:S04]  /*08b0*/  STG.E.64 desc[UR6][R14.64], R6 ;  /* 0x000000060e007986 */ /* 0x0101e8000c101b06 */
[----:B------:R-:W4:Y:S04]  /*08c0*/  LDG.E.64 R16, desc[UR6][R2.64+0x8] ;  /* 0x0000080602107981 */ /* 0x000f28000c1e1b00 */
[----:B----4-:R-:W-:Y:S04]  /*08d0*/  STG.E.64 desc[UR6][R14.64+0x8], R16 ;  /* 0x000008100e007986 */ /* 0x010fe8000c101b06 */
[----:B------:R-:W4:Y:S04]  /*08e0*/  LDG.E.64 R18, desc[UR6][R2.64+0x10] ;  /* 0x0000100602127981 */ /* 0x000f28000c1e1b00 */
[----:B----4-:R-:W-:Y:S04]  /*08f0*/  STG.E.64 desc[UR6][R14.64+0x10], R18 ;  /* 0x000010120e007986 */ /* 0x010fe8000c101b06 */
[----:B-1----:R-:W4:Y:S04]  /*0900*/  LDG.E.64 R4, desc[UR6][R2.64+0x18] ;  /* 0x0000180602047981 */ /* 0x002f28000c1e1b00 */
[----:B----4-:R-:W-:Y:S04]  /*0910*/  STG.E.64 desc[UR6][R14.64+0x18], R4 ;  /* 0x000018040e007986 */ /* 0x010fe8000c101b06 */
[----:B--2---:R-:W2:Y:S04]  /*0920*/  LDG.E.64 R8, desc[UR6][R2.64+0x20] ;  /* 0x0000200602087981 */ /* 0x004ea8000c1e1b00 */
[----:B--2---:R-:W-:Y:S04]  /*0930*/  STG.E.64 desc[UR6][R14.64+0x20], R8 ;  /* 0x000020080e007986 */ /* 0x004fe8000c101b06 */
[----:B---3--:R-:W2:Y:S04]  /*0940*/  LDG.E.64 R10, desc[UR6][R2.64+0x28] ;  /* 0x00002806020a7981 */ /* 0x008ea8000c1e1b00 */
[----:B--2---:R-:W-:Y:S04]  /*0950*/  STG.E.64 desc[UR6][R14.64+0x28], R10 ;  /* 0x0000280a0e007986 */ /* 0x004fe8000c101b06 */
[----:B0-----:R-:W2:Y:S04]  /*0960*/  LDG.E.64 R6, desc[UR6][R2.64+0x30] ;  /* 0x0000300602067981 */ /* 0x001ea8000c1e1b00 */
[----:B--2---:R-:W-:Y:S04]  /*0970*/  STG.E.64 desc[UR6][R14.64+0x30], R6 ;  /* 0x000030060e007986 */ /* 0x004fe8000c101b06 */
[----:B------:R-:W2:Y:S04]  /*0980*/  LDG.E.64 R12, desc[UR6][R2.64+0x38] ;  /* 0x00003806020c7981 */ /* 0x000ea8000c1e1b00 */
[----:B--2---:R-:W-:Y:S01]  /*0990*/  STG.E.64 desc[UR6][R14.64+0x38], R12 ;  /* 0x0000380c0e007986 */ /* 0x004fe2000c101b06 */
[----:B------:R-:W-:Y:S05]  /*09a0*/  EXIT ;  /* 0x000000000000794d */ /* 0x000fea0003800000 */
        .weak           $__internal_1_$__cuda_sm20_div_rn_f64_full
        .type           $__internal_1_$__cuda_sm20_div_rn_f64_full,@function
        .size           $__internal_1_$__cuda_sm20_div_rn_f64_full,(.L_x_2035 - $__internal_1_$__cuda_sm20_div_rn_f64_full)
$__internal_1_$__cuda_sm20_div_rn_f64_full:
[C---:B------:R-:W-:Y:S01]  /*09b0*/  FSETP.GEU.AND P0, PT, |R9|.reuse, 1.469367938527859385e-39, PT ;  /* 0x001000000900780b */ /* 0x040fe20003f0e200 */
[----:B------:R-:W-:Y:S01]  /*09c0*/  IMAD.U32 R4, RZ, RZ, UR5 ;  /* 0x00000005ff047e24 */ /* 0x000fe2000f8e00ff */
[----:B------:R-:W-:Y:S01]  /*09d0*/  LOP3.LUT R3, R9, 0x800fffff, RZ, 0xc0, !PT ;  /* 0x800fffff09037812 */ /* 0x000fe200078ec0ff */
[----:B------:R-:W-:Y:S01]  /*09e0*/  IMAD.MOV.U32 R5, RZ, RZ, R9 ;  /* 0x000000ffff057224 */ /* 0x000fe200078e0009 */
[----:B------:R-:W-:Y:S01]  /*09f0*/  FSETP.GEU.AND P2, PT, |R11|, 1.469367938527859385e-39, PT ;  /* 0x001000000b00780b */ /* 0x000fe20003f4e200 */
[----:B------:R-:W-:Y:S01]  /*0a00*/  IMAD.U32 R2, RZ, RZ, UR5 ;  /* 0x00000005ff027e24 */ /* 0x000fe2000f8e00ff */
[----:B------:R-:W-:Y:S01]  /*0a10*/  LOP3.LUT R3, R3, 0x3ff00000, RZ, 0xfc, !PT ;  /* 0x3ff0000003037812 */ /* 0x000fe200078efcff */
[----:B------:R-:W-:Y:S01]  /*0a20*/  IMAD.MOV.U32 R16, RZ, RZ, 0x1 ;  /* 0x00000001ff107424 */ /* 0x000fe200078e00ff */
[----:B------:R-:W-:Y:S01]  /*0a30*/  LOP3.LUT R22, R11, 0x7ff00000, RZ, 0xc0, !PT ;  /* 0x7ff000000b167812 */ /* 0x000fe200078ec0ff */
[----:B------:R-:W-:Y:S01]  /*0a40*/  BSSY.RECONVERGENT B1, `(.L_x_767) ;  /* 0x0000050000017945 */ /* 0x000fe20003800200 */
[----:B------:R-:W-:-:S03]  /*0a50*/  LOP3.LUT R23, R9, 0x7ff00000, RZ, 0xc0, !PT ;  /* 0x7ff0000009177812 */ /* 0x000fc600078ec0ff */
[----:B------:R-:W-:Y:S01]  /*0a60*/  @!P0 DMUL R2, R4, 8.98846567431157953865e+307 ;  /* 0x7fe0000004028828 */ /* 0x000fe20000000000 */
[C---:B------:R-:W-:Y:S01]  /*0a70*/  ISETP.GE.U32.AND P1, PT, R22.reuse, R23, PT ;  /* 0x000000171600720c */ /* 0x040fe20003f26070 */
[----:B------:R-:W-:Y:S02]  /*0a80*/  IMAD.MOV.U32 R25, RZ, RZ, R22 ;  /* 0x000000ffff197224 */ /* 0x000fe400078e0016 */
[----:B------:R-:W-:Y:S02]  /*0a90*/  @!P2 LOP3.LUT R15, R5, 0x7ff00000, RZ, 0xc0, !PT ;  /* 0x7ff00000050fa812 */ /* 0x000fe400078ec0ff */
[----:B------:R-:W0:Y:S02]  /*0aa0*/  MUFU.RCP64H R17, R3 ;  /* 0x0000000300117308 */ /* 0x000e240000001800 */
[----:B------:R-:W-:Y:S01]  /*0ab0*/  @!P2 ISETP.GE.U32.AND P3, PT, R22, R15, PT ;  /* 0x0000000f1600a20c */ /* 0x000fe20003f66070 */
[----:B------:R-:W-:Y:S01]  /*0ac0*/  IMAD.MOV.U32 R15, RZ, RZ, 0x1ca00000 ;  /* 0x1ca00000ff0f7424 */ /* 0x000fe200078e00ff */
[----:B------:R-:W-:-:S04]  /*0ad0*/  @!P0 LOP3.LUT R23, R3, 0x7ff00000, RZ, 0xc0, !PT ;  /* 0x7ff0000003178812 */ /* 0x000fc800078ec0ff */
[----:B------:R-:W-:-:S04]  /*0ae0*/  @!P2 SEL R19, R15, 0x63400000, !P3 ;  /* 0x634000000f13a807 */ /* 0x000fc80005800000 */
[----:B------:R-:W-:-:S04]  /*0af0*/  @!P2 LOP3.LUT R20, R19, 0x80000000, R11, 0xf8, !PT ;  /* 0x800000001314a812 */ /* 0x000fc800078ef80b */
[----:B------:R-:W-:Y:S01]  /*0b00*/  @!P2 LOP3.LUT R21, R20, 0x100000, RZ, 0xfc, !PT ;  /* 0x001000001415a812 */ /* 0x000fe200078efcff */
[----:B0-----:R-:W-:Y:S01]  /*0b10*/  DFMA R12, R16, -R2, 1 ;  /* 0x3ff00000100c742b */ /* 0x001fe20000000802 */
[----:B------:R-:W-:-:S07]  /*0b20*/  @!P2 IMAD.MOV.U32 R20, RZ, RZ, RZ ;  /* 0x000000ffff14a224 */ /* 0x000fce00078e00ff */
[----:B------:R-:W-:-:S08]  /*0b30*/  DFMA R12, R12, R12, R12 ;  /* 0x0000000c0c0c722b */ /* 0x000fd0000000000c */
[----:B------:R-:W-:Y:S01]  /*0b40*/  DFMA R16, R16, R12, R16 ;  /* 0x0000000c1010722b */ /* 0x000fe20000000010 */
[----:B------:R-:W-:Y:S01]  /*0b50*/  SEL R13, R15, 0x63400000, !P1 ;  /* 0x634000000f0d7807 */ /* 0x000fe20004800000 */
[----:B------:R-:W-:-:S03]  /*0b60*/  IMAD.MOV.U32 R12, RZ, RZ, R10 ;  /* 0x000000ffff0c7224 */ /* 0x000fc600078e000a */
[----:B------:R-:W-:-:S03]  /*0b70*/  LOP3.LUT R13, R13, 0x800fffff, R11, 0xf8, !PT ;  /* 0x800fffff0d0d7812 */ /* 0x000fc600078ef80b */
[----:B------:R-:W-:-:S03]  /*0b80*/  DFMA R18, R16, -R2, 1 ;  /* 0x3ff000001012742b */ /* 0x000fc60000000802 */
[----:B------:R-:W-:-:S05]  /*0b90*/  @!P2 DFMA R12, R12, 2, -R20 ;  /* 0x400000000c0ca82b */ /* 0x000fca0000000814 */
[----:B------:R-:W-:-:S05]  /*0ba0*/  DFMA R18, R16, R18, R16 ;  /* 0x000000121012722b */ /* 0x000fca0000000010 */
[----:B------:R-:W-:-:S03]  /*0bb0*/  @!P2 LOP3.LUT R25, R13, 0x7ff00000, RZ, 0xc0, !PT ;  /* 0x7ff000000d19a812 */ /* 0x000fc600078ec0ff */
[----:B------:R-:W-:Y:S02]  /*0bc0*/  DMUL R16, R18, R12 ;  /* 0x0000000c12107228 */ /* 0x000fe40000000000 */
[----:B------:R-:W-:-:S05]  /*0bd0*/  VIADD R26, R25, 0xffffffff ;  /* 0xffffffff191a7836 */ /* 0x000fca0000000000 */
[----:B------:R-:W-:Y:S01]  /*0be0*/  ISETP.GT.U32.AND P0, PT, R26, 0x7feffffe, PT ;  /* 0x7feffffe1a00780c */ /* 0x000fe20003f04070 */
[----:B------:R-:W-:Y:S01]  /*0bf0*/  VIADD R26, R23, 0xffffffff ;  /* 0xffffffff171a7836 */ /* 0x000fe20000000000 */
[----:B------:R-:W-:-:S04]  /*0c00*/  DFMA R20, R16, -R2, R12 ;  /* 0x800000021014722b */ /* 0x000fc8000000000c */
[----:B------:R-:W-:-:S04]  /*0c10*/  ISETP.GT.U32.OR P0, PT, R26, 0x7feffffe, P0 ;  /* 0x7feffffe1a00780c */ /* 0x000fc80000704470 */
[----:B------:R-:W-:-:S09]  /*0c20*/  DFMA R20, R18, R20, R16 ;  /* 0x000000141214722b */ /* 0x000fd20000000010 */
[----:B------:R-:W-:Y:S05]  /*0c30*/  @P0 BRA `(.L_x_768) ;  /* 0x00000000006c0947 */ /* 0x000fea0003800000 */
[----:B------:R-:W-:Y:S01]  /*0c40*/  LOP3.LUT R11, R5, 0x7ff00000, RZ, 0xc0, !PT ;  /* 0x7ff00000050b7812 */ /* 0x000fe200078ec0ff */
[----:B------:R-:W-:-:S03]  /*0c50*/  IMAD.MOV.U32 R18, RZ, RZ, RZ ;  /* 0x000000ffff127224 */ /* 0x000fc600078e00ff */
[CC--:B------:R-:W-:Y:S02]  /*0c60*/  VIADDMNMX R10, R22.reuse, -R11.reuse, 0xb9600000, !PT ;  /* 0xb9600000160a7446 */ /* 0x0c0fe4000780090b */
[----:B------:R-:W-:Y:S02]  /*0c70*/  ISETP.GE.U32.AND P0, PT, R22, R11, PT ;  /* 0x0000000b1600720c */ /* 0x000fe40003f06070 */
[----:B------:R-:W-:Y:S02]  /*0c80*/  VIMNMX R10, PT, PT, R10, 0x46a00000, PT ;  /* 0x46a000000a0a7848 */ /* 0x000fe40003fe0100 */
[----:B------:R-:W-:-:S05]  /*0c90*/  SEL R15, R15, 0x63400000, !P0 ;  /* 0x634000000f0f7807 */ /* 0x000fca0004000000 */
[----:B------:R-:W-:-:S04]  /*0ca0*/  IMAD.IADD R10, R10, 0x1, -R15 ;  /* 0x000000010a0a7824 */ /* 0x000fc800078e0a0f */
[----:B------:R-:W-:-:S06]  /*0cb0*/  VIADD R19, R10, 0x7fe00000 ;  /* 0x7fe000000a137836 */ /* 0x000fcc0000000000 */
        /* <DEDUP_REMOVED lines=9> */
[----:B------:R-:W-:Y:S01]  /*0d50*/  IMAD.MOV R3, RZ, RZ, -R10 ;  /* 0x000000ffff037224 */ /* 0x000fe200078e0a0a */
[----:B------:R-:W-:Y:S01]  /*0d60*/  DMUL.RP R18, R20, R18 ;  /* 0x0000001214127228 */ /* 0x000fe20000008000 */
[----:B------:R-:W-:-:S06]  /*0d70*/  IMAD.MOV.U32 R2, RZ, RZ, RZ ;  /* 0x000000ffff027224 */ /* 0x000fcc00078e00ff */
[----:B------:R-:W-:-:S03]  /*0d80*/  DFMA R2, R16, -R2, R20 ;  /* 0x800000021002722b */ /* 0x000fc60000000014 */
[----:B------:R-:W-:-:S03]  /*0d90*/  LOP3.LUT R5, R19, R5, RZ, 0x3c, !PT ;  /* 0x0000000513057212 */ /* 0x000fc600078e3cff */
[----:B------:R-:W-:-:S04]  /*0da0*/  IADD3 R2, PT, PT, -R10, -0x43300000, RZ ;  /* 0xbcd000000a027810 */ /* 0x000fc80007ffe1ff */
[----:B------:R-:W-:-:S04]  /*0db0*/  FSETP.NEU.AND P0, PT, |R3|, R2, PT ;  /* 0x000000020300720b */ /* 0x000fc80003f0d200 */
[----:B------:R-:W-:Y:S02]  /*0dc0*/  FSEL R16, R18, R16, !P0 ;  /* 0x0000001012107208 */ /* 0x000fe40004000000 */
[----:B------:R-:W-:Y:S01]  /*0dd0*/  FSEL R17, R5, R17, !P0 ;  /* 0x0000001105117208 */ /* 0x000fe20004000000 */
[----:B------:R-:W-:Y:S06]  /*0de0*/  BRA `(.L_x_769) ;  /* 0x0000000000547947 */ /* 0x000fec0003800000 */
.L_x_768:
        /* <DEDUP_REMOVED lines=12> */
[----:B------:R-:W-:Y:S02]  /*0eb0*/  @!P0 IMAD.MOV.U32 R16, RZ, RZ, RZ ;  /* 0x000000ffff108224 */ /* 0x000fe400078e00ff */
[----:B------:R-:W-:Y:S02]  /*0ec0*/  @P0 IMAD.MOV.U32 R16, RZ, RZ, RZ ;  /* 0x000000ffff100224 */ /* 0x000fe400078e00ff */
[----:B------:R-:W-:Y:S01]  /*0ed0*/  @P0 IMAD.MOV.U32 R17, RZ, RZ, R2 ;  /* 0x000000ffff110224 */ /* 0x000fe200078e0002 */
[----:B------:R-:W-:Y:S06]  /*0ee0*/  BRA `(.L_x_769) ;  /* 0x0000000000147947 */ /* 0x000fec0003800000 */
.L_x_771:
[----:B------:R-:W-:Y:S01]  /*0ef0*/  LOP3.LUT R17, R5, 0x80000, RZ, 0xfc, !PT ;  /* 0x0008000005117812 */ /* 0x000fe200078efcff */
[----:B------:R-:W-:Y:S01]  /*0f00*/  IMAD.MOV.U32 R16, RZ, RZ, R4 ;  /* 0x000000ffff107224 */ /* 0x000fe200078e0004 */
[----:B------:R-:W-:Y:S06]  /*0f10*/  BRA `(.L_x_769) ;  /* 0x0000000000087947 */ /* 0x000fec0003800000 */
.L_x_770:
[----:B------:R-:W-:Y:S01]  /*0f20*/  LOP3.LUT R17, R11, 0x80000, RZ, 0xfc, !PT ;  /* 0x000800000b117812 */ /* 0x000fe200078efcff */
[----:B------:R-:W-:-:S07]  /*0f30*/  IMAD.MOV.U32 R16, RZ, RZ, R10 ;  /* 0x000000ffff107224 */ /* 0x000fce00078e000a */
.L_x_769:
[----:B------:R-:W-:Y:S05]  /*0f40*/  BSYNC.RECONVERGENT B1 ;  /* 0x0000000000017941 */ /* 0x000fea0003800200 */
.L_x_767:
[----:B------:R-:W-:Y:S02]  /*0f50*/  IMAD.MOV.U32 R25, RZ, RZ, 0x0 ;  /* 0x00000000ff197424 */ /* 0x000fe400078e00ff */
[----:B------:R-:W-:Y:S02]  /*0f60*/  IMAD.MOV.U32 R4, RZ, RZ, R16 ;  /* 0x000000ffff047224 */ /* 0x000fe400078e0010 */
[----:B------:R-:W-:Y:S01]  /*0f70*/  IMAD.MOV.U32 R5, RZ, RZ, R17 ;  /* 0x000000ffff057224 */ /* 0x000fe200078e0011 */
[----:B------:R-:W-:Y:S06]  /*0f80*/  RET.REL.NODEC R24 `(_Z20collect_useful_nodesP5pointPdS0_S1_PiS2_S2_id) ;  /* 0xfffffff0181c7950 */ /* 0x000fec0003c3ffff */
.L_x_772:
        /* <DEDUP_REMOVED lines=15> */
.L_x_2035:


//--------------------- .text._Z6extendiPdP5pointS1_PiS2_S2_S2_d --------------------------
	.section	.text._Z6extendiPdP5pointS1_PiS2_S2_S2_d,"ax",@progbits
	.align	128
        .global         _Z6extendiPdP5pointS1_PiS2_S2_S2_d
        .type           _Z6extendiPdP5pointS1_PiS2_S2_S2_d,@function
        .size           _Z6extendiPdP5pointS1_PiS2_S2_S2_d,(.L_x_2036 - _Z6extendiPdP5pointS1_PiS2_S2_S2_d)
        .other          _Z6extendiPdP5pointS1_PiS2_S2_S2_d,@"STO_CUDA_ENTRY STV_DEFAULT"
_Z6extendiPdP5pointS1_PiS2_S2_S2_d:
.text._Z6extendiPdP5pointS1_PiS2_S2_S2_d:
[----:B------:R-:W-:Y:S08]  /*0000*/  LDC R1, c[0x0][0x37c] ;  /* 0x0000df00ff017b82 */ /* 0x000ff00000000800 */
[----:B------:R-:W0:Y:S01]  /*0010*/  LDC.64 R2, c[0x0][0x3a0] ;  /* 0x0000e800ff027b82 */ /* 0x000e220000000a00 */
[----:B------:R-:W0:Y:S02]  /*0020*/  LDCU.64 UR4, c[0x0][0x358] ;  /* 0x00006b00ff0477ac */ /* 0x000e240008000a00 */
[----:B0-----:R-:W2:Y:S05]  /*0030*/  LDG.E R2, desc[UR4][R2.64] ;  /* 0x0000000402027981 */ /* 0x001eaa000c1e1900 */
[----:B------:R-:W0:Y:S01]  /*0040*/  S2UR UR6, SR_CTAID.X ;  /* 0x00000000000679c3 */ /* 0x000e220000002500 */
[----:B------:R-:W0:Y:S07]  /*0050*/  S2R R0, SR_TID.X ;  /* 0x0000000000007919 */ /* 0x000e2e0000002100 */
[----:B------:R-:W0:Y:S02]  /*0060*/  LDC R5, c[0x0][0x360] ;  /* 0x0000d800ff057b82 */ /* 0x000e240000000800 */
[----:B0-----:R-:W-:-:S02]  /*0070*/  IMAD R5, R5, UR6, R0 ;  /* 0x0000000605057c24 */ /* 0x001fc4000f8e0200 */
[----:B--2---:R-:W-:-:S05]  /*0080*/  IMAD R0, R2, 0xc, RZ ;  /* 0x0000000c02007824 */ /* 0x004fca00078e02ff */
[----:B------:R-:W-:-:S13]  /*0090*/  ISETP.GE.AND P0, PT, R5, R0, PT ;  /* 0x000000000500720c */ /* 0x000fda0003f06270 */
[----:B------:R-:W-:Y:S05]  /*00a0*/  @P0 EXIT ;  /* 0x000000000000094d */ /* 0x000fea0003800000 */
[----:B------:R-:W0:Y:S01]  /*00b0*/  LDC.64 R2, c[0x4][0x20] ;  /* 0x01000800ff027b82 */ /* 0x000e220000000a00 */
[----:B------:R-:W-:-:S05]  /*00c0*/  IMAD.HI R0, R5, 0x2aaaaaab, RZ ;  /* 0x2aaaaaab05007827 */ /* 0x000fca00078e02ff */
[----:B------:R-:W-:Y:S02]  /*00d0*/  SHF.R.S32.HI R7, RZ, 0x1, R0 ;  /* 0x00000001ff077819 */ /* 0x000fe40000011400 */
[----:B------:R-:W1:Y:S02]  /*00e0*/  LDC.64 R20, c[0x0][0x388] ;  /* 0x0000e200ff147b82 */ /* 0x000e640000000a00 */
[----:B------:R-:W-:-:S05]  /*00f0*/  LEA.HI R7, R0, R7, RZ, 0x1 ;  /* 0x0000000700077211 */ /* 0x000fca00078f08ff */
[----:B------:R-:W-:Y:S01]  /*0100*/  IMAD R0, R7, -0xc, R5 ;  /* 0xfffffff407007824 */ /* 0x000fe200078e0205 */
[----:B------:R-:W2:Y:S03]  /*0110*/  LDC.64 R28, c[0x4][0x28] ;  /* 0x01000a00ff1c7b82 */ /* 0x000ea60000000a00 */
[----:B0-----:R-:W-:-:S05]  /*0120*/  IMAD.WIDE R2, R0, 0x8, R2 ;  /* 0x0000000800027825 */ /* 0x001fca00078e0202 */
[----:B------:R-:W0:Y:S01]  /*0130*/  LDC.64 R18, c[0x0][0x390] ;  /* 0x0000e400ff127b82 */ /* 0x000e220000000a00 */
[----:B------:R-:W3:Y:S04]  /*0140*/  LDG.E.CONSTANT R22, desc[UR4][R2.64] ;  /* 0x0000000402167981 */ /* 0x000ee8000c1e9900 */
[----:B------:R-:W4:Y:S01]  /*0150*/  LDG.E.CONSTANT R4, desc[UR4][R2.64+0x4] ;  /* 0x0000040402047981 */ /* 0x000f22000c1e9900 */
[----:B0-----:R-:W-:-:S05]  /*0160*/  IMAD.WIDE R18, R7, 0x18, R18 ;  /* 0x0000001807127825 */ /* 0x001fca00078e0212 */
[----:B------:R0:W5:Y:S04]  /*0170*/  LDG.E.64 R14, desc[UR4][R18.64] ;  /* 0x00000004120e7981 */ /* 0x000168000c1e1b00 */
[----:B------:R0:W5:Y:S01]  /*0180*/  LDG.E.64 R8, desc[UR4][R18.64+0x8] ;  /* 0x0000080412087981 */ /* 0x000162000c1e1b00 */
[C---:B---3--:R-:W-:Y:S02]  /*0190*/  IMAD R17, R7.reuse, 0x8, R22 ;  /* 0x0000000807117824 */ /* 0x048fe400078e0216 */
[----:B----4-:R-:W-:Y:S02]  /*01a0*/  IMAD R5, R7, 0x8, R4 ;  /* 0x0000000807057824 */ /* 0x010fe400078e0204 */
[--C-:B-1----:R-:W-:Y:S01]  /*01b0*/  IMAD.WIDE R16, R17, 0x8, R20.reuse ;  /* 0x0000000811107825 */ /* 0x102fe200078e0214 */
[----:B------:R0:W5:Y:S03]  /*01c0*/  LDG.E.64 R6, desc[UR4][R18.64+0x10] ;  /* 0x0000100412067981 */ /* 0x000166000c1e1b00 */
[----:B------:R-:W-:-:S02]  /*01d0*/  IMAD.WIDE R20, R5, 0x8, R20 ;  /* 0x0000000805147825 */ /* 0x000fc400078e0214 */
[----:B------:R-:W3:Y:S04]  /*01e0*/  LDG.E.64 R16, desc[UR4][R16.64] ;  /* 0x0000000410107981 */ /* 0x000ee8000c1e1b00 */
[----:B------:R-:W4:Y:S01]  /*01f0*/  LDG.E.64 R20, desc[UR4][R20.64] ;  /* 0x0000000414147981 */ /* 0x000f22000c1e1b00 */
[----:B--2---:R-:W-:-:S04]  /*0200*/  IMAD.WIDE R22, R22, 0x18, R28 ;  /* 0x0000001816167825 */ /* 0x004fc800078e021c */
[----:B------:R-:W-:Y:S01]  /*0210*/  IMAD.WIDE R28, R4, 0x18, R28 ;  /* 0x00000018041c7825 */ /* 0x000fe200078e021c */
[----:B------:R0:W5:Y:S01]  /*0220*/  LDG.E.64.CONSTANT R26, desc[UR4][R22.64] ;  /* 0x00000004161a7981 */ /* 0x000162000c1e9b00 */
[----:B------:R-:W1:Y:S03]  /*0230*/  LDC.64 R4, c[0x0][0x3c0] ;  /* 0x0000f000ff047b82 */ /* 0x000e660000000a00 */
[----:B------:R0:W5:Y:S04]  /*0240*/  LDG.E.64.CONSTANT R30, desc[UR4][R28.64] ;  /* 0x000000041c1e7981 */ /* 0x000168000c1e9b00 */
[----:B------:R0:W5:Y:S04]  /*0250*/  LDG.E.64.CONSTANT R24, desc[UR4][R22.64+0x8] ;  /* 0x0000080416187981 */ /* 0x000168000c1e9b00 */
[----:B------:R0:W5:Y:S04]  /*0260*/  LDG.E.64.CONSTANT R12, desc[UR4][R28.64+0x8] ;  /* 0x000008041c0c7981 */ /* 0x000168000c1e9b00 */
[----:B------:R0:W5:Y:S04]  /*0270*/  LDG.E.64.CONSTANT R10, desc[UR4][R22.64+0x10] ;  /* 0x00001004160a7981 */ /* 0x000168000c1e9b00 */
[----:B------:R0:W5:Y:S01]  /*0280*/  LDG.E.64.CONSTANT R2, desc[UR4][R28.64+0x10] ;  /* 0x000010041c027981 */ /* 0x000162000c1e9b00 */
[----:B------:R-:W-:Y:S01]  /*0290*/  BSSY.RECONVERGENT B0, `(.L_x_773) ;  /* 0x0000007000007945 */ /* 0x000fe20003800200 */
[----:B---3--:R-:W-:-:S02]  /*02a0*/  DSETP.LT.AND P1, PT, R16, RZ, PT ;  /* 0x000000ff1000722a */ /* 0x008fc40003f21000 */
[----:B----4-:R-:W-:-:S14]  /*02b0*/  DSETP.GT.AND P0, PT, R20, RZ, PT ;  /* 0x000000ff1400722a */ /* 0x010fdc0003f04000 */
[----:B01----:R-:W-:Y:S05]  /*02c0*/  @P0 BRA P1, `(.L_x_774) ;  /* 0x00000000000c0947 */ /* 0x003fea0000800000 */
[----:B------:R-:W-:-:S06]  /*02d0*/  DSETP.GEU.AND P0, PT, R20, RZ, PT ;  /* 0x000000ff1400722a */ /* 0x000fcc0003f0e000 */
[----:B------:R-:W-:-:S14]  /*02e0*/  DSETP.LEU.OR P0, PT, R16, RZ, P0 ;  /* 0x000000ff1000722a */ /* 0x000fdc000070b400 */
[----:B------:R-:W-:Y:S05]  /*02f0*/  @P0 EXIT ;  /* 0x000000000000094d */ /* 0x000fea0003800000 */
.L_x_774:
[----:B------:R-:W-:Y:S05]  /*0300*/  BSYNC.RECONVERGENT B0 ;  /* 0x0000000000007941 */ /* 0x000fea0003800200 */
.L_x_773:
[----:B------:R-:W0:Y:S01]  /*0310*/  LDCU UR6, c[0x0][0x3c4] ;  /* 0x00007880ff0677ac */ /* 0x000e220008000800 */
[-CC-:B-----5:R-:W-:Y:S01]  /*0320*/  DFMA R16, R26, R4.reuse, R14.reuse ;  /* 0x000000041a10722b */ /* 0x1a0fe2000000000e */
[----:B------:R-:W-:Y:S01]  /*0330*/  IMAD.MOV.U32 R20, RZ, RZ, 0x1 ;  /* 0x00000001ff147424 */ /* 0x000fe200078e00ff */
[-C--:B------:R-:W-:Y:S01]  /*0340*/  DFMA R30, R30, R4.reuse, R14 ;  /* 0x000000041e1e722b */ /* 0x080fe2000000000e */
[----:B------:R-:W-:Y:S01]  /*0350*/  IMAD.MOV.U32 R29, RZ, RZ, 0x1 ;  /* 0x00000001ff1d7424 */ /* 0x000fe200078e00ff */
[-C--:B------:R-:W-:Y:S01]  /*0360*/  DFMA R12, R12, R4.reuse, R8 ;  /* 0x000000040c0c722b */ /* 0x080fe20000000008 */
[----:B------:R-:W-:Y:S01]  /*0370*/  ISETP.NE.AND P2, PT, R0, 0x7, PT ;  /* 0x000000070000780c */ /* 0x000fe20003f45270 */
[-CC-:B------:R-:W-:Y:S01]  /*0380*/  DFMA R2, R2, R4.reuse, R6.reuse ;  /* 0x000000040202722b */ /* 0x180fe20000000006 */
[----:B------:R-:W1:Y:S01]  /*0390*/  LDCU UR8, c[0x0][0x3c0] ;  /* 0x00007800ff0877ac */ /* 0x000e620008000800 */
[----:B------:R-:W-:Y:S01]  /*03a0*/  SHF.L.U32 R28, R29, R0, RZ ;  /* 0x000000001d1c7219 */ /* 0x000fe200000006ff */
[----:B------:R-:W-:Y:S01]  /*03b0*/  DFMA R10, R10, R4, R6 ;  /* 0x000000040a0a722b */ /* 0x000fe20000000006 */
[----:B------:R-:W-:Y:S01]  /*03c0*/  BSSY.RECONVERGENT B1, `(.L_x_775) ;  /* 0x0000025000017945 */ /* 0x000fe20003800200 */
[----:B------:R-:W-:Y:S01]  /*03d0*/  DADD R16, R16, R30 ;  /* 0x0000000010107229 */ /* 0x000fe2000000001e */
[----:B------:R-:W-:-:S04]  /*03e0*/  LOP3.LUT P0, RZ, R28, 0x15, RZ, 0xc0, !PT ;  /* 0x000000151cff7812 */ /* 0x000fc8000780c0ff */
[----:B------:R-:W-:Y:S01]  /*03f0*/  ISETP.LE.U32.AND P1, PT, R0, 0x4, P0 ;  /* 0x000000040000780c */ /* 0x000fe20000723070 */
[----:B0-----:R-:W0:Y:S01]  /*0400*/  MUFU.RCP64H R21, UR6 ;  /* 0x0000000600157d08 */ /* 0x001e220008001800 */
[----:B------:R-:W-:Y:S01]  /*0410*/  DADD R10, R10, R2 ;  /* 0x000000000a0a7229 */ /* 0x000fe20000000002 */
[----:B------:R-:W-:Y:S01]  /*0420*/  LOP3.LUT P0, RZ, R28, 0x2a, RZ, 0xc0, !PT ;  /* 0x0000002a1cff7812 */ /* 0x000fe2000780c0ff */
[----:B------:R-:W-:Y:S01]  /*0430*/  DFMA R22, R16, 0.5, -R14 ;  /* 0x3fe000001016782b */ /* 0x000fe2000000080e */
[----:B------:R-:W2:Y:S01]  /*0440*/  LDC R3, c[0x0][0x3c4] ;  /* 0x0000f100ff037b82 */ /* 0x000ea20000000800 */
[C---:B------:R-:W-:Y:S02]  /*0450*/  ISETP.EQ.OR P1, PT, R0.reuse, 0x6, P1 ;  /* 0x000000060000780c */ /* 0x040fe40000f22670 */
[----:B------:R-:W-:-:S04]  /*0460*/  ISETP.LE.U32.AND P0, PT, R0, 0x5, P0 ;  /* 0x000000050000780c */ /* 0x000fc80000703070 */
[----:B------:R-:W-:Y:S02]  /*0470*/  DFMA R14, R22, 2, R14 ;  /* 0x40000000160e782b */ /* 0x000fe4000000000e */
[----:B0-----:R-:W-:-:S08]  /*0480*/  DFMA R26, R20, -R4, 1 ;  /* 0x3ff00000141a742b */ /* 0x001fd00000000804 */
[----:B------:R-:W-:-:S08]  /*0490*/  DFMA R26, R26, R26, R26 ;  /* 0x0000001a1a1a722b */ /* 0x000fd0000000001a */
[----:B------:R-:W-:Y:S02]  /*04a0*/  DFMA R26, R20, R26, R20 ;  /* 0x0000001a141a722b */ /* 0x000fe40000000014 */
[----:B------:R-:W-:-:S06]  /*04b0*/  DADD R20, R14, 0.5 ;  /* 0x3fe000000e147429 */ /* 0x000fcc0000000000 */
[----:B------:R-:W-:Y:S02]  /*04c0*/  DFMA R22, R26, -R4, 1 ;  /* 0x3ff000001a16742b */ /* 0x000fe40000000804 */
[----:B------:R-:W-:-:S06]  /*04d0*/  DFMA R20, R4, -0.5, R20 ;  /* 0xbfe000000414782b */ /* 0x000fcc0000000014 */
[----:B------:R-:W-:Y:S02]  /*04e0*/  DFMA R22, R26, R22, R26 ;  /* 0x000000161a16722b */ /* 0x000fe4000000001a */
[----:B------:R-:W-:Y:S02]  /*04f0*/  DFMA R26, R24, R4, R8 ;  /* 0x00000004181a722b */ /* 0x000fe40000000008 */
[----:B------:R-:W-:-:S04]  /*0500*/  FSETP.GEU.AND P3, PT, |R21|, 6.5827683646048100446e-37, PT ;  /* 0x036000001500780b */ /* 0x000fc80003f6e200 */
[----:B------:R-:W-:Y:S02]  /*0510*/  DMUL R30, R20, R22 ;  /* 0x00000016141e7228 */ /* 0x000fe40000000000 */
[----:B------:R-:W-:-:S06]  /*0520*/  DADD R12, R26, R12 ;  /* 0x000000001a0c7229 */ /* 0x000fcc000000000c */
[----:B------:R-:W-:Y:S02]  /*0530*/  DFMA R24, R30, -R4, R20 ;  /* 0x800000041e18722b */ /* 0x000fe40000000014 */
[----:B------:R-:W-:-:S06]  /*0540*/  DFMA R4, R12, 0.5, -R8 ;  /* 0x3fe000000c04782b */ /* 0x000fcc0000000808 */
[----:B------:R-:W-:Y:S02]  /*0550*/  DFMA R30, R22, R24, R30 ;  /* 0x00000018161e722b */ /* 0x000fe4000000001e */
[----:B------:R-:W-:Y:S01]  /*0560*/  DFMA R8, R4, 2, R8 ;  /* 0x400000000408782b */ /* 0x000fe20000000008 */
[----:B------:R-:W-:Y:S01]  /*0570*/  SEL R4, RZ, 0x1, !P1 ;  /* 0x00000001ff047807 */ /* 0x000fe20004800000 */
[----:B------:R-:W-:-:S03]  /*0580*/  DFMA R22, R10, 0.5, -R6 ;  /* 0x3fe000000a16782b */ /* 0x000fc60000000806 */
[----:B------:R-:W-:-:S03]  /*0590*/  SEL R4, R4, 0x2, !P0 ;  /* 0x0000000204047807 */ /* 0x000fc60004000000 */
[----:B------:R-:W-:Y:S01]  /*05a0*/  FFMA R2, RZ, UR6, R31 ;  /* 0x00000006ff027c23 */ /* 0x000fe2000800001f */
[----:B------:R-:W-:Y:S01]  /*05b0*/  SEL R4, R4, 0x2, P2 ;  /* 0x0000000204047807 */ /* 0x000fe20001000000 */
[----:B------:R-:W-:-:S03]  /*05c0*/  DFMA R6, R22, 2, R6 ;  /* 0x400000001606782b */ /* 0x000fc60000000006 */
[----:B------:R-:W-:-:S13]  /*05d0*/  FSETP.GT.AND P1, PT, |R2|, 1.469367938527859385e-39, PT ;  /* 0x001000000200780b */ /* 0x000fda0003f24200 */
[----:B-12---:R-:W-:Y:S05]  /*05e0*/  @P1 BRA P3, `(.L_x_776) ;  /* 0x0000000000081947 */ /* 0x006fea0001800000 */
[----:B------:R-:W-:-:S07]  /*05f0*/  MOV R2, 0x610 ;  /* 0x0000061000027802 */ /* 0x000fce0000000f00 */
[----:B------:R-:W-:Y:S05]  /*0600*/  CALL.REL.NOINC `($__internal_2_$__cuda_sm20_div_rn_f64_full) ;  /* 0x0000003800207944 */ /* 0x000fea0003c00000 */
.L_x_776:
[----:B------:R-:W-:Y:S05]  /*0610*/  BSYNC.RECONVERGENT B1 ;  /* 0x0000000000017941 */ /* 0x000fea0003800200 */
.L_x_775:
[----:B------:R-:W0:Y:S01]  /*0620*/  LDCU UR6, c[0x0][0x3c4] ;  /* 0x00007880ff0677ac */ /* 0x000e220008000800 */
[----:B------:R-:W1:Y:S01]  /*0630*/  LDC.64 R20, c[0x0][0x3c0] ;  /* 0x0000f000ff147b82 */ /* 0x000e620000000a00 */
[----:B------:R-:W-:Y:S01]  /*0640*/  IMAD.MOV.U32 R22, RZ, RZ, 0x1 ;  /* 0x00000001ff167424 */ /* 0x000fe200078e00ff */
[----:B------:R-:W-:Y:S01]  /*0650*/  BSSY.RECONVERGENT B1, `(.L_x_777) ;  /* 0x000001b000017945 */ /* 0x000fe20003800200 */
[----:B------:R-:W-:Y:S01]  /*0660*/  IMAD.MOV.U32 R5, RZ, RZ, 0x3fe00000 ;  /* 0x3fe00000ff057424 */ /* 0x000fe200078e00ff */
[----:B0-----:R-:W1:Y:S03]  /*0670*/  MUFU.RCP64H R23, UR6 ;  /* 0x0000000600177d08 */ /* 0x001e660008001800 */
[----:B-1----:R-:W-:-:S08]  /*0680*/  DFMA R24, R22, -R20, 1 ;  /* 0x3ff000001618742b */ /* 0x002fd00000000814 */
[----:B------:R-:W-:-:S08]  /*0690*/  DFMA R24, R24, R24, R24 ;  /* 0x000000181818722b */ /* 0x000fd00000000018 */
[----:B------:R-:W-:Y:S02]  /*06a0*/  DFMA R24, R22, R24, R22 ;  /* 0x000000181618722b */ /* 0x000fe40000000016 */
[----:B------:R-:W-:-:S06]  /*06b0*/  DADD R22, R8, 0.5 ;  /* 0x3fe0000008167429 */ /* 0x000fcc0000000000 */
[----:B------:R-:W-:Y:S02]  /*06c0*/  DFMA R26, R24, -R20, 1 ;  /* 0x3ff00000181a742b */ /* 0x000fe40000000814 */
[----:B------:R-:W-:-:S06]  /*06d0*/  DFMA R22, R20, -0.5, R22 ;  /* 0xbfe000001416782b */ /* 0x000fcc0000000016 */
[----:B------:R-:W-:-:S04]  /*06e0*/  DFMA R26, R24, R26, R24 ;  /* 0x0000001a181a722b */ /* 0x000fc80000000018 */
[----:B------:R-:W-:-:S04]  /*06f0*/  FSETP.GEU.AND P1, PT, |R23|, 6.5827683646048100446e-37, PT ;  /* 0x036000001700780b */ /* 0x000fc80003f2e200 */
[----:B------:R-:W-:-:S08]  /*0700*/  DMUL R24, R26, R22 ;  /* 0x000000161a187228 */ /* 0x000fd00000000000 */
[----:B------:R-:W-:-:S08]  /*0710*/  DFMA R20, R24, -R20, R22 ;  /* 0x800000141814722b */ /* 0x000fd00000000016 */
[----:B------:R-:W-:Y:S01]  /*0720*/  DFMA R20, R26, R20, R24 ;  /* 0x000000141a14722b */ /* 0x000fe20000000018 */
[----:B------:R-:W-:Y:S01]  /*0730*/  LOP3.LUT R25, R5, 0x80000000, R31, 0xb8, !PT ;  /* 0x8000000005197812 */ /* 0x000fe200078eb81f */
[----:B------:R-:W-:-:S06]  /*0740*/  IMAD.MOV.U32 R24, RZ, RZ, RZ ;  /* 0x000000ffff187224 */ /* 0x000fcc00078e00ff */
[----:B------:R-:W-:Y:S02]  /*0750*/  DADD.RZ R24, R24, R30 ;  /* 0x0000000018187229 */ /* 0x000fe4000000c01e */
[----:B------:R-:W-:-:S05]  /*0760*/  FFMA R0, RZ, UR6, R21 ;  /* 0x00000006ff007c23 */ /* 0x000fca0008000015 */
[----:B------:R-:W-:Y:S01]  /*0770*/  FSETP.GT.AND P0, PT, |R0|, 1.469367938527859385e-39, PT ;  /* 0x001000000000780b */ /* 0x000fe20003f04200 */
[----:B------:R0:W1:-:S12]  /*0780*/  F2I.U32.F64.TRUNC R5, R24 ;  /* 0x0000001800057311 */ /* 0x000058000030d000 */
[----:B0-----:R-:W-:Y:S05]  /*0790*/  @P0 BRA P1, `(.L_x_778) ;  /* 0x0000000000180947 */ /* 0x001fea0000800000 */
[----:B------:R-:W-:Y:S01]  /*07a0*/  IMAD.MOV.U32 R20, RZ, RZ, R22 ;  /* 0x000000ffff147224 */ /* 0x000fe200078e0016 */
[----:B------:R-:W-:Y:S01]  /*07b0*/  MOV R2, 0x7e0 ;  /* 0x000007e000027802 */ /* 0x000fe20000000f00 */
[----:B------:R-:W-:-:S07]  /*07c0*/  IMAD.MOV.U32 R21, RZ, RZ, R23 ;  /* 0x000000ffff157224 */ /* 0x000fce00078e0017 */
[----:B-1----:R-:W-:Y:S05]  /*07d0*/  CALL.REL.NOINC `($__internal_2_$__cuda_sm20_div_rn_f64_full) ;  /* 0x0000003400ac7944 */ /* 0x002fea0003c00000 */
[----:B------:R-:W-:Y:S02]  /*07e0*/  IMAD.MOV.U32 R20, RZ, RZ, R30 ;  /* 0x000000ffff147224 */ /* 0x000fe400078e001e */
[----:B------:R-:W-:-:S07]  /*07f0*/  IMAD.MOV.U32 R21, RZ, RZ, R31 ;  /* 0x000000ffff157224 */ /* 0x000fce00078e001f */
.L_x_778:
[----:B------:R-:W-:Y:S05]  /*0800*/  BSYNC.RECONVERGENT B1 ;  /* 0x0000000000017941 */ /* 0x000fea0003800200 */
.L_x_777:
[----:B------:R-:W0:Y:S01]  /*0810*/  LDCU UR6, c[0x0][0x3c4] ;  /* 0x00007880ff0677ac */ /* 0x000e220008000800 */
[----:B------:R-:W2:Y:S01]  /*0820*/  LDC.64 R24, c[0x0][0x3c0] ;  /* 0x0000f000ff187b82 */ /* 0x000ea20000000a00 */
[----:B------:R-:W-:Y:S01]  /*0830*/  IMAD.MOV.U32 R22, RZ, RZ, 0x1 ;  /* 0x00000001ff167424 */ /* 0x000fe200078e00ff */
[----:B------:R-:W-:Y:S01]  /*0840*/  BSSY.RECONVERGENT B1, `(.L_x_779) ;  /* 0x0000019000017945 */ /* 0x000fe20003800200 */
[----:B0-----:R-:W2:Y:S04]  /*0850*/  MUFU.RCP64H R23, UR6 ;  /* 0x0000000600177d08 */ /* 0x001ea80008001800 */
[----:B--2---:R-:W-:-:S08]  /*0860*/  DFMA R26, R22, -R24, 1 ;  /* 0x3ff00000161a742b */ /* 0x004fd00000000818 */
[----:B------:R-:W-:-:S08]  /*0870*/  DFMA R26, R26, R26, R26 ;  /* 0x0000001a1a1a722b */ /* 0x000fd0000000001a */
[----:B------:R-:W-:Y:S02]  /*0880*/  DFMA R26, R22, R26, R22 ;  /* 0x0000001a161a722b */ /* 0x000fe40000000016 */
[----:B------:R-:W-:-:S06]  /*0890*/  DADD R22, R6, 0.5 ;  /* 0x3fe0000006167429 */ /* 0x000fcc0000000000 */
[----:B------:R-:W-:Y:S02]  /*08a0*/  DFMA R28, R26, -R24, 1 ;  /* 0x3ff000001a1c742b */ /* 0x000fe40000000818 */
[----:B------:R-:W-:-:S06]  /*08b0*/  DFMA R22, R24, -0.5, R22 ;  /* 0xbfe000001816782b */ /* 0x000fcc0000000016 */
[----:B------:R-:W-:Y:S01]  /*08c0*/  DFMA R28, R26, R28, R26 ;  /* 0x0000001c1a1c722b */ /* 0x000fe2000000001a */
[----:B------:R-:W-:-:S03]  /*08d0*/  IMAD.MOV.U32 R27, RZ, RZ, 0x3fe00000 ;  /* 0x3fe00000ff1b7424 */ /* 0x000fc600078e00ff */
        /* <DEDUP_REMOVED lines=8> */
[----:B------:R-:W-:-:S03]  /*0960*/  FSETP.GT.AND P0, PT, |R0|, 1.469367938527859385e-39, PT ;  /* 0x001000000000780b */ /* 0x000fc60003f04200 */
[----:B------:R0:W2:Y:S10]  /*0970*/  F2I.U32.F64.TRUNC R32, R32 ;  /* 0x0000002000207311 */ /* 0x0000b4000030d000 */
[----:B0-----:R-:W-:Y:S05]  /*0980*/  @P0 BRA P1, `(.L_x_780) ;  /* 0x0000000000100947 */ /* 0x001fea0000800000 */
[----:B------:R-:W-:Y:S01]  /*0990*/  IMAD.MOV.U32 R20, RZ, RZ, R22 ;  /* 0x000000ffff147224 */ /* 0x000fe200078e0016 */
[----:B------:R-:W-:Y:S01]  /*09a0*/  MOV R2, 0x9d0 ;  /* 0x000009d000027802 */ /* 0x000fe20000000f00 */
[----:B------:R-:W-:-:S07]  /*09b0*/  IMAD.MOV.U32 R21, RZ, RZ, R23 ;  /* 0x000000ffff157224 */ /* 0x000fce00078e0017 */
[----:B-12---:R-:W-:Y:S05]  /*09c0*/  CALL.REL.NOINC `($__internal_2_$__cuda_sm20_div_rn_f64_full) ;  /* 0x0000003400307944 */ /* 0x006fea0003c00000 */
.L_x_780:
[----:B------:R-:W-:Y:S05]  /*09d0*/  BSYNC.RECONVERGENT B1 ;  /* 0x0000000000017941 */ /* 0x000fea0003800200 */
.L_x_779:
[----:B------:R-:W-:Y:S01]  /*09e0*/  IMAD.MOV.U32 R21, RZ, RZ, 0x3fe00000 ;  /* 0x3fe00000ff157424 */ /* 0x000fe200078e00ff */
[----:B------:R-:W0:Y:S01]  /*09f0*/  LDCU UR7, c[0x0][0x380] ;  /* 0x00007000ff0777ac */ /* 0x000e220008000800 */
[----:B------:R-:W-:Y:S01]  /*0a00*/  IMAD.MOV.U32 R20, RZ, RZ, RZ ;  /* 0x000000ffff147224 */ /* 0x000fe200078e00ff */
[----:B------:R-:W3:Y:S01]  /*0a10*/  LDC.64 R22, c[0x0][0x3b0] ;  /* 0x0000ec00ff167b82 */ /* 0x000ee20000000a00 */
[----:B------:R-:W-:Y:S01]  /*0a20*/  IMAD.MOV.U32 R25, RZ, RZ, 0x1 ;  /* 0x00000001ff197424 */ /* 0x000fe200078e00ff */
[----:B------:R-:W-:Y:S01]  /*0a30*/  LOP3.LUT R21, R21, 0x80000000, R31, 0xb8, !PT ;  /* 0x8000000015157812 */ /* 0x000fe200078eb81f */
[----:B------:R-:W-:-:S05]  /*0a40*/  IMAD.MOV.U32 R24, RZ, RZ, RZ ;  /* 0x000000ffff187224 */ /* 0x000fca00078e00ff */
[----:B------:R-:W-:Y:S01]  /*0a50*/  DADD.RZ R20, R20, R30 ;  /* 0x0000000014147229 */ /* 0x000fe2000000c01e */
[----:B0-----:R-:W-:Y:S02]  /*0a60*/  USHF.L.U32 UR6, UR7, 0x1, URZ ;  /* 0x0000000107067899 */ /* 0x001fe400080006ff */
[----:B--2---:R-:W-:-:S07]  /*0a70*/  SHF.L.U32 R32, R32, UR7, RZ ;  /* 0x0000000720207c19 */ /* 0x004fce00080006ff */
[----:B------:R-:W0:Y:S01]  /*0a80*/  F2I.U32.F64.TRUNC R20, R20 ;  /* 0x0000001400147311 */ /* 0x000e22000030d000 */
[----:B-1----:R-:W-:-:S04]  /*0a90*/  SHF.L.U32 R5, R5, UR6, RZ ;  /* 0x0000000605057c19 */ /* 0x002fc800080006ff */
[----:B0-----:R-:W-:-:S05]  /*0aa0*/  IADD3 R5, PT, PT, R20, R32, R5 ;  /* 0x0000002014057210 */ /* 0x001fca0007ffe005 */
[----:B---3--:R-:W-:-:S06]  /*0ab0*/  IMAD.WIDE.U32 R22, R5, 0x4, R22 ;  /* 0x0000000405167825 */ /* 0x008fcc00078e0016 */
[----:B------:R-:W2:Y:S01]  /*0ac0*/  ATOMG.E.CAS.STRONG.GPU PT, R22, [R22], R24, R25 ;  /* 0x00000018161673a9 */ /* 0x000ea200001ee119 */
[----:B------:R-:W-:Y:S01]  /*0ad0*/  BSSY.RECONVERGENT B0, `(.L_x_781) ;  /* 0x0000015000007945 */ /* 0x000fe20003800200 */
[----:B------:R-:W-:Y:S02]  /*0ae0*/  ISETP.NE.AND P1, PT, R4, 0x2, PT ;  /* 0x000000020400780c */ /* 0x000fe40003f25270 */
[----:B--2---:R-:W-:-:S13]  /*0af0*/  ISETP.NE.AND P0, PT, R22, RZ, PT ;  /* 0x000000ff1600720c */ /* 0x004fda0003f05270 */
[----:B------:R-:W-:Y:S05]  /*0b00*/  @P0 BRA `(.L_x_782) ;  /* 0x0000000000440947 */ /* 0x000fea0003800000 */
        /* <DEDUP_REMOVED lines=8> */
[----:B-1----:R-:W4:Y:S01]  /*0b90*/  @P0 ATOMG.E.ADD.STRONG.GPU PT, R21, desc[UR4][R20.64], R25 ;  /* 0x80000019141509a8 */ /* 0x002f2200081ef104 */
[----:B--2---:R-:W-:-:S06]  /*0ba0*/  LOP3.LUT R2, R2, UR7, RZ, 0xc0, !PT ;  /* 0x0000000702027c12 */ /* 0x004fcc000f8ec0ff */
[----:B------:R-:W0:Y:S01]  /*0bb0*/  POPC R2, R2 ;  /* 0x0000000200027309 */ /* 0x000e220000000000 */
[----:B----4-:R-:W0:Y:S02]  /*0bc0*/  SHFL.IDX PT, R5, R21, R0, 0x1f ;  /* 0x00001f0015057589 */ /* 0x010e2400000e0000 */
[----:B0-----:R-:W-:-:S04]  /*0bd0*/  IMAD.IADD R5, R5, 0x1, R2 ;  /* 0x0000000105057824 */ /* 0x001fc800078e0202 */
[----:B---3--:R-:W-:-:S05]  /*0be0*/  IMAD.WIDE R22, R5, 0x18, R22 ;  /* 0x0000001805167825 */ /* 0x008fca00078e0216 */
[----:B------:R0:W-:Y:S04]  /*0bf0*/  STG.E.64 desc[UR4][R22.64], R14 ;  /* 0x0000000e16007986 */ /* 0x0001e8000c101b04 */
[----:B------:R0:W-:Y:S04]  /*0c00*/  STG.E.64 desc[UR4][R22.64+0x8], R8 ;  /* 0x0000080816007986 */ /* 0x0001e8000c101b04 */
[----:B------:R0:W-:Y:S02]  /*0c10*/  STG.E.64 desc[UR4][R22.64+0x10], R6 ;  /* 0x0000100616007986 */ /* 0x0001e4000c101b04 */
.L_x_782:
[----:B------:R-:W-:Y:S05]  /*0c20*/  BSYNC.RECONVERGENT B0 ;  /* 0x0000000000007941 */ /* 0x000fea0003800200 */
.L_x_781:
[----:B------:R-:W-:Y:S04]  /*0c30*/  BSSY.RECONVERGENT B1, `(.L_x_783) ;  /* 0x00002c4000017945 */ /* 0x000fe80003800200 */
[----:B------:R-:W-:Y:S05]  /*0c40*/  @!P1 BRA `(.L_x_784) ;  /* 0x0000001c00609947 */ /* 0x000fea0003800000 */
[----:B------:R-:W-:-:S13]  /*0c50*/  ISETP.NE.AND P0, PT, R4, 0x1, PT ;  /* 0x000000010400780c */ /* 0x000fda0003f05270 */
[----:B------:R-:W-:Y:S05]  /*0c60*/  @!P0 BRA `(.L_x_785) ;  /* 0x0000000c00ac8947 */ /* 0x000fea0003800000 */
[----:B0-----:R-:W2:Y:S01]  /*0c70*/  LDG.E.64 R8, desc[UR4][R18.64] ;  /* 0x0000000412087981 */ /* 0x001ea2000c1e1b00 */
[----:B------:R-:W0:Y:S01]  /*0c80*/  LDCU UR7, c[0x0][0x3c4] ;  /* 0x00007880ff0777ac */ /* 0x000e220008000800 */
[----:B------:R-:W1:Y:S02]  /*0c90*/  LDC.64 R16, c[0x0][0x3c0] ;  /* 0x0000f000ff107b82 */ /* 0x000e640000000a00 */
[----:B------:R-:W3:Y:S04]  /*0ca0*/  LDG.E.64 R4, desc[UR4][R18.64+0x10] ;  /* 0x0000100412047981 */ /* 0x000ee8000c1e1b00 */
[----:B------:R4:W5:Y:S01]  /*0cb0*/  LDG.E.64 R6, desc[UR4][R18.64+0x8] ;  /* 0x0000080412067981 */ /* 0x000962000c1e1b00 */
[----:B------:R-:W-:Y:S01]  /*0cc0*/  IMAD.MOV.U32 R14, RZ, RZ, 0x1 ;  /* 0x00000001ff0e7424 */ /* 0x000fe200078e00ff */
[----:B------:R-:W-:Y:S01]  /*0cd0*/  BSSY.RECONVERGENT B2, `(.L_x_786) ;  /* 0x0000014000027945 */ /* 0x000fe20003800200 */
[----:B0-----:R-:W1:Y:S04]  /*0ce0*/  MUFU.RCP64H R15, UR7 ;  /* 0x00000007000f7d08 */ /* 0x001e680008001800 */
[----:B-1----:R-:W-:-:S08]  /*0cf0*/  DFMA R20, R14, -R16, 1 ;  /* 0x3ff000000e14742b */ /* 0x002fd00000000810 */
[----:B------:R-:W-:-:S08]  /*0d00*/  DFMA R20, R20, R20, R20 ;  /* 0x000000141414722b */ /* 0x000fd00000000014 */
[----:B------:R-:W-:-:S08]  /*0d10*/  DFMA R20, R14, R20, R14 ;  /* 0x000000140e14722b */ /* 0x000fd0000000000e */
[----:B------:R-:W-:-:S08]  /*0d20*/  DFMA R22, R20, -R16, 1 ;  /* 0x3ff000001416742b */ /* 0x000fd00000000810 */
[----:B------:R-:W-:Y:S02]  /*0d30*/  DFMA R22, R20, R22, R20 ;  /* 0x000000161416722b */ /* 0x000fe40000000014 */
[----:B--2---:R-:W-:Y:S02]  /*0d40*/  DADD R14, R8, 0.5 ;  /* 0x3fe00000080e7429 */ /* 0x004fe40000000000 */
[----:B---3--:R-:W-:-:S06]  /*0d50*/  DFMA R10, R10, 0.5, -R4 ;  /* 0x3fe000000a0a782b */ /* 0x008fcc0000000804 */
[----:B------:R-:W-:Y:S02]  /*0d60*/  DFMA R20, R16, -0.5, R14 ;  /* 0xbfe000001014782b */ /* 0x000fe4000000000e */
[----:B------:R-:W-:-:S06]  /*0d70*/  DFMA R10, R10, 2, R4 ;  /* 0x400000000a0a782b */ /* 0x000fcc0000000004 */
[----:B------:R-:W-:Y:S02]  /*0d80*/  DMUL R30, R22, R20 ;  /* 0x00000014161e7228 */ /* 0x000fe40000000000 */
[----:B------:R-:W-:-:S06]  /*0d90*/  FSETP.GEU.AND P1, PT, |R21|, 6.5827683646048100446e-37, PT ;  /* 0x036000001500780b */ /* 0x000fcc0003f2e200 */
[----:B------:R-:W-:-:S08]  /*0da0*/  DFMA R14, R30, -R16, R20 ;  /* 0x800000101e0e722b */ /* 0x000fd00000000014 */
[----:B------:R-:W-:-:S10]  /*0db0*/  DFMA R30, R22, R14, R30 ;  /* 0x0000000e161e722b */ /* 0x000fd4000000001e */
[----:B------:R-:W-:-:S05]  /*0dc0*/  FFMA R0, RZ, UR7, R31 ;  /* 0x00000007ff007c23 */ /* 0x000fca000800001f */
[----:B------:R-:W-:-:S13]  /*0dd0*/  FSETP.GT.AND P0, PT, |R0|, 1.469367938527859385e-39, PT ;  /* 0x001000000000780b */ /* 0x000fda0003f04200 */
[----:B----4-:R-:W-:Y:S05]  /*0de0*/  @P0 BRA P1, `(.L_x_787) ;  /* 0x0000000000080947 */ /* 0x010fea0000800000 */
[----:B------:R-:W-:-:S07]  /*0df0*/  MOV R2, 0xe10 ;  /* 0x00000e1000027802 */ /* 0x000fce0000000f00 */
[----:B-----5:R-:W-:Y:S05]  /*0e00*/  CALL.REL.NOINC `($__internal_2_$__cuda_sm20_div_rn_f64_full) ;  /* 0x0000003000207944 */ /* 0x020fea0003c00000 */
.L_x_787:
[----:B------:R-:W-:Y:S05]  /*0e10*/  BSYNC.RECONVERGENT B2 ;  /* 0x0000000000027941 */ /* 0x000fea0003800200 */
.L_x_786:
[----:B------:R-:W0:Y:S01]  /*0e20*/  LDCU UR7, c[0x0][0x3c4] ;  /* 0x00007880ff0777ac */ /* 0x000e220008000800 */
[----:B------:R-:W1:Y:S01]  /*0e30*/  LDC.64 R4, c[0x0][0x3c0] ;  /* 0x0000f000ff047b82 */ /* 0x000e620000000a00 */
[----:B------:R-:W-:Y:S01]  /*0e40*/  IMAD.MOV.U32 R14, RZ, RZ, 0x1 ;  /* 0x00000001ff0e7424 */ /* 0x000fe200078e00ff */
[----:B-----5:R-:W-:Y:S01]  /*0e50*/  DADD R20, R6, 0.5 ;  /* 0x3fe0000006147429 */ /* 0x020fe20000000000 */
[----:B------:R-:W-:Y:S01]  /*0e60*/  IMAD.MOV.U32 R23, RZ, RZ, 0x3fe00000 ;  /* 0x3fe00000ff177424 */ /* 0x000fe200078e00ff */
[----:B------:R-:W-:Y:S01]  /*0e70*/  BSSY.RECONVERGENT B2, `(.L_x_788) ;  /* 0x0000017000027945 */ /* 0x000fe20003800200 */
[----:B0-----:R-:W0:Y:S05]  /*0e80*/  MUFU.RCP64H R15, UR7 ;  /* 0x00000007000f7d08 */ /* 0x001e2a0008001800 */
[----:B-1----:R-:W-:-:S02]  /*0e90*/  DFMA R20, R4, -0.5, R20 ;  /* 0xbfe000000414782b */ /* 0x002fc40000000014 */
[----:B0-----:R-:W-:-:S08]  /*0ea0*/  DFMA R16, R14, -R4, 1 ;  /* 0x3ff000000e10742b */ /* 0x001fd00000000804 */
[----:B------:R-:W-:Y:S01]  /*0eb0*/  FSETP.GEU.AND P1, PT, |R21|, 6.5827683646048100446e-37, PT ;  /* 0x036000001500780b */ /* 0x000fe20003f2e200 */
[----:B------:R-:W-:-:S08]  /*0ec0*/  DFMA R16, R16, R16, R16 ;  /* 0x000000101010722b */ /* 0x000fd00000000010 */
[----:B------:R-:W-:-:S08]  /*0ed0*/  DFMA R16, R14, R16, R14 ;  /* 0x000000100e10722b */ /* 0x000fd0000000000e */
[----:B------:R-:W-:-:S08]  /*0ee0*/  DFMA R14, R16, -R4, 1 ;  /* 0x3ff00000100e742b */ /* 0x000fd00000000804 */
[----:B------:R-:W-:-:S08]  /*0ef0*/  DFMA R16, R16, R14, R16 ;  /* 0x0000000e1010722b */ /* 0x000fd00000000010 */
        /* <DEDUP_REMOVED lines=8> */
[----:B------:R0:W1:Y:S10]  /*0f80*/  F2I.U32.F64.TRUNC R5, R4 ;  /* 0x0000000400057311 */ /* 0x000074000030d000 */
[----:B0-----:R-:W-:Y:S05]  /*0f90*/  @P0 BRA P1, `(.L_x_789) ;  /* 0x0000000000100947 */ /* 0x001fea0000800000 */
[----:B------:R-:W-:-:S07]  /*0fa0*/  MOV R2, 0xfc0 ;  /* 0x00000fc000027802 */ /* 0x000fce0000000f00 */
[----:B-1----:R-:W-:Y:S05]  /*0fb0*/  CALL.REL.NOINC `($__internal_2_$__cuda_sm20_div_rn_f64_full) ;  /* 0x0000002c00b47944 */ /* 0x002fea0003c00000 */
[----:B------:R-:W-:Y:S02]  /*0fc0*/  IMAD.MOV.U32 R14, RZ, RZ, R30 ;  /* 0x000000ffff0e7224 */ /* 0x000fe400078e001e */
[----:B------:R-:W-:-:S07]  /*0fd0*/  IMAD.MOV.U32 R15, RZ, RZ, R31 ;  /* 0x000000ffff0f7224 */ /* 0x000fce00078e001f */
.L_x_789:
[----:B------:R-:W-:Y:S05]  /*0fe0*/  BSYNC.RECONVERGENT B2 ;  /* 0x0000000000027941 */ /* 0x000fea0003800200 */
.L_x_788:
        /* <DEDUP_REMOVED lines=22> */
[----:B------:R0:W2:-:S12]  /*1150*/  F2I.U32.F64.TRUNC R4, R14 ;  /* 0x0000000e00047311 */ /* 0x000098000030d000 */
[----:B0-----:R-:W-:Y:S05]  /*1160*/  @P0 BRA P1, `(.L_x_791) ;  /* 0x0000000000080947 */ /* 0x001fea0000800000 */
[----:B------:R-:W-:-:S07]  /*1170*/  MOV R2, 0x1190 ;  /* 0x0000119000027802 */ /* 0x000fce0000000f00 */
[----:B-12---:R-:W-:Y:S05]  /*1180*/  CALL.REL.NOINC `($__internal_2_$__cuda_sm20_div_rn_f64_full) ;  /* 0x0000002c00407944 */ /* 0x006fea0003c00000 */
.L_x_791:
[----:B------:R-:W-:Y:S05]  /*1190*/  BSYNC.RECONVERGENT B2 ;  /* 0x0000000000027941 */ /* 0x000fea0003800200 */
.L_x_790:
[----:B------:R-:W-:Y:S01]  /*11a0*/  IMAD.MOV.U32 R15, RZ, RZ, 0x3fe00000 ;  /* 0x3fe00000ff0f7424 */ /* 0x000fe200078e00ff */
[----:B------:R-:W2:Y:S01]  /*11b0*/  LDCU UR7, c[0x0][0x380] ;  /* 0x00007000ff0777ac */ /* 0x000ea20008000800 */
[----:B------:R-:W-:Y:S01]  /*11c0*/  IMAD.MOV.U32 R14, RZ, RZ, RZ ;  /* 0x000000ffff0e7224 */ /* 0x000fe200078e00ff */
[----:B------:R-:W0:Y:S01]  /*11d0*/  LDC.64 R16, c[0x0][0x3b0] ;  /* 0x0000ec00ff107b82 */ /* 0x000e220000000a00 */
[----:B-1----:R-:W-:Y:S01]  /*11e0*/  SHF.L.U32 R5, R5, UR6, RZ ;  /* 0x0000000605057c19 */ /* 0x002fe200080006ff */
[----:B------:R-:W-:Y:S01]  /*11f0*/  IMAD.MOV.U32 R21, RZ, RZ, 0x1 ;  /* 0x00000001ff157424 */ /* 0x000fe200078e00ff */
[----:B------:R-:W-:Y:S01]  /*1200*/  LOP3.LUT R15, R15, 0x80000000, R31, 0xb8, !PT ;  /* 0x800000000f0f7812 */ /* 0x000fe200078eb81f */
[----:B------:R-:W-:-:S05]  /*1210*/  IMAD.MOV.U32 R20, RZ, RZ, RZ ;  /* 0x000000ffff147224 */ /* 0x000fca00078e00ff */
[----:B------:R-:W-:Y:S01]  /*1220*/  DADD.RZ R14, R14, R30 ;  /* 0x000000000e0e7229 */ /* 0x000fe2000000c01e */
[----:B--2---:R-:W-:-:S09]  /*1230*/  SHF.L.U32 R4, R4, UR7, RZ ;  /* 0x0000000704047c19 */ /* 0x004fd200080006ff */
[----:B------:R-:W1:Y:S02]  /*1240*/  F2I.U32.F64.TRUNC R14, R14 ;  /* 0x0000000e000e7311 */ /* 0x000e64000030d000 */
[----:B-1----:R-:W-:-:S05]  /*1250*/  IADD3 R5, PT, PT, R14, R4, R5 ;  /* 0x000000040e057210 */ /* 0x002fca0007ffe005 */
[----:B0-----:R-:W-:-:S06]  /*1260*/  IMAD.WIDE.U32 R4, R5, 0x4, R16 ;  /* 0x0000000405047825 */ /* 0x001fcc00078e0010 */
[----:B------:R-:W2:Y:S01]  /*1270*/  ATOMG.E.CAS.STRONG.GPU PT, R4, [R4], R20, R21 ;  /* 0x00000014040473a9 */ /* 0x000ea200001ee115 */
[----:B------:R-:W-:Y:S01]  /*1280*/  BSSY.RECONVERGENT B0, `(.L_x_792) ;  /* 0x0000014000007945 */ /* 0x000fe20003800200 */
[----:B--2---:R-:W-:-:S13]  /*1290*/  ISETP.NE.AND P0, PT, R4, RZ, PT ;  /* 0x000000ff0400720c */ /* 0x004fda0003f05270 */
[----:B------:R-:W-:Y:S05]  /*12a0*/  @P0 BRA `(.L_x_793) ;  /* 0x0000000000440947 */ /* 0x000fea0003800000 */
[----:B------:R-:W0:Y:S01]  /*12b0*/  S2R R5, SR_LANEID ;  /* 0x0000000000057919 */ /* 0x000e220000000000 */
[----:B------:R-:W-:Y:S01]  /*12c0*/  VOTEU.ANY UR7, UPT, PT ;  /* 0x0000000000077886 */ /* 0x000fe200038e0100 */
[----:B------:R-:W1:Y:S01]  /*12d0*/  LDC.64 R14, c[0x0][0x3a8] ;  /* 0x0000ea00ff0e7b82 */ /* 0x000e620000000a00 */
[----:B------:R-:W0:Y:S08]  /*12e0*/  FLO.U32 R0, UR7 ;  /* 0x0000000700007d00 */ /* 0x000e3000080e0000 */
[----:B------:R-:W1:Y:S01]  /*12f0*/  POPC R21, UR7 ;  /* 0x0000000700157d09 */ /* 0x000e620008000000 */
[----:B0-----:R-:W-:Y:S01]  /*1300*/  ISETP.EQ.U32.AND P0, PT, R0, R5, PT ;  /* 0x000000050000720c */ /* 0x001fe20003f02070 */
[----:B------:R-:W0:Y:S01]  /*1310*/  S2R R2, SR_LTMASK ;  /* 0x0000000000027919 */ /* 0x000e220000003900 */
[----:B------:R-:W2:Y:S11]  /*1320*/  LDC.64 R4, c[0x0][0x398] ;  /* 0x0000e600ff047b82 */ /* 0x000eb60000000a00 */
[----:B-1----:R-:W3:Y:S01]  /*1330*/  @P0 ATOMG.E.ADD.STRONG.GPU PT, R15, desc[UR4][R14.64], R21 ;  /* 0x800000150e0f09a8 */ /* 0x002ee200081ef104 */
[----:B0-----:R-:W-:-:S06]  /*1340*/  LOP3.LUT R2, R2, UR7, RZ, 0xc0, !PT ;  /* 0x0000000702027c12 */ /* 0x001fcc000f8ec0ff */
[----:B------:R-:W0:Y:S01]  /*1350*/  POPC R2, R2 ;  /* 0x0000000200027309 */ /* 0x000e220000000000 */
[----:B---3--:R-:W0:Y:S02]  /*1360*/  SHFL.IDX PT, R17, R15, R0, 0x1f ;  /* 0x00001f000f117589 */ /* 0x008e2400000e0000 */
[----:B0-----:R-:W-:-:S04]  /*1370*/  IMAD.IADD R17, R17, 0x1, R2 ;  /* 0x0000000111117824 */ /* 0x001fc800078e0202 */
[----:B--2---:R-:W-:-:S05]  /*1380*/  IMAD.WIDE R4, R17, 0x18, R4 ;  /* 0x0000001811047825 */ /* 0x004fca00078e0204 */
[----:B------:R0:W-:Y:S04]  /*1390*/  STG.E.64 desc[UR4][R4.64], R8 ;  /* 0x0000000804007986 */ /* 0x0001e8000c101b04 */
[----:B------:R0:W-:Y:S04]  /*13a0*/  STG.E.64 desc[UR4][R4.64+0x8], R6 ;  /* 0x0000080604007986 */ /* 0x0001e8000c101b04 */
[----:B------:R0:W-:Y:S02]  /*13b0*/  STG.E.64 desc[UR4][R4.64+0x10], R10 ;  /* 0x0000100a04007986 */ /* 0x0001e4000c101b04 */
.L_x_793:
[----:B------:R-:W-:Y:S05]  /*13c0*/  BSYNC.RECONVERGENT B0 ;  /* 0x0000000000007941 */ /* 0x000fea0003800200 */
.L_x_792:
        /* <DEDUP_REMOVED lines=26> */
.L_x_795:
[----:B------:R-:W-:Y:S05]  /*1570*/  BSYNC.RECONVERGENT B2 ;  /* 0x0000000000027941 */ /* 0x000fea0003800200 */
.L_x_794:
[----:B------:R-:W0:Y:S01]  /*1580*/  LDCU UR7, c[0x0][0x3c4] ;  /* 0x00007880ff0777ac */ /* 0x000e220008000800 */
[----:B------:R-:W1:Y:S01]  /*1590*/  LDC.64 R4, c[0x0][0x3c0] ;  /* 0x0000f000ff047b82 */ /* 0x000e620000000a00 */
[----:B------:R-:W-:Y:S01]  /*15a0*/  IMAD.MOV.U32 R12, RZ, RZ, 0x1 ;  /* 0x00000001ff0c7424 */ /* 0x000fe200078e00ff */
[----:B------:R-:W-:Y:S01]  /*15b0*/  DADD R20, R10, 0.5 ;  /* 0x3fe000000a147429 */ /* 0x000fe20000000000 */
        /* <DEDUP_REMOVED lines=21> */
[----:B-1---5:R-:W-:Y:S05]  /*1710*/  CALL.REL.NOINC `($__internal_2_$__cuda_sm20_div_rn_f64_full) ;  /* 0x0000002400dc7944 */ /* 0x022fea0003c00000 */
[----:B------:R-:W-:Y:S02]  /*1720*/  IMAD.MOV.U32 R12, RZ, RZ, R30 ;  /* 0x000000ffff0c7224 */ /* 0x000fe400078e001e */
[----:B------:R-:W-:-:S07]  /*1730*/  IMAD.MOV.U32 R13, RZ, RZ, R31 ;  /* 0x000000ffff0d7224 */ /* 0x000fce00078e001f */
.L_x_797:
[----:B------:R-:W-:Y:S05]  /*1740*/  BSYNC.RECONVERGENT B2 ;  /* 0x0000000000027941 */ /* 0x000fea0003800200 */
.L_x_796:
[----:B------:R-:W0:Y:S01]  /*1750*/  LDCU UR7, c[0x0][0x3c4] ;  /* 0x00007880ff0777ac */ /* 0x000e220008000800 */
[----:B------:R-:W2:Y:S01]  /*1760*/  LDC.64 R14, c[0x0][0x3c0] ;  /* 0x0000f000ff0e7b82 */ /* 0x000ea20000000a00 */
[----:B------:R-:W-:Y:S01]  /*1770*/  IMAD.MOV.U32 R16, RZ, RZ, 0x1 ;  /* 0x00000001ff107424 */ /* 0x000fe200078e00ff */
[----:B------:R-:W-:Y:S01]  /*1780*/  BSSY.RECONVERGENT B2, `(.L_x_798) ;  /* 0x0000017000027945 */ /* 0x000fe20003800200 */
[----:B------:R-:W-:Y:S01]  /*1790*/  IMAD.MOV.U32 R5, RZ, RZ, 0x3fe00000 ;  /* 0x3fe00000ff057424 */ /* 0x000fe200078e00ff */
[----:B0-----:R-:W2:Y:S03]  /*17a0*/  MUFU.RCP64H R17, UR7 ;  /* 0x0000000700117d08 */ /* 0x001ea60008001800 */
[----:B--2---:R-:W-:-:S08]  /*17b0*/  DFMA R20, R16, -R14, 1 ;  /* 0x3ff000001014742b */ /* 0x004fd0000000080e */
[----:B------:R-:W-:-:S08]  /*17c0*/  DFMA R20, R20, R20, R20 ;  /* 0x000000141414722b */ /* 0x000fd00000000014 */
[----:B------:R-:W-:Y:S02]  /*17d0*/  DFMA R16, R16, R20, R16 ;  /* 0x000000141010722b */ /* 0x000fe40000000010 */
[----:B-----5:R-:W-:-:S06]  /*17e0*/  DADD R20, R6, 0.5 ;  /* 0x3fe0000006147429 */ /* 0x020fcc0000000000 */
        /* <DEDUP_REMOVED lines=16> */
.L_x_799:
[----:B------:R-:W-:Y:S05]  /*18f0*/  BSYNC.RECONVERGENT B2 ;  /* 0x0000000000027941 */ /* 0x000fea0003800200 */
.L_x_798:
[----:B------:R-:W-:Y:S01]  /*1900*/  IMAD.MOV.U32 R13, RZ, RZ, 0x3fe00000 ;  /* 0x3fe00000ff0d7424 */ /* 0x000fe200078e00ff */
[----:B------:R-:W2:Y:S01]  /*1910*/  LDCU UR7, c[0x0][0x380] ;  /* 0x00007000ff0777ac */ /* 0x000ea20008000800 */
[----:B------:R-:W-:Y:S01]  /*1920*/  IMAD.MOV.U32 R12, RZ, RZ, RZ ;  /* 0x000000ffff0c7224 */ /* 0x000fe200078e00ff */
[----:B------:R-:W0:Y:S01]  /*1930*/  LDC.64 R14, c[0x0][0x3b0] ;  /* 0x0000ec00ff0e7b82 */ /* 0x000e220000000a00 */
[----:B-1----:R-:W-:Y:S01]  /*1940*/  SHF.L.U32 R17, R4, UR6, RZ ;  /* 0x0000000604117c19 */ /* 0x002fe200080006ff */
[----:B------:R-:W-:Y:S01]  /*1950*/  IMAD.MOV.U32 R16, RZ, RZ, RZ ;  /* 0x000000ffff107224 */ /* 0x000fe200078e00ff */
[----:B------:R-:W-:-:S06]  /*1960*/  LOP3.LUT R13, R13, 0x80000000, R31, 0xb8, !PT ;  /* 0x800000000d0d7812 */ /* 0x000fcc00078eb81f */
[----:B------:R-:W-:Y:S01]  /*1970*/  DADD.RZ R12, R12, R30 ;  /* 0x000000000c0c7229 */ /* 0x000fe2000000c01e */
[----:B--2---:R-:W-:-:S09]  /*1980*/  SHF.L.U32 R5, R5, UR7, RZ ;  /* 0x0000000705057c19 */ /* 0x004fd200080006ff */
[----:B------:R-:W1:Y:S02]  /*1990*/  F2I.U32.F64.TRUNC R12, R12 ;  /* 0x0000000c000c7311 */ /* 0x000e64000030d000 */
[----:B-1----:R-:W-:Y:S01]  /*19a0*/  IADD3 R5, PT, PT, R5, R12, R17 ;  /* 0x0000000c05057210 */ /* 0x002fe20007ffe011 */
[----:B------:R-:W-:-:S04]  /*19b0*/  IMAD.MOV.U32 R17, RZ, RZ, 0x1 ;  /* 0x00000001ff117424 */ /* 0x000fc800078e00ff */
[----:B0-----:R-:W-:-:S06]  /*19c0*/  IMAD.WIDE.U32 R4, R5, 0x4, R14 ;  /* 0x0000000405047825 */ /* 0x001fcc00078e000e */
[----:B------:R-:W2:Y:S02]  /*19d0*/  ATOMG.E.CAS.STRONG.GPU PT, R4, [R4], R16, R17 ;  /* 0x00000010040473a9 */ /* 0x000ea400001ee111 */
        /* <DEDUP_REMOVED lines=18> */
[----:B------:R1:W-:Y:S01]  /*1b00*/  STG.E.64 desc[UR4][R4.64+0x10], R6 ;  /* 0x0000100604007986 */ /* 0x0003e2000c101b04 */
[----:B------:R-:W-:Y:S05]  /*1b10*/  BRA `(.L_x_800) ;  /* 0x0000001c00547947 */ /* 0x000fea0003800000 */
.L_x_785:
        /* <DEDUP_REMOVED lines=26> */
.L_x_802:
[----:B------:R-:W-:Y:S05]  /*1cc0*/  BSYNC.RECONVERGENT B2 ;  /* 0x0000000000027941 */ /* 0x000fea0003800200 */
.L_x_801:
        /* <DEDUP_REMOVED lines=28> */
.L_x_804:
[----:B------:R-:W-:Y:S05]  /*1e90*/  BSYNC.RECONVERGENT B2 ;  /* 0x0000000000027941 */ /* 0x000fea0003800200 */
.L_x_803:
        /* <DEDUP_REMOVED lines=26> */
.L_x_806:
[----:B------:R-:W-:Y:S05]  /*2040*/  BSYNC.RECONVERGENT B2 ;  /* 0x0000000000027941 */ /* 0x000fea0003800200 */
.L_x_805:
        /* <DEDUP_REMOVED lines=34> */
.L_x_808:
[----:B------:R-:W-:Y:S05]  /*2270*/  BSYNC.RECONVERGENT B0 ;  /* 0x0000000000007941 */ /* 0x000fea0003800200 */
.L_x_807:
[----:B0-----:R-:W2:Y:S01]  /*2280*/  LDG.E.64 R10, desc[UR4][R18.64] ;  /* 0x00000004120a7981 */ /* 0x001ea2000c1e1b00 */
[----:B------:R-:W0:Y:S01]  /*2290*/  LDCU UR7, c[0x0][0x3c4] ;  /* 0x00007880ff0777ac */ /* 0x000e220008000800 */
[----:B------:R-:W1:Y:S02]  /*22a0*/  LDC.64 R12, c[0x0][0x3c0] ;  /* 0x0000f000ff0c7b82 */ /* 0x000e640000000a00 */
[----:B------:R3:W5:Y:S04]  /*22b0*/  LDG.E.64 R8, desc[UR4][R18.64+0x8] ;  /* 0x0000080412087981 */ /* 0x000768000c1e1b00 */
[----:B------:R3:W5:Y:S01]  /*22c0*/  LDG.E.64 R6, desc[UR4][R18.64+0x10] ;  /* 0x0000100412067981 */ /* 0x000762000c1e1b00 */
[----:B------:R-:W-:Y:S01]  /*22d0*/  IMAD.MOV.U32 R4, RZ, RZ, 0x1 ;  /* 0x00000001ff047424 */ /* 0x000fe200078e00ff */
[----:B------:R-:W-:Y:S01]  /*22e0*/  BSSY.RECONVERGENT B2, `(.L_x_809) ;  /* 0x0000014000027945 */ /* 0x000fe20003800200 */
[----:B0-----:R-:W1:Y:S04]  /*22f0*/  MUFU.RCP64H R5, UR7 ;  /* 0x0000000700057d08 */ /* 0x001e680008001800 */
[----:B-1----:R-:W-:-:S08]  /*2300*/  DFMA R14, R4, -R12, 1 ;  /* 0x3ff00000040e742b */ /* 0x002fd0000000080c */
[----:B------:R-:W-:-:S08]  /*2310*/  DFMA R14, R14, R14, R14 ;  /* 0x0000000e0e0e722b */ /* 0x000fd0000000000e */
[----:B------:R-:W-:Y:S02]  /*2320*/  DFMA R14, R4, R14, R4 ;  /* 0x0000000e040e722b */ /* 0x000fe40000000004 */
[----:B--2---:R-:W-:-:S08]  /*2330*/  DFMA R16, R16, 0.5, -R10 ;  /* 0x3fe000001010782b */ /* 0x004fd0000000080a */
[----:B------:R-:W-:Y:S02]  /*2340*/  DFMA R10, R16, 2, R10 ;  /* 0x40000000100a782b */ /* 0x000fe4000000000a */
[----:B------:R-:W-:-:S06]  /*2350*/  DFMA R16, R14, -R12, 1 ;  /* 0x3ff000000e10742b */ /* 0x000fcc000000080c */
[----:B------:R-:W-:Y:S02]  /*2360*/  DADD R4, R10, 0.5 ;  /* 0x3fe000000a047429 */ /* 0x000fe40000000000 */
[----:B------:R-:W-:-:S06]  /*2370*/  DFMA R16, R14, R16, R14 ;  /* 0x000000100e10722b */ /* 0x000fcc000000000e */
[----:B------:R-:W-:-:S08]  /*2380*/  DFMA R20, R12, -0.5, R4 ;  /* 0xbfe000000c14782b */ /* 0x000fd00000000004 */
[----:B------:R-:W-:Y:S02]  /*2390*/  DMUL R30, R16, R20 ;  /* 0x00000014101e7228 */ /* 0x000fe40000000000 */
[----:B------:R-:W-:-:S06]  /*23a0*/  FSETP.GEU.AND P1, PT, |R21|, 6.5827683646048100446e-37, PT ;  /* 0x036000001500780b */ /* 0x000fcc0003f2e200 */
[----:B------:R-:W-:-:S08]  /*23b0*/  DFMA R4, R30, -R12, R20 ;  /* 0x8000000c1e04722b */ /* 0x000fd00000000014 */
[----:B------:R-:W-:-:S10]  /*23c0*/  DFMA R30, R16, R4, R30 ;  /* 0x00000004101e722b */ /* 0x000fd4000000001e */
[----:B------:R-:W-:-:S05]  /*23d0*/  FFMA R0, RZ, UR7, R31 ;  /* 0x00000007ff007c23 */ /* 0x000fca000800001f */
[----:B------:R-:W-:-:S13]  /*23e0*/  FSETP.GT.AND P0, PT, |R0|, 1.469367938527859385e-39, PT ;  /* 0x001000000000780b */ /* 0x000fda0003f04200 */
[----:B---3--:R-:W-:Y:S05]  /*23f0*/  @P0 BRA P1, `(.L_x_810) ;  /* 0x0000000000080947 */ /* 0x008fea0000800000 */
[----:B------:R-:W-:-:S07]  /*2400*/  MOV R2, 0x2420 ;  /* 0x0000242000027802 */ /* 0x000fce0000000f00 */
[----:B-----5:R-:W-:Y:S05]  /*2410*/  CALL.REL.NOINC `($__internal_2_$__cuda_sm20_div_rn_f64_full) ;  /* 0x00000018009c7944 */ /* 0x020fea0003c00000 */
.L_x_810:
[----:B------:R-:W-:Y:S05]  /*2420*/  BSYNC.RECONVERGENT B2 ;  /* 0x0000000000027941 */ /* 0x000fea0003800200 */
.L_x_809:
        /* <DEDUP_REMOVED lines=28> */
.L_x_812:
[----:B------:R-:W-:Y:S05]  /*25f0*/  BSYNC.RECONVERGENT B2 ;  /* 0x0000000000027941 */ /* 0x000fea0003800200 */
.L_x_811:
        /* <DEDUP_REMOVED lines=26> */
.L_x_814:
[----:B------:R-:W-:Y:S05]  /*27a0*/  BSYNC.RECONVERGENT B2 ;  /* 0x0000000000027941 */ /* 0x000fea0003800200 */
.L_x_813:
        /* <DEDUP_REMOVED lines=34> */
.L_x_784:
        /* <DEDUP_REMOVED lines=26> */
.L_x_816:
[----:B------:R-:W-:Y:S05]  /*2b70*/  BSYNC.RECONVERGENT B2 ;  /* 0x0000000000027941 */ /* 0x000fea0003800200 */
.L_x_815:
        /* <DEDUP_REMOVED lines=28> */
.L_x_818:
[----:B------:R-:W-:Y:S05]  /*2d40*/  BSYNC.RECONVERGENT B2 ;  /* 0x0000000000027941 */ /* 0x000fea0003800200 */
.L_x_817:
        /* <DEDUP_REMOVED lines=8> */
[----:B-----5:R-:W-:-:S06]  /*2dd0*/  DADD R20, R6, 0.5 ;  /* 0x3fe0000006147429 */ /* 0x020fcc0000000000 */
        /* <DEDUP_REMOVED lines=17> */
.L_x_820:
[----:B------:R-:W-:Y:S05]  /*2ef0*/  BSYNC.RECONVERGENT B2 ;  /* 0x0000000000027941 */ /* 0x000fea0003800200 */
.L_x_819:
        /* <DEDUP_REMOVED lines=34> */
.L_x_822:
[----:B------:R-:W-:Y:S05]  /*3120*/  BSYNC.RECONVERGENT B0 ;  /* 0x0000000000007941 */ /* 0x000fea0003800200 */
.L_x_821:
        /* <DEDUP_REMOVED lines=26> */
.L_x_824:
[----:B------:R-:W-:Y:S05]  /*32d0*/  BSYNC.RECONVERGENT B2 ;  /* 0x0000000000027941 */ /* 0x000fea0003800200 */
.L_x_823:
        /* <DEDUP_REMOVED lines=28> */
.L_x_826:
[----:B------:R-:W-:Y:S05]  /*34a0*/  BSYNC.RECONVERGENT B2 ;  /* 0x0000000000027941 */ /* 0x000fea0003800200 */
.L_x_825:
        /* <DEDUP_REMOVED lines=26> */
.L_x_828:
[----:B------:R-:W-:Y:S05]  /*3650*/  BSYNC.RECONVERGENT B2 ;  /* 0x0000000000027941 */ /* 0x000fea0003800200 */
.L_x_827:
        /* <DEDUP_REMOVED lines=33> */
.L_x_800:
[----:B------:R-:W-:Y:S05]  /*3870*/  BSYNC.RECONVERGENT B1 ;  /* 0x0000000000017941 */ /* 0x000fea0003800200 */
.L_x_783:
[----:B012---:R-:W2:Y:S01]  /*3880*/  LDG.E.64 R4, desc[UR4][R18.64] ;  /* 0x0000000412047981 */ /* 0x007ea2000c1e1b00 */
[----:B------:R-:W0:Y:S01]  /*3890*/  LDCU UR7, c[0x0][0x3c4] ;  /* 0x00007880ff0777ac */ /* 0x000e220008000800 */
[----:B------:R-:W1:Y:S01]  /*38a0*/  LDC.64 R6, c[0x0][0x3c0] ;  /* 0x0000f000ff067b82 */ /* 0x000e620000000a00 */
        /* <DEDUP_REMOVED lines=13> */
[----:B------:R-:W-:-:S10]  /*3980*/  DFMA R4, R8, R6, R4 ;  /* 0x000000060804722b */ /* 0x000fd40000000004 */
[----:B------:R-:W-:-:S05]  /*3990*/  FFMA R0, RZ, UR7, R5 ;  /* 0x00000007ff007c23 */ /* 0x000fca0008000005 */
[----:B------:R-:W-:-:S13]  /*39a0*/  FSETP.GT.AND P0, PT, |R0|, 1.469367938527859385e-39, PT ;  /* 0x001000000000780b */ /* 0x000fda0003f04200 */
[----:B------:R-:W-:Y:S05]  /*39b0*/  @P0 BRA P1, `(.L_x_830) ;  /* 0x0000000000100947 */ /* 0x000fea0000800000 */
[----:B------:R-:W-:-:S07]  /*39c0*/  MOV R2, 0x39e0 ;  /* 0x000039e000027802 */ /* 0x000fce0000000f00 */
[----:B------:R-:W-:Y:S05]  /*39d0*/  CALL.REL.NOINC `($__internal_2_$__cuda_sm20_div_rn_f64_full) ;  /* 0x00000004002c7944 */ /* 0x000fea0003c00000 */
[----:B------:R-:W-:Y:S02]  /*39e0*/  IMAD.MOV.U32 R4, RZ, RZ, R30 ;  /* 0x000000ffff047224 */ /* 0x000fe400078e001e */
[----:B------:R-:W-:-:S07]  /*39f0*/  IMAD.MOV.U32 R5, RZ, RZ, R31 ;  /* 0x000000ffff057224 */ /* 0x000fce00078e001f */
.L_x_830:
[----:B------:R-:W-:Y:S05]  /*3a00*/  BSYNC.RECONVERGENT B1 ;  /* 0x0000000000017941 */ /* 0x000fea0003800200 */
.L_x_829:
[----:B------:R-:W2:Y:S01]  /*3a10*/  LDG.E.64 R6, desc[UR4][R18.64+0x8] ;  /* 0x0000080412067981 */ /* 0x000ea2000c1e1b00 */
        /* <DEDUP_REMOVED lines=14> */
[----:B------:R-:W-:Y:S01]  /*3b00*/  DFMA R6, R30, -R8, R20 ;  /* 0x800000081e06722b */ /* 0x000fe20000000014 */
[----:B------:R-:W-:-:S07]  /*3b10*/  IMAD.MOV.U32 R9, RZ, RZ, 0x3fe00000 ;  /* 0x3fe00000ff097424 */ /* 0x000fce00078e00ff */
        /* <DEDUP_REMOVED lines=10> */
.L_x_832:
[----:B------:R-:W-:Y:S05]  /*3bc0*/  BSYNC.RECONVERGENT B1 ;  /* 0x0000000000017941 */ /* 0x000fea0003800200 */
.L_x_831:
        /* <DEDUP_REMOVED lines=27> */
[----:B------:R-:W-:Y:S02]  /*3d80*/  IMAD.MOV.U32 R6, RZ, RZ, R30 ;  /* 0x000000ffff067224 */ /* 0x000fe400078e001e */
[----:B------:R-:W-:-:S07]  /*3d90*/  IMAD.MOV.U32 R7, RZ, RZ, R31 ;  /* 0x000000ffff077224 */ /* 0x000fce00078e001f */
.L_x_834:
[----:B------:R-:W-:Y:S05]  /*3da0*/  BSYNC.RECONVERGENT B1 ;  /* 0x0000000000017941 */ /* 0x000fea0003800200 */
.L_x_833:
[----:B------:R-:W-:Y:S01]  /*3db0*/  IMAD.MOV.U32 R3, RZ, RZ, 0x3fe00000 ;  /* 0x3fe00000ff037424 */ /* 0x000fe200078e00ff */
[----:B------:R-:W2:Y:S01]  /*3dc0*/  LDCU UR7, c[0x0][0x380] ;  /* 0x00007000ff0777ac */ /* 0x000ea20008000800 */
[----:B------:R-:W-:Y:S01]  /*3dd0*/  IMAD.MOV.U32 R2, RZ, RZ, RZ ;  /* 0x000000ffff027224 */ /* 0x000fe200078e00ff */
[----:B-1----:R-:W-:Y:S02]  /*3de0*/  SHF.L.U32 R9, R4, UR6, RZ ;  /* 0x0000000604097c19 */ /* 0x002fe400080006ff */
[----:B------:R-:W-:-:S06]  /*3df0*/  LOP3.LUT R3, R3, 0x80000000, R7, 0xb8, !PT ;  /* 0x8000000003037812 */ /* 0x000fcc00078eb807 */
[----:B------:R-:W-:Y:S01]  /*3e00*/  DADD.RZ R2, R2, R6 ;  /* 0x0000000002027229 */ /* 0x000fe2000000c006 */
[----:B------:R-:W0:Y:S01]  /*3e10*/  LDC.64 R6, c[0x0][0x3b8] ;  /* 0x0000ee00ff067b82 */ /* 0x000e220000000a00 */
[----:B--2---:R-:W-:-:S08]  /*3e20*/  SHF.L.U32 R5, R5, UR7, RZ ;  /* 0x0000000705057c19 */ /* 0x004fd000080006ff */
[----:B------:R-:W1:Y:S02]  /*3e30*/  F2I.U32.F64.TRUNC R2, R2 ;  /* 0x0000000200027311 */ /* 0x000e64000030d000 */
[----:B-1----:R-:W-:Y:S01]  /*3e40*/  IADD3 R5, PT, PT, R2, R5, R9 ;  /* 0x0000000502057210 */ /* 0x002fe20007ffe009 */
[----:B------:R-:W-:-:S04]  /*3e50*/  IMAD.MOV.U32 R9, RZ, RZ, 0x1 ;  /* 0x00000001ff097424 */ /* 0x000fc800078e00ff */
[----:B0-----:R-:W-:-:S05]  /*3e60*/  IMAD.WIDE.U32 R4, R5, 0x4, R6 ;  /* 0x0000000405047825 */ /* 0x001fca00078e0006 */
[----:B------:R-:W-:Y:S01]  /*3e70*/  ATOMG.E.EXCH.STRONG.GPU PT, RZ, desc[UR4][R4.64], R9 ;  /* 0x8000000904ff79a8 */ /* 0x000fe2000c1ef104 */
[----:B------:R-:W-:Y:S05]  /*3e80*/  EXIT ;  /* 0x000000000000794d */ /* 0x000fea0003800000 */
        .weak           $__internal_2_$__cuda_sm20_div_rn_f64_full
        .type           $__internal_2_$__cuda_sm20_div_rn_f64_full,@function
        .size           $__internal_2_$__cuda_sm20_div_rn_f64_full,(.L_x_2036 - $__internal_2_$__cuda_sm20_div_rn_f64_full)
$__internal_2_$__cuda_sm20_div_rn_f64_full:
[----:B------:R-:W-:Y:S01]  /*3e90*/  FSETP.GEU.AND P2, PT, |R21|, 1.469367938527859385e-39, PT ;  /* 0x001000001500780b */ /* 0x000fe20003f4e200 */
[----:B------:R-:W-:Y:S01]  /*3ea0*/  IMAD.U32 R22, RZ, RZ, UR8 ;  /* 0x00000008ff167e24 */ /* 0x000fe2000f8e00ff */
[C---:B------:R-:W-:Y:S01]  /*3eb0*/  FSETP.GEU.AND P0, PT, |R3|.reuse, 1.469367938527859385e-39, PT ;  /* 0x001000000300780b */ /* 0x040fe20003f0e200 */
[----:B------:R-:W-:Y:S01]  /*3ec0*/  IMAD.MOV.U32 R23, RZ, RZ, R3 ;  /* 0x000000ffff177224 */ /* 0x000fe200078e0003 */
[----:B------:R-:W-:Y:S01]  /*3ed0*/  LOP3.LUT R0, R3, 0x800fffff, RZ, 0xc0, !PT ;  /* 0x800fffff03007812 */ /* 0x000fe200078ec0ff */
[----:B------:R-:W-:Y:S01]  /*3ee0*/  IMAD.U32 R24, RZ, RZ, UR8 ;  /* 0x00000008ff187e24 */ /* 0x000fe2000f8e00ff */
[----:B------:R-:W-:Y:S01]  /*3ef0*/  LOP3.LUT R31, R21, 0x7ff00000, RZ, 0xc0, !PT ;  /* 0x7ff00000151f7812 */ /* 0x000fe200078ec0ff */
[----:B------:R-:W-:Y:S01]  /*3f00*/  IMAD.MOV.U32 R30, RZ, RZ, 0x1ca00000 ;  /* 0x1ca00000ff1e7424 */ /* 0x000fe200078e00ff */
[----:B------:R-:W-:Y:S01]  /*3f10*/  LOP3.LUT R25, R0, 0x3ff00000, RZ, 0xfc, !PT ;  /* 0x3ff0000000197812 */ /* 0x000fe200078efcff */
[----:B------:R-:W-:Y:S01]  /*3f20*/  IMAD.MOV.U32 R26, RZ, RZ, R20 ;  /* 0x000000ffff1a7224 */ /* 0x000fe200078e0014 */
[----:B------:R-:W-:Y:S01]  /*3f30*/  LOP3.LUT R33, R3, 0x7ff00000, RZ, 0xc0, !PT ;  /* 0x7ff0000003217812 */ /* 0x000fe200078ec0ff */
[----:B------:R-:W-:Y:S01]  /*3f40*/  IMAD.MOV.U32 R34, RZ, RZ, 0x1 ;  /* 0x00000001ff227424 */ /* 0x000fe200078e00ff */
[----:B------:R-:W-:Y:S01]  /*3f50*/  BSSY.RECONVERGENT B0, `(.L_x_835) ;  /* 0x000004d000007945 */ /* 0x000fe20003800200 */
[----:B------:R-:W-:Y:S01]  /*3f60*/  @!P2 LOP3.LUT R0, R23, 0x7ff00000, RZ, 0xc0, !PT ;  /* 0x7ff000001700a812 */ /* 0x000fe200078ec0ff */
[----:B------:R-:W-:Y:S01]  /*3f70*/  @!P2 IMAD.MOV.U32 R28, RZ, RZ, RZ ;  /* 0x000000ffff1ca224 */ /* 0x000fe200078e00ff */
[----:B------:R-:W-:Y:S01]  /*3f80*/  @!P0 DMUL R24, R22, 8.98846567431157953865e+307 ;  /* 0x7fe0000016188828 */ /* 0x000fe20000000000 */
[----:B------:R-:W-:-:S02]  /*3f90*/  ISETP.GE.U32.AND P1, PT, R31, R33, PT ;  /* 0x000000211f00720c */ /* 0x000fc40003f26070 */
[----:B------:R-:W-:Y:S02]  /*3fa0*/  @!P2 ISETP.GE.U32.AND P3, PT, R31, R0, PT ;  /* 0x000000001f00a20c */ /* 0x000fe40003f66070 */
[C---:B------:R-:W-:Y:S01]  /*3fb0*/  SEL R27, R30.reuse, 0x63400000, !P1 ;  /* 0x634000001e1b7807 */ /* 0x040fe20004800000 */
[----:B------:R-:W0:Y:S01]  /*3fc0*/  MUFU.RCP64H R35, R25 ;  /* 0x0000001900237308 */ /* 0x000e220000001800 */
[----:B------:R-:W-:Y:S02]  /*3fd0*/  @!P2 SEL R29, R30, 0x63400000, !P3 ;  /* 0x634000001e1da807 */ /* 0x000fe40005800000 */
[--C-:B------:R-:W-:Y:S02]  /*3fe0*/  LOP3.LUT R27, R27, 0x800fffff, R21.reuse, 0xf8, !PT ;  /* 0x800fffff1b1b7812 */ /* 0x100fe400078ef815 */
[----:B------:R-:W-:Y:S02]  /*3ff0*/  @!P2 LOP3.LUT R0, R29, 0x80000000, R21, 0xf8, !PT ;  /* 0x800000001d00a812 */ /* 0x000fe400078ef815 */
[----:B------:R-:W-:-:S02]  /*4000*/  @!P0 LOP3.LUT R33, R25, 0x7ff00000, RZ, 0xc0, !PT ;  /* 0x7ff0000019218812 */ /* 0x000fc400078ec0ff */
[----:B------:R-:W-:Y:S01]  /*4010*/  @!P2 LOP3.LUT R29, R0, 0x100000, RZ, 0xfc, !PT ;  /* 0x00100000001da812 */ /* 0x000fe200078efcff */
[----:B------:R-:W-:-:S05]  /*4020*/  IMAD.MOV.U32 R0, RZ, RZ, R31 ;  /* 0x000000ffff007224 */ /* 0x000fca00078e001f */
[----:B------:R-:W-:Y:S02]  /*4030*/  @!P2 DFMA R26, R26, 2, -R28 ;  /* 0x400000001a1aa82b */ /* 0x000fe4000000081c */
[----:B0-----:R-:W-:-:S08]  /*4040*/  DFMA R28, R34, -R24, 1 ;  /* 0x3ff00000221c742b */ /* 0x001fd00000000818 */
[----:B------:R-:W-:Y:S01]  /*4050*/  DFMA R28, R28, R28, R28 ;  /* 0x0000001c1c1c722b */ /* 0x000fe2000000001c */
[----:B------:R-:W-:-:S07]  /*4060*/  @!P2 LOP3.LUT R0, R27, 0x7ff00000, RZ, 0xc0, !PT ;  /* 0x7ff000001b00a812 */ /* 0x000fce00078ec0ff */
[----:B------:R-:W-:-:S08]  /*4070*/  DFMA R34, R34, R28, R34 ;  /* 0x0000001c2222722b */ /* 0x000fd00000000022 */
[----:B------:R-:W-:-:S08]  /*4080*/  DFMA R36, R34, -R24, 1 ;  /* 0x3ff000002224742b */ /* 0x000fd00000000818 */
[----:B------:R-:W-:-:S08]  /*4090*/  DFMA R36, R34, R36, R34 ;  /* 0x000000242224722b */ /* 0x000fd00000000022 */
[----:B------:R-:W-:-:S08]  /*40a0*/  DMUL R34, R36, R26 ;  /* 0x0000001a24227228 */ /* 0x000fd00000000000 */
[----:B------:R-:W-:-:S08]  /*40b0*/  DFMA R28, R34, -R24, R26 ;  /* 0x80000018221c722b */ /* 0x000fd0000000001a */
[----:B------:R-:W-:Y:S01]  /*40c0*/  DFMA R28, R36, R28, R34 ;  /* 0x0000001c241c722b */ /* 0x000fe20000000022 */
[----:B------:R-:W-:-:S05]  /*40d0*/  VIADD R34, R0, 0xffffffff ;  /* 0xffffffff00227836 */ /* 0x000fca0000000000 */
[----:B------:R-:W-:Y:S01]  /*40e0*/  ISETP.GT.U32.AND P0, PT, R34, 0x7feffffe, PT ;  /* 0x7feffffe2200780c */ /* 0x000fe20003f04070 */
[----:B------:R-:W-:-:S05]  /*40f0*/  VIADD R34, R33, 0xffffffff ;  /* 0xffffffff21227836 */ /* 0x000fca0000000000 */
[----:B------:R-:W-:-:S13]  /*4100*/  ISETP.GT.U32.OR P0, PT, R34, 0x7feffffe, P0 ;  /* 0x7feffffe2200780c */ /* 0x000fda0000704470 */
[----:B------:R-:W-:Y:S05]  /*4110*/  @P0 BRA `(.L_x_836) ;  /* 0x00000000006c0947 */ /* 0x000fea0003800000 */
[----:B------:R-:W-:-:S04]  /*4120*/  LOP3.LUT R0, R23, 0x7ff00000, RZ, 0xc0, !PT ;  /* 0x7ff0000017007812 */ /* 0x000fc800078ec0ff */
[CC--:B------:R-:W-:Y:S02]  /*4130*/  VIADDMNMX R20, R31.reuse, -R0.reuse, 0xb9600000, !PT ;  /* 0xb96000001f147446 */ /* 0x0c0fe40007800900 */
[----:B------:R-:W-:Y:S02]  /*4140*/  ISETP.GE.U32.AND P0, PT, R31, R0, PT ;  /* 0x000000001f00720c */ /* 0x000fe40003f06070 */
[----:B------:R-:W-:Y:S01]  /*4150*/  VIMNMX R0, PT, PT, R20, 0x46a00000, PT ;  /* 0x46a0000014007848 */ /* 0x000fe20003fe0100 */
[----:B------:R-:W-:Y:S01]  /*4160*/  IMAD.MOV.U32 R20, RZ, RZ, RZ ;  /* 0x000000ffff147224 */ /* 0x000fe200078e00ff */
[----:B------:R-:W-:-:S05]  /*4170*/  SEL R21, R30, 0x63400000, !P0 ;  /* 0x634000001e157807 */ /* 0x000fca0004000000 */
[----:B------:R-:W-:-:S04]  /*4180*/  IMAD.IADD R0, R0, 0x1, -R21 ;  /* 0x0000000100007824 */ /* 0x000fc800078e0a15 */
[----:B------:R-:W-:-:S06]  /*4190*/  VIADD R21, R0, 0x7fe00000 ;  /* 0x7fe0000000157836 */ /* 0x000fcc0000000000 */
[----:B------:R-:W-:-:S10]  /*41a0*/  DMUL R30, R28, R20 ;  /* 0x000000141c1e7228 */ /* 0x000fd40000000000 */
[----:B------:R-:W-:-:S13]  /*41b0*/  FSETP.GTU.AND P0, PT, |R31|, 1.469367938527859385e-39, PT ;  /* 0x001000001f00780b */ /* 0x000fda0003f0c200 */
[----:B------:R-:W-:Y:S05]  /*41c0*/  @P0 BRA `(.L_x_837) ;  /* 0x0000000000940947 */ /* 0x000fea0003800000 */
[----:B------:R-:W-:-:S06]  /*41d0*/  DFMA R24, R28, -R24, R26 ;  /* 0x800000181c18722b */ /* 0x000fcc000000001a */
[----:B------:R-:W-:-:S04]  /*41e0*/  IMAD.MOV.U32 R24, RZ, RZ, RZ ;  /* 0x000000ffff187224 */ /* 0x000fc800078e00ff */
[C---:B------:R-:W-:Y:S02]  /*41f0*/  FSETP.NEU.AND P0, PT, R25.reuse, RZ, PT ;  /* 0x000000ff1900720b */ /* 0x040fe40003f0d000 */
[----:B------:R-:W-:-:S04]  /*4200*/  LOP3.LUT R20, R25, 0x80000000, R23, 0x48, !PT ;  /* 0x8000000019147812 */ /* 0x000fc800078e4817 */
[----:B------:R-:W-:-:S07]  /*4210*/  LOP3.LUT R25, R20, R21, RZ, 0xfc, !PT ;  /* 0x0000001514197212 */ /* 0x000fce00078efcff */
[----:B------:R-:W-:Y:S05]  /*4220*/  @!P0 BRA `(.L_x_837) ;  /* 0x00000000007c8947 */ /* 0x000fea0003800000 */
[----:B------:R-:W-:Y:S01]  /*4230*/  IMAD.MOV R23, RZ, RZ, -R0 ;  /* 0x000000ffff177224 */ /* 0x000fe200078e0a00 */
[----:B------:R-:W-:Y:S01]  /*4240*/  IADD3 R0, PT, PT, -R0, -0x43300000, RZ ;  /* 0xbcd0000000007810 */ /* 0x000fe20007ffe1ff */
[----:B------:R-:W-:-:S06]  /*4250*/  IMAD.MOV.U32 R22, RZ, RZ, RZ ;  /* 0x000000ffff167224 */ /* 0x000fcc00078e00ff */
[----:B------:R-:W-:Y:S02]  /*4260*/  DFMA R22, R30, -R22, R28 ;  /* 0x800000161e16722b */ /* 0x000fe4000000001c */
[----:B------:R-:W-:-:S08]  /*4270*/  DMUL.RP R28, R28, R24 ;  /* 0x000000181c1c7228 */ /* 0x000fd00000008000 */
[----:B------:R-:W-:Y:S02]  /*4280*/  FSETP.NEU.AND P0, PT, |R23|, R0, PT ;  /* 0x000000001700720b */ /* 0x000fe40003f0d200 */
[----:B------:R-:W-:Y:S02]  /*4290*/  LOP3.LUT R21, R29, R20, RZ, 0x3c, !PT ;  /* 0x000000141d157212 */ /* 0x000fe400078e3cff */
[----:B------:R-:W-:Y:S02]  /*42a0*/  FSEL R30, R28, R30, !P0 ;  /* 0x0000001e1c1e7208 */ /* 0x000fe40004000000 */
[----:B------:R-:W-:Y:S01]  /*42b0*/  FSEL R31, R21, R31, !P0 ;  /* 0x0000001f151f7208 */ /* 0x000fe20004000000 */
[----:B------:R-:W-:Y:S06]  /*42c0*/  BRA `(.L_x_837) ;  /* 0x0000000000547947 */ /* 0x000fec0003800000 */
.L_x_836:
        /* <DEDUP_REMOVED lines=16> */
.L_x_839:
[----:B------:R-:W-:Y:S01]  /*43d0*/  LOP3.LUT R31, R23, 0x80000, RZ, 0xfc, !PT ;  /* 0x00080000171f7812 */ /* 0x000fe200078efcff */
[----:B------:R-:W-:Y:S01]  /*43e0*/  IMAD.MOV.U32 R30, RZ, RZ, R22 ;  /* 0x000000ffff1e7224 */ /* 0x000fe200078e0016 */
[----:B------:R-:W-:Y:S06]  /*43f0*/  BRA `(.L_x_837) ;  /* 0x0000000000087947 */ /* 0x000fec0003800000 */
.L_x_838:
[----:B------:R-:W-:Y:S01]  /*4400*/  LOP3.LUT R31, R21, 0x80000, RZ, 0xfc, !PT ;  /* 0x00080000151f7812 */ /* 0x000fe200078efcff */
[----:B------:R-:W-:-:S07]  /*4410*/  IMAD.MOV.U32 R30, RZ, RZ, R20 ;  /* 0x000000ffff1e7224 */ /* 0x000fce00078e0014 */
.L_x_837:
[----:B------:R-:W-:Y:S05]  /*4420*/  BSYNC.RECONVERGENT B0 ;  /* 0x0000000000007941 */ /* 0x000fea0003800200 */
.L_x_835:
[----:B------:R-:W-:Y:S02]  /*4430*/  IMAD.MOV.U32 R20, RZ, RZ, R2 ;  /* 0x000000ffff147224 */ /* 0x000fe400078e0002 */
[----:B------:R-:W-:-:S04]  /*4440*/  IMAD.MOV.U32 R21, RZ, RZ, 0x0 ;  /* 0x00000000ff157424 */ /* 0x000fc800078e00ff */
[----:B------:R-:W-:Y:S05]  /*4450*/  RET.REL.NODEC R20 `(_Z6extendiPdP5pointS1_PiS2_S2_S2_d) ;  /* 0xffffffb814e87950 */ /* 0x000fea0003c3ffff */
.L_x_840:
        /* <DEDUP_REMOVED lines=10> */
.L_x_2036:


//--------------------- .text._Z17evaluate_verticesiP5pointPdPidP4nodePS1_PP6x_bitsPfd --------------------------
	.section	.text._Z17evaluate_verticesiP5pointPdPidP4nodePS1_PP6x_bitsPfd,"ax",@progbits
	.align	128
        .global         _Z17evaluate_verticesiP5pointPdPidP4nodePS1_PP6x_bitsPfd
        .type           _Z17evaluate_verticesiP5pointPdPidP4nodePS1_PP6x_bitsPfd,@function
        .size           _Z17evaluate_verticesiP5pointPdPidP4nodePS1_PP6x_bitsPfd,(.L_x_2064 - _Z17evaluate_verticesiP5pointPdPidP4nodePS1_PP6x_bitsPfd)
        .other          _Z17evaluate_verticesiP5pointPdPidP4nodePS1_PP6x_bitsPfd,@"STO_CUDA_ENTRY STV_DEFAULT"
_Z17evaluate_verticesiP5pointPdPidP4nodePS1_PP6x_bitsPfd:
.text._Z17evaluate_verticesiP5pointPdPidP4nodePS1_PP6x_bitsPfd:
        /* <DEDUP_REMOVED lines=8> */
[----:B0-----:R-:W-:-:S02]  /*0080*/  IMAD R7, R7, UR4, R0 ;  /* 0x0000000407077c24 */ /* 0x001fc4000f8e0200 */
[----:B--2---:R-:W-:-:S05]  /*0090*/  IMAD.SHL.U32 R0, R2, 0x8, RZ ;  /* 0x0000000802007824 */ /* 0x004fca00078e00ff */
[----:B------:R-:W-:-:S13]  /*00a0*/  ISETP.GE.AND P0, PT, R7, R0, PT ;  /* 0x000000000700720c */ /* 0x000fda0003f06270 */
[----:B------:R-:W-:Y:S05]  /*00b0*/  @P0 EXIT ;  /* 0x000000000000094d */ /* 0x000fea0003800000 */
[----:B------:R-:W0:Y:S01]  /*00c0*/  LDC.64 R2, c[0x0][0x388] ;  /* 0x0000e200ff027b82 */ /* 0x000e220000000a00 */
[----:B------:R-:W-:Y:S01]  /*00d0*/  SHF.R.S32.HI R0, RZ, 0x1f, R7 ;  /* 0x0000001fff007819 */ /* 0x000fe20000011407 */
[----:B------:R-:W1:Y:S03]  /*00e0*/  LDCU UR4, c[0x0][0x380] ;  /* 0x00007000ff0477ac */ /* 0x000e660008000800 */
[----:B------:R-:W-:-:S03]  /*00f0*/  LEA.HI R0, R0, R7, RZ, 0x3 ;  /* 0x0000000700007211 */ /* 0x000fc600078f18ff */
[----:B------:R-:W2:Y:S01]  /*0100*/  LDC.64 R4, c[0x4][0x18] ;  /* 0x01000600ff047b82 */ /* 0x000ea20000000a00 */
[----:B------:R-:W-:Y:S02]  /*0110*/  LOP3.LUT R6, R0, 0xfffffff8, RZ, 0xc0, !PT ;  /* 0xfffffff800067812 */ /* 0x000fe400078ec0ff */
[----:B------:R-:W-:Y:S02]  /*0120*/  SHF.R.S32.HI R11, RZ, 0x3, R0 ;  /* 0x00000003ff0b7819 */ /* 0x000fe40000011400 */
[----:B------:R-:W-:-:S03]  /*0130*/  IADD3 R9, PT, PT, R7, -R6, RZ ;  /* 0x8000000607097210 */ /* 0x000fc60007ffe0ff */
[----:B------:R-:W3:Y:S01]  /*0140*/  LDC.64 R28, c[0x0][0x3a0] ;  /* 0x0000e800ff1c7b82 */ /* 0x000ee20000000a00 */
[----:B0-----:R-:W-:-:S05]  /*0150*/  IMAD.WIDE R2, R11, 0x18, R2 ;  /* 0x000000180b027825 */ /* 0x001fca00078e0202 */
[----:B------:R-:W4:Y:S01]  /*0160*/  LDG.E.64 R10, desc[UR6][R2.64+0x8] ;  /* 0x00000806020a7981 */ /* 0x000f22000c1e1b00 */
[----:B--2---:R-:W-:-:S03]  /*0170*/  IMAD.WIDE R4, R9, 0x18, R4 ;  /* 0x0000001809047825 */ /* 0x004fc600078e0204 */
[----:B------:R-:W2:Y:S04]  /*0180*/  LDG.E.64 R24, desc[UR6][R2.64+0x10] ;  /* 0x0000100602187981 */ /* 0x000ea8000c1e1b00 */
[----:B------:R0:W3:Y:S04]  /*0190*/  LDG.E.64 R8, desc[UR6][R2.64] ;  /* 0x0000000602087981 */ /* 0x0000e8000c1e1b00 */
[----:B------:R-:W3:Y:S04]  /*01a0*/  LDG.E.64.CONSTANT R16, desc[UR6][R4.64] ;  /* 0x0000000604107981 */ /* 0x000ee8000c1e9b00 */
[----:B------:R-:W4:Y:S04]  /*01b0*/  LDG.E.64.CONSTANT R14, desc[UR6][R4.64+0x8] ;  /* 0x00000806040e7981 */ /* 0x000f28000c1e9b00 */
[----:B------:R-:W2:Y:S01]  /*01c0*/  LDG.E.64.CONSTANT R12, desc[UR6][R4.64+0x10] ;  /* 0x00001006040c7981 */ /* 0x000ea2000c1e9b00 */
[----:B-1----:R-:W-:Y:S01]  /*01d0*/  UIADD3 UR4, UPT, UPT, UR4, 0x1, URZ ;  /* 0x0000000104047890 */ /* 0x002fe2000fffe0ff */
[----:B------:R-:W1:Y:S01]  /*01e0*/  LDC.64 R26, c[0x0][0x3b8] ;  /* 0x0000ee00ff1a7b82 */ /* 0x000e620000000a00 */
[----:B------:R-:W-:-:S02]  /*01f0*/  UMOV UR5, 0x1 ;  /* 0x0000000100057882 */ /* 0x000fc40000000000 */
[----:B------:R-:W-:-:S09]  /*0200*/  USHF.L.U32 UR4, UR5, UR4, URZ ;  /* 0x0000000405047299 */ /* 0x000fd200080006ff */
[----:B0-----:R-:W0:Y:S01]  /*0210*/  I2F.F64 R2, UR4 ;  /* 0x0000000400027d12 */ /* 0x001e220008201c00 */
[----:B------:R-:W-:Y:S01]  /*0220*/  IMAD.MOV.U32 R31, RZ, RZ, 0x3fe00000 ;  /* 0x3fe00000ff1f7424 */ /* 0x000fe200078e00ff */
[----:B-1----:R-:W5:Y:S04]  /*0230*/  LDG.E.64 R22, desc[UR6][R26.64] ;  /* 0x000000061a167981 */ /* 0x002f68000c1e1b00 */
[----:B------:R-:W5:Y:S04]  /*0240*/  LDG.E.64 R20, desc[UR6][R26.64+0x8] ;  /* 0x000008061a147981 */ /* 0x000f68000c1e1b00 */
[----:B------:R1:W5:Y:S01]  /*0250*/  LDG.E.64 R18, desc[UR6][R26.64+0x10] ;  /* 0x000010061a127981 */ /* 0x000362000c1e1b00 */
[----:B------:R-:W-:Y:S01]  /*0260*/  BSSY.RECONVERGENT B1, `(.L_x_841) ;  /* 0x00000ee000017945 */ /* 0x000fe20003800200 */
[----:B------:R-:W-:Y:S01]  /*0270*/  MOV R6, RZ ;  /* 0x000000ff00067202 */ /* 0x000fe20000000f00 */
[----:B------:R-:W-:Y:S01]  /*0280*/  UIADD3 UR4, UPT, UPT, UR4, 0x1, URZ ;  /* 0x0000000104047890 */ /* 0x000fe2000fffe0ff */
[-C--:B---3--:R-:W-:Y:S01]  /*0290*/  DFMA R16, R16, R28.reuse, R8 ;  /* 0x0000001c1010722b */ /* 0x088fe20000000008 */
[----:B------:R-:W3:Y:S01]  /*02a0*/  LDC.64 R8, c[0x0][0x3a8] ;  /* 0x0000ea00ff087b82 */ /* 0x000ee20000000a00 */
[----:B----4-:R-:W-:-:S02]  /*02b0*/  DFMA R14, R14, R28, R10 ;  /* 0x0000001c0e0e722b */ /* 0x010fc4000000000a */
[----:B--2---:R-:W-:-:S04]  /*02c0*/  DFMA R12, R12, R28, R24 ;  /* 0x0000001c0c0c722b */ /* 0x004fc80000000018 */
[----:B------:R-:W-:Y:S02]  /*02d0*/  DADD R4, R16, 0.5 ;  /* 0x3fe0000010047429 */ /* 0x000fe40000000000 */
[----:B------:R-:W-:Y:S02]  /*02e0*/  DADD R10, R14, 0.5 ;  /* 0x3fe000000e0a7429 */ /* 0x000fe40000000000 */
[----:B-1----:R-:W-:-:S04]  /*02f0*/  DADD R26, R12, 0.5 ;  /* 0x3fe000000c1a7429 */ /* 0x002fc80000000000 */
[----:B0-----:R-:W-:Y:S02]  /*0300*/  DMUL R4, R4, R2 ;  /* 0x0000000204047228 */ /* 0x001fe40000000000 */
[C---:B------:R-:W-:Y:S02]  /*0310*/  DMUL R24, R2.reuse, R10 ;  /* 0x0000000a02187228 */ /* 0x040fe40000000000 */
[----:B------:R-:W-:Y:S01]  /*0320*/  DMUL R26, R2, R26 ;  /* 0x0000001a021a7228 */ /* 0x000fe20000000000 */
[----:B------:R-:W-:-:S05]  /*0330*/  IMAD.MOV.U32 R10, RZ, RZ, RZ ;  /* 0x000000ffff0a7224 */ /* 0x000fca00078e00ff */
[C---:B------:R-:W-:Y:S02]  /*0340*/  LOP3.LUT R11, R31.reuse, 0x80000000, R5, 0xb8, !PT ;  /* 0x800000001f0b7812 */ /* 0x040fe400078eb805 */
[C---:B------:R-:W-:Y:S02]  /*0350*/  LOP3.LUT R3, R31.reuse, 0x80000000, R25, 0xb8, !PT ;  /* 0x800000001f037812 */ /* 0x040fe400078eb819 */
[----:B------:R-:W-:Y:S02]  /*0360*/  MOV R2, RZ ;  /* 0x000000ff00027202 */ /* 0x000fe40000000f00 */
[----:B------:R-:W-:Y:S01]  /*0370*/  DADD.RZ R28, R4, R10 ;  /* 0x00000000041c7229 */ /* 0x000fe2000000c00a */
[----:B------:R-:W-:Y:S01]  /*0380*/  LOP3.LUT R11, R31, 0x80000000, R27, 0xb8, !PT ;  /* 0x800000001f0b7812 */ /* 0x000fe200078eb81b */
[----:B---3--:R0:W-:Y:S02]  /*0390*/  STL.64 [R1], R8 ;  /* 0x0000000801007387 */ /* 0x0081e40000100a00 */
[----:B------:R-:W-:-:S03]  /*03a0*/  DADD.RZ R24, R24, R2 ;  /* 0x0000000018187229 */ /* 0x000fc6000000c002 */
[----:B------:R-:W-:-:S03]  /*03b0*/  DADD.RZ R10, R26, R10 ;  /* 0x000000001a0a7229 */ /* 0x000fc6000000c00a */
[----:B------:R0:W1:Y:S08]  /*03c0*/  F2I.U32.F64.TRUNC R28, R28 ;  /* 0x0000001c001c7311 */ /* 0x000070000030d000 */
[----:B------:R0:W2:Y:S08]  /*03d0*/  F2I.U32.F64.TRUNC R0, R24 ;  /* 0x0000001800007311 */ /* 0x0000b0000030d000 */
[----:B------:R0:W3:Y:S01]  /*03e0*/  F2I.U32.F64.TRUNC R4, R10 ;  /* 0x0000000a00047311 */ /* 0x0000e2000030d000 */
[----:B------:R-:W-:Y:S01]  /*03f0*/  IMAD.MOV.U32 R5, RZ, RZ, R1 ;  /* 0x000000ffff057224 */ /* 0x000fe200078e0001 */
[----:B-1----:R-:W-:-:S07]  /*0400*/  CS2R R2, SRZ ;  /* 0x0000000000027805 */ /* 0x002fce000001ff00 */
.L_x_858:
[----:B0-----:R-:W-:Y:S01]  /*0410*/  IMAD R8, R6, 0x8, R5 ;  /* 0x0000000806087824 */ /* 0x001fe200078e0205 */
[----:B------:R-:W0:Y:S05]  /*0420*/  LDC.64 R24, c[0x0][0x3b0] ;  /* 0x0000ec00ff187b82 */ /* 0x000e2a0000000a00 */
[----:B------:R-:W4:Y:S04]  /*0430*/  LDL.64 R8, [R8] ;  /* 0x0000000008087983 */ /* 0x000f280000100a00 */
[----:B----4-:R-:W4:Y:S04]  /*0440*/  LD.E R29, desc[UR6][R8.64+0x190] ;  /* 0x00019006081d7980 */ /* 0x010f28000c101900 */
[----:B------:R-:W0:Y:S01]  /*0450*/  LD.E R11, desc[UR6][R8.64+0x180] ;  /* 0x00018006080b7980 */ /* 0x000e22000c101900 */
[----:B----45:R-:W-:-:S04]  /*0460*/  IMAD.WIDE R32, R29, 0x8, R22 ;  /* 0x000000081d207825 */ /* 0x030fc800078e0216 */
[----:B------:R-:W-:Y:S02]  /*0470*/  IMAD.WIDE R34, R29, 0x8, R20 ;  /* 0x000000081d227825 */ /* 0x000fe400078e0214 */
[----:B------:R-:W4:Y:S02]  /*0480*/  LDG.E R33, desc[UR6][R32.64] ;  /* 0x0000000620217981 */ /* 0x000f24000c1e1900 */
[----:B0-----:R-:W-:Y:S02]  /*0490*/  IMAD.WIDE R24, R11, 0x8, R24 ;  /* 0x000000080b187825 */ /* 0x001fe400078e0218 */
[----:B------:R-:W2:Y:S01]  /*04a0*/  LDG.E R35, desc[UR6][R34.64] ;  /* 0x0000000622237981 */ /* 0x000ea2000c1e1900 */
[----:B------:R-:W0:Y:S01]  /*04b0*/  LDC.64 R10, c[0x0][0x3c0] ;  /* 0x0000f000ff0a7b82 */ /* 0x000e220000000a00 */
[C---:B------:R-:W-:Y:S02]  /*04c0*/  IMAD.WIDE R36, R29.reuse, 0x8, R18 ;  /* 0x000000081d247825 */ /* 0x040fe400078e0212 */
[----:B------:R-:W3:Y:S04]  /*04d0*/  LDG.E.64 R24, desc[UR6][R24.64] ;  /* 0x0000000618187981 */ /* 0x000ee8000c1e1b00 */
[----:B------:R-:W3:Y:S01]  /*04e0*/  LDG.E R37, desc[UR6][R36.64] ;  /* 0x0000000624257981 */ /* 0x000ee2000c1e1900 */
[----:B0-----:R-:W-:-:S06]  /*04f0*/  IMAD.WIDE R10, R29, 0x4, R10 ;  /* 0x000000041d0a7825 */ /* 0x001fcc00078e020a */
[----:B------:R-:W3:Y:S01]  /*0500*/  LDG.E R10, desc[UR6][R10.64] ;  /* 0x000000060a0a7981 */ /* 0x000ee2000c1e1900 */
[----:B----4-:R-:W-:Y:S02]  /*0510*/  IMAD R31, R33, UR4, R28 ;  /* 0x00000004211f7c24 */ /* 0x010fe4000f8e021c */
[----:B--2---:R-:W-:Y:S02]  /*0520*/  IMAD R27, R35, UR4, R0 ;  /* 0x00000004231b7c24 */ /* 0x004fe4000f8e0200 */
[----:B---3--:R-:W-:-:S04]  /*0530*/  IMAD.WIDE.U32 R30, R31, 0x8, R24 ;  /* 0x000000081f1e7825 */ /* 0x008fc800078e0018 */
[----:B------:R-:W-:Y:S02]  /*0540*/  IMAD.WIDE.U32 R26, R27, 0x8, R24 ;  /* 0x000000081b1a7825 */ /* 0x000fe400078e0018 */
[----:B------:R-:W2:Y:S02]  /*0550*/  LDG.E.64 R30, desc[UR6][R30.64] ;  /* 0x000000061e1e7981 */ /* 0x000ea4000c1e1b00 */
[----:B------:R-:W-:Y:S02]  /*0560*/  IMAD R29, R37, UR4, R4 ;  /* 0x00000004251d7c24 */ /* 0x000fe4000f8e0204 */
[----:B------:R-:W2:Y:S02]  /*0570*/  LDG.E.64 R26, desc[UR6][R26.64] ;  /* 0x000000061a1a7981 */ /* 0x000ea4000c1e1b00 */
[----:B------:R-:W-:Y:S02]  /*0580*/  IMAD.WIDE.U32 R24, R29, 0x8, R24 ;  /* 0x000000081d187825 */ /* 0x000fe400078e0018 */
[----:B------:R-:W3:Y:S04]  /*0590*/  LD.E.U8 R29, desc[UR6][R8.64+0x40] ;  /* 0x00004006081d7980 */ /* 0x000ee8000c101100 */
[----:B------:R-:W4:Y:S01]  /*05a0*/  LDG.E.64 R24, desc[UR6][R24.64] ;  /* 0x0000000618187981 */ /* 0x000f22000c1e1b00 */
[----:B------:R-:W0:Y:S01]  /*05b0*/  F2F.F64.F32 R34, R10 ;  /* 0x0000000a00227310 */ /* 0x000e220000201800 */
[----:B------:R-:W-:Y:S01]  /*05c0*/  BSSY.RECONVERGENT B0, `(.L_x_842) ;  /* 0x00000b5000007945 */ /* 0x000fe20003800200 */
[----:B--2---:R-:W-:Y:S01]  /*05d0*/  DMUL R32, R30, R26 ;  /* 0x0000001a1e207228 */ /* 0x004fe20000000000 */
[----:B---3--:R-:W-:-:S07]  /*05e0*/  ISETP.NE.AND P0, PT, R29, RZ, PT ;  /* 0x000000ff1d00720c */ /* 0x008fce0003f05270 */
[----:B----4-:R-:W-:Y:S01]  /*05f0*/  DMUL R32, R32, R24 ;  /* 0x0000001820207228 */ /* 0x010fe20000000000 */
[----:B------:R-:W-:Y:S01]  /*0600*/  MOV R30, R6 ;  /* 0x00000006001e7202 */ /* 0x000fe20000000f00 */
[----:B------:R-:W-:-:S06]  /*0610*/  VIADD R6, R6, 0xffffffff ;  /* 0xffffffff06067836 */ /* 0x000fcc0000000000 */
[----:B0-----:R-:W-:Y:S01]  /*0620*/  DFMA R2, R32, R34, R2 ;  /* 0x000000222002722b */ /* 0x001fe20000000002 */
[----:B------:R-:W-:Y:S10]  /*0630*/  @!P0 BRA `(.L_x_843) ;  /* 0x0000000800b48947 */ /* 0x000ff40003800000 */
[----:B------:R-:W2:Y:S04]  /*0640*/  LD.E.64 R10, desc[UR6][R8.64+0x48] ;  /* 0x00004806080a7980 */ /* 0x000ea8000c101b00 */
[----:B--2---:R-:W2:Y:S01]  /*0650*/  LD.E R24, desc[UR6][R10.64+0x190] ;  /* 0x000190060a187980 */ /* 0x004ea2000c101900 */
[----:B------:R-:W-:Y:S01]  /*0660*/  BSSY.RECONVERGENT B2, `(.L_x_844) ;  /* 0x0000012000027945 */ /* 0x000fe20003800200 */
[----:B--2---:R-:W-:-:S13]  /*0670*/  ISETP.NE.AND P0, PT, R24, -0x1, PT ;  /* 0xffffffff1800780c */ /* 0x004fda0003f05270 */
[----:B------:R-:W-:Y:S05]  /*0680*/  @!P0 BRA `(.L_x_845) ;  /* 0x00000000003c8947 */ /* 0x000fea0003800000 */
[----:B------:R-:W2:Y:S04]  /*0690*/  LD.E.64 R26, desc[UR6][R10.64+0x8] ;  /* 0x000008060a1a7980 */ /* 0x000ea8000c101b00 */
[----:B------:R-:W3:Y:S01]  /*06a0*/  LD.E.64 R24, desc[UR6][R10.64] ;  /* 0x000000060a187980 */ /* 0x000ee2000c101b00 */
[----:B--2---:R-:W-:-:S08]  /*06b0*/  DADD R26, R16, -R26 ;  /* 0x00000000101a7229 */ /* 0x004fd0000000081a */
[----:B---3--:R-:W-:-:S14]  /*06c0*/  DSETP.GEU.AND P0, PT, |R26|, R24, PT ;  /* 0x000000181a00722a */ /* 0x008fdc0003f0e200 */
[----:B------:R-:W-:Y:S05]  /*06d0*/  @P0 BRA `(.L_x_845) ;  /* 0x0000000000280947 */ /* 0x000fea0003800000 */
[----:B------:R-:W2:Y:S02]  /*06e0*/  LD.E.64 R26, desc[UR6][R10.64+0x10] ;  /* 0x000010060a1a7980 */ /* 0x000ea4000c101b00 */
[----:B--2---:R-:W-:-:S08]  /*06f0*/  DADD R26, R14, -R26 ;  /* 0x000000000e1a7229 */ /* 0x004fd0000000081a */
[----:B------:R-:W-:-:S14]  /*0700*/  DSETP.GEU.AND P0, PT, |R26|, R24, PT ;  /* 0x000000181a00722a */ /* 0x000fdc0003f0e200 */
[----:B------:R-:W-:Y:S05]  /*0710*/  @P0 BRA `(.L_x_845) ;  /* 0x0000000000180947 */ /* 0x000fea0003800000 */
[----:B------:R-:W2:Y:S02]  /*0720*/  LD.E.64 R26, desc[UR6][R10.64+0x18] ;  /* 0x000018060a1a7980 */ /* 0x000ea4000c101b00 */
[----:B--2---:R-:W-:-:S08]  /*0730*/  DADD R26, R12, -R26 ;  /* 0x000000000c1a7229 */ /* 0x004fd0000000081a */
[----:B------:R-:W-:Y:S01]  /*0740*/  DSETP.GEU.AND P0, PT, |R26|, R24, PT ;  /* 0x000000181a00722a */ /* 0x000fe20003f0e200 */
[----:B------:R-:W-:-:S13]  /*0750*/  LEA R25, R30, R5, 0x3 ;  /* 0x000000051e197211 */ /* 0x000fda00078e18ff */
[----:B------:R0:W-:Y:S01]  /*0760*/  @!P0 STL.64 [R25], R10 ;  /* 0x0000000a19008387 */ /* 0x0001e20000100a00 */
[----:B------:R-:W-:-:S07]  /*0770*/  @!P0 IMAD.MOV.U32 R6, RZ, RZ, R30 ;  /* 0x000000ffff068224 */ /* 0x000fce00078e001e */
.L_x_845:
[----:B------:R-:W-:Y:S05]  /*0780*/  BSYNC.RECONVERGENT B2 ;  /* 0x0000000000027941 */ /* 0x000fea0003800200 */
.L_x_844:
[----:B0-----:R-:W2:Y:S04]  /*0790*/  LD.E.64 R10, desc[UR6][R8.64+0x50] ;  /* 0x00005006080a7980 */ /* 0x001ea8000c101b00 */
        /* <DEDUP_REMOVED lines=15> */
[----:B------:R-:W-:-:S14]  /*0890*/  DSETP.GEU.AND P0, PT, |R26|, R24, PT ;  /* 0x000000181a00722a */ /* 0x000fdc0003f0e200 */
[C---:B------:R-:W-:Y:S01]  /*08a0*/  @!P0 LEA R25, R6.reuse, R5, 0x3 ;  /* 0x0000000506198211 */ /* 0x040fe200078e18ff */
[----:B------:R-:W-:-:S04]  /*08b0*/  @!P0 VIADD R24, R6, 0x1 ;  /* 0x0000000106188836 */ /* 0x000fc80000000000 */
[----:B------:R0:W-:Y:S01]  /*08c0*/  @!P0 STL.64 [R25+0x8], R10 ;  /* 0x0000080a19008387 */ /* 0x0001e20000100a00 */
[----:B------:R-:W-:-:S07]  /*08d0*/  @!P0 MOV R6, R24 ;  /* 0x0000001800068202 */ /* 0x000fce0000000f00 */
.L_x_847:
[----:B------:R-:W-:Y:S05]  /*08e0*/  BSYNC.RECONVERGENT B2 ;  /* 0x0000000000027941 */ /* 0x000fea0003800200 */
.L_x_846:
        /* <DEDUP_REMOVED lines=17> */
[C---:B------:R-:W-:Y:S01]  /*0a00*/  @!P0 IMAD R25, R6.reuse, 0x8, R5 ;  /* 0x0000000806198824 */ /* 0x040fe200078e0205 */
[----:B------:R-:W-:-:S04]  /*0a10*/  @!P0 IADD3 R24, PT, PT, R6, 0x1, RZ ;  /* 0x0000000106188810 */ /* 0x000fc80007ffe0ff */
[----:B------:R0:W-:Y:S01]  /*0a20*/  @!P0 STL.64 [R25+0x8], R10 ;  /* 0x0000080a19008387 */ /* 0x0001e20000100a00 */
[----:B------:R-:W-:-:S07]  /*0a30*/  @!P0 IMAD.MOV.U32 R6, RZ, RZ, R24 ;  /* 0x000000ffff068224 */ /* 0x000fce00078e0018 */
.L_x_849:
[----:B------:R-:W-:Y:S05]  /*0a40*/  BSYNC.RECONVERGENT B2 ;  /* 0x0000000000027941 */ /* 0x000fea0003800200 */
.L_x_848:
        /* <DEDUP_REMOVED lines=21> */
.L_x_851:
[----:B------:R-:W-:Y:S05]  /*0ba0*/  BSYNC.RECONVERGENT B2 ;  /* 0x0000000000027941 */ /* 0x000fea0003800200 */
.L_x_850:
        /* <DEDUP_REMOVED lines=21> */
.L_x_853:
[----:B------:R-:W-:Y:S05]  /*0d00*/  BSYNC.RECONVERGENT B2 ;  /* 0x0000000000027941 */ /* 0x000fea0003800200 */
.L_x_852:
        /* <DEDUP_REMOVED lines=21> */
.L_x_855:
[----:B------:R-:W-:Y:S05]  /*0e60*/  BSYNC.RECONVERGENT B2 ;  /* 0x0000000000027941 */ /* 0x000fea0003800200 */
.L_x_854:
        /* <DEDUP_REMOVED lines=21> */
.L_x_857:
[----:B------:R-:W-:Y:S05]  /*0fc0*/  BSYNC.RECONVERGENT B2 ;  /* 0x0000000000027941 */ /* 0x000fea0003800200 */
.L_x_856:
[----:B------:R-:W0:Y:S04]  /*0fd0*/  LD.E.64 R8, desc[UR6][R8.64+0x80] ;  /* 0x0000800608087980 */ /* 0x000e28000c101b00 */
[----:B0-----:R-:W2:Y:S02]  /*0fe0*/  LD.E R10, desc[UR6][R8.64+0x190] ;  /* 0x00019006080a7980 */ /* 0x001ea4000c101900 */
        /* <DEDUP_REMOVED lines=18> */
.L_x_843:
[----:B------:R-:W-:Y:S05]  /*1110*/  BSYNC.RECONVERGENT B0 ;  /* 0x0000000000007941 */ /* 0x000fea0003800200 */
.L_x_842:
[----:B------:R-:W-:-:S13]  /*1120*/  ISETP.NE.AND P0, PT, R6, -0x1, PT ;  /* 0xffffffff0600780c */ /* 0x000fda0003f05270 */
[----:B------:R-:W-:Y:S05]  /*1130*/  @P0 BRA `(.L_x_858) ;  /* 0xfffffff000b40947 */ /* 0x000fea000383ffff */
[----:B------:R-:W-:Y:S05]  /*1140*/  BSYNC.RECONVERGENT B1 ;  /* 0x0000000000017941 */ /* 0x000fea0003800200 */
.L_x_841:
[----:B------:R-:W1:Y:S01]  /*1150*/  LDC.64 R4, c[0x0][0x390] ;  /* 0x0000e400ff047b82 */ /* 0x000e620000000a00 */
[----:B------:R-:W2:Y:S02]  /*1160*/  LDCU.64 UR8, c[0x0][0x3c8] ;  /* 0x00007900ff0877ac */ /* 0x000ea40008000a00 */
[----:B--2---:R-:W-:Y:S01]  /*1170*/  DADD R2, R2, -UR8 ;  /* 0x8000000802027e29 */ /* 0x004fe20008000000 */
[----:B-1----:R-:W-:-:S06]  /*1180*/  IMAD.WIDE R4, R7, 0x8, R4 ;  /* 0x0000000807047825 */ /* 0x002fcc00078e0204 */
[----:B------:R-:W-:Y:S01]  /*1190*/  STG.E.64 desc[UR6][R4.64], R2 ;  /* 0x0000000204007986 */ /* 0x000fe2000c101b06 */
[----:B------:R-:W-:Y:S05]  /*11a0*/  EXIT ;  /* 0x000000000000794d */ /* 0x000fea0003800000 */
.L_x_859:
        /* <DEDUP_REMOVED lines=13> */
.L_x_2064:


//--------------------- .text._Z3putPP4nodeP5pointPidii --------------------------
	.section	.text._Z3putPP4nodeP5pointPidii,"ax",@progbits
	.align	128
        .global         _Z3putPP4nodeP5pointPidii
        .type           _Z3putPP4nodeP5pointPidii,@function
        .size           _Z3putPP4nodeP5pointPidii,(.L_x_2037 - _Z3putPP4nodeP5pointPidii)
        .other          _Z3putPP4nodeP5pointPidii,@"STO_CUDA_ENTRY STV_DEFAULT"
_Z3putPP4nodeP5pointPidii:
.text._Z3putPP4nodeP5pointPidii:
[----:B------:R-:W-:Y:S01]  /*0000*/  LDC R1, c[0x0][0x37c] ;  /* 0x0000df00ff017b82 */ /* 0x000fe20000000800 */
[----:B------:R-:W0:Y:S07]  /*0010*/  S2R R0, SR_TID.X ;  /* 0x0000000000007919 */ /* 0x000e2e0000002100 */
[----:B------:R-:W0:Y:S01]  /*0020*/  S2UR UR4, SR_CTAID.X ;  /* 0x00000000000479c3 */ /* 0x000e220000002500 */
[----:B------:R-:W1:Y:S07]  /*0030*/  LDCU UR5, c[0x0][0x3a4] ;  /* 0x00007480ff0577ac */ /* 0x000e6e0008000800 */
[----:B------:R-:W0:Y:S02]  /*0040*/  LDC R13, c[0x0][0x360] ;  /* 0x0000d800ff0d7b82 */ /* 0x000e240000000800 */
[----:B0-----:R-:W-:-:S05]  /*0050*/  IMAD R13, R13, UR4, R0 ;  /* 0x000000040d0d7c24 */ /* 0x001fca000f8e0200 */
[----:B-1----:R-:W-:-:S13]  /*0060*/  ISETP.GE.AND P0, PT, R13, UR5, PT ;  /* 0x000000050d007c0c */ /* 0x002fda000bf06270 */
[----:B------:R-:W-:Y:S05]  /*0070*/  @P0 EXIT ;  /* 0x000000000000094d */ /* 0x000fea0003800000 */
[----:B------:R-:W0:Y:S01]  /*0080*/  LDC.64 R6, c[0x0][0x380] ;  /* 0x0000e000ff067b82 */ /* 0x000e220000000a00 */
[----:B------:R-:W1:Y:S01]  /*0090*/  LDCU.64 UR6, c[0x0][0x358] ;  /* 0x00006b00ff0677ac */ /* 0x000e620008000a00 */
[----:B------:R-:W2:Y:S06]  /*00a0*/  LDCU UR4, c[0x0][0x39c] ;  /* 0x00007380ff0477ac */ /* 0x000eac0008000800 */
[----:B------:R-:W3:Y:S08]  /*00b0*/  LDC.64 R2, c[0x0][0x388] ;  /* 0x0000e200ff027b82 */ /* 0x000ef00000000a00 */
[----:B------:R-:W4:Y:S01]  /*00c0*/  LDC.64 R18, c[0x0][0x398] ;  /* 0x0000e600ff127b82 */ /* 0x000f220000000a00 */
[----:B0-----:R-:W-:-:S06]  /*00d0*/  IMAD.WIDE R6, R13, 0x8, R6 ;  /* 0x000000080d067825 */ /* 0x001fcc00078e0206 */
[----:B-1----:R-:W5:Y:S01]  /*00e0*/  LDG.E.64 R6, desc[UR6][R6.64] ;  /* 0x0000000606067981 */ /* 0x002f62000c1e1b00 */
[----:B---3--:R-:W-:-:S03]  /*00f0*/  IMAD.WIDE R2, R13, 0x18, R2 ;  /* 0x000000180d027825 */ /* 0x008fc600078e0202 */
[----:B-----5:R-:W3:Y:S04]  /*0100*/  LDG.E.64 R4, desc[UR6][R6.64+0x8] ;  /* 0x0000080606047981 */ /* 0x020ee8000c1e1b00 */
[----:B------:R-:W5:Y:S04]  /*0110*/  LDG.E.64 R8, desc[UR6][R6.64+0x10] ;  /* 0x0000100606087981 */ /* 0x000f68000c1e1b00 */
[----:B------:R-:W4:Y:S01]  /*0120*/  LDG.E.64 R10, desc[UR6][R6.64+0x18] ;  /* 0x00001806060a7981 */ /* 0x000f22000c1e1b00 */
[----:B--2---:R-:W0:Y:S01]  /*0130*/  MUFU.RCP64H R15, UR4 ;  /* 0x00000004000f7d08 */ /* 0x004e220008001800 */
[----:B------:R-:W-:-:S02]  /*0140*/  IMAD.MOV.U32 R14, RZ, RZ, 0x1 ;  /* 0x00000001ff0e7424 */ /* 0x000fc400078e00ff */
[----:B---3--:R1:W-:Y:S04]  /*0150*/  STG.E.64 desc[UR6][R2.64], R4 ;  /* 0x0000000402007986 */ /* 0x0083e8000c101b06 */
[----:B-----5:R-:W-:Y:S04]  /*0160*/  STG.E.64 desc[UR6][R2.64+0x8], R8 ;  /* 0x0000080802007986 */ /* 0x020fe8000c101b06 */
[----:B----4-:R2:W-:Y:S04]  /*0170*/  STG.E.64 desc[UR6][R2.64+0x10], R10 ;  /* 0x0000100a02007986 */ /* 0x0105e8000c101b06 */
[----:B------:R-:W3:Y:S01]  /*0180*/  LDG.E.64 R12, desc[UR6][R6.64+0x8] ;  /* 0x00000806060c7981 */ /* 0x000ee2000c1e1b00 */
[----:B0-----:R-:W-:Y:S01]  /*0190*/  DFMA R16, R14, -R18, 1 ;  /* 0x3ff000000e10742b */ /* 0x001fe20000000812 */
[----:B------:R-:W0:Y:S01]  /*01a0*/  LDCU UR5, c[0x0][0x398] ;  /* 0x00007300ff0577ac */ /* 0x000e220008000800 */
[----:B------:R-:W-:Y:S06]  /*01b0*/  BSSY.RECONVERGENT B0, `(.L_x_860) ;  /* 0x0000013000007945 */ /* 0x000fec0003800200 */
[----:B------:R-:W-:-:S08]  /*01c0*/  DFMA R16, R16, R16, R16 ;  /* 0x000000101010722b */ /* 0x000fd00000000010 */
[----:B------:R-:W-:-:S08]  /*01d0*/  DFMA R16, R14, R16, R14 ;  /* 0x000000100e10722b */ /* 0x000fd0000000000e */
[----:B-1----:R-:W-:-:S08]  /*01e0*/  DFMA R4, R16, -R18, 1 ;  /* 0x3ff000001004742b */ /* 0x002fd00000000812 */
[----:B------:R-:W-:Y:S02]  /*01f0*/  DFMA R4, R16, R4, R16 ;  /* 0x000000041004722b */ /* 0x000fe40000000010 */
[----:B---3--:R-:W-:-:S08]  /*0200*/  DADD R12, R12, 0.5 ;  /* 0x3fe000000c0c7429 */ /* 0x008fd00000000000 */
[----:B------:R-:W-:-:S08]  /*0210*/  DFMA R12, R18, -0.5, R12 ;  /* 0xbfe00000120c782b */ /* 0x000fd0000000000c */
[----:B--2---:R-:W-:Y:S02]  /*0220*/  DMUL R2, R12, R4 ;  /* 0x000000040c027228 */ /* 0x004fe40000000000 */
[----:B------:R-:W-:-:S06]  /*0230*/  FSETP.GEU.AND P1, PT, |R13|, 6.5827683646048100446e-37, PT ;  /* 0x036000000d00780b */ /* 0x000fcc0003f2e200 */
[----:B------:R-:W-:-:S08]  /*0240*/  DFMA R8, R2, -R18, R12 ;  /* 0x800000120208722b */ /* 0x000fd0000000000c */
[----:B------:R-:W-:Y:S02]  /*0250*/  DFMA R4, R4, R8, R2 ;  /* 0x000000080404722b */ /* 0x000fe40000000002 */
[----:B------:R-:W1:Y:S08]  /*0260*/  LDC R9, c[0x0][0x39c] ;  /* 0x0000e700ff097b82 */ /* 0x000e700000000800 */
[----:B------:R-:W-:-:S05]  /*0270*/  FFMA R0, RZ, UR4, R5 ;  /* 0x00000004ff007c23 */ /* 0x000fca0008000005 */
[----:B------:R-:W-:-:S13]  /*0280*/  FSETP.GT.AND P0, PT, |R0|, 1.469367938527859385e-39, PT ;  /* 0x001000000000780b */ /* 0x000fda0003f04200 */
[----:B0-----:R-:W-:Y:S05]  /*0290*/  @P0 BRA P1, `(.L_x_861) ;  /* 0x0000000000100947 */ /* 0x001fea0000800000 */
[----:B------:R-:W-:Y:S01]  /*02a0*/  IMAD.MOV.U32 R10, RZ, RZ, R12 ;  /* 0x000000ffff0a7224 */ /* 0x000fe200078e000c */
[----:B------:R-:W-:Y:S01]  /*02b0*/  MOV R18, 0x2e0 ;  /* 0x000002e000127802 */ /* 0x000fe20000000f00 */
[----:B------:R-:W-:-:S07]  /*02c0*/  IMAD.MOV.U32 R11, RZ, RZ, R13 ;  /* 0x000000ffff0b7224 */ /* 0x000fce00078e000d */
[----:B-1----:R-:W-:Y:S05]  /*02d0*/  CALL.REL.NOINC `($__internal_3_$__cuda_sm20_div_rn_f64_full) ;  /* 0x0000000400287944 */ /* 0x002fea0003c00000 */
.L_x_861:
[----:B------:R-:W-:Y:S05]  /*02e0*/  BSYNC.RECONVERGENT B0 ;  /* 0x0000000000007941 */ /* 0x000fea0003800200 */
.L_x_860:
[----:B------:R-:W2:Y:S01]  /*02f0*/  LDG.E.64 R2, desc[UR6][R6.64+0x10] ;  /* 0x0000100606027981 */ /* 0x000ea2000c1e1b00 */
[----:B------:R-:W0:Y:S01]  /*0300*/  LDCU UR4, c[0x0][0x39c] ;  /* 0x00007380ff0477ac */ /* 0x000e220008000800 */
[----:B------:R-:W3:Y:S01]  /*0310*/  LDC.64 R12, c[0x0][0x398] ;  /* 0x0000e600ff0c7b82 */ /* 0x000ee20000000a00 */
[----:B------:R-:W-:Y:S01]  /*0320*/  IMAD.MOV.U32 R10, RZ, RZ, 0x1 ;  /* 0x00000001ff0a7424 */ /* 0x000fe200078e00ff */
[----:B------:R-:W-:Y:S01]  /*0330*/  BSSY.RECONVERGENT B0, `(.L_x_862) ;  /* 0x0000019000007945 */ /* 0x000fe20003800200 */
[----:B0-----:R-:W3:Y:S04]  /*0340*/  MUFU.RCP64H R11, UR4 ;  /* 0x00000004000b7d08 */ /* 0x001ee80008001800 */
[----:B---3--:R-:W-:-:S08]  /*0350*/  DFMA R14, R10, -R12, 1 ;  /* 0x3ff000000a0e742b */ /* 0x008fd0000000080c */
[----:B------:R-:W-:-:S08]  /*0360*/  DFMA R14, R14, R14, R14 ;  /* 0x0000000e0e0e722b */ /* 0x000fd0000000000e */
[----:B------:R-:W-:-:S08]  /*0370*/  DFMA R14, R10, R14, R10 ;  /* 0x0000000e0a0e722b */ /* 0x000fd0000000000a */
[----:B------:R-:W-:-:S08]  /*0380*/  DFMA R16, R14, -R12, 1 ;  /* 0x3ff000000e10742b */ /* 0x000fd0000000080c */
[----:B------:R-:W-:Y:S01]  /*0390*/  DFMA R16, R14, R16, R14 ;  /* 0x000000100e10722b */ /* 0x000fe2000000000e */
[----:B------:R-:W-:Y:S01]  /*03a0*/  IMAD.MOV.U32 R15, RZ, RZ, 0x3fe00000 ;  /* 0x3fe00000ff0f7424 */ /* 0x000fe200078e00ff */
        /* <DEDUP_REMOVED lines=14> */
[----:B-12---:R-:W-:Y:S05]  /*0490*/  CALL.REL.NOINC `($__internal_3_$__cuda_sm20_div_rn_f64_full) ;  /* 0x0000000000b87944 */ /* 0x006fea0003c00000 */
[----:B------:R-:W-:Y:S02]  /*04a0*/  IMAD.MOV.U32 R2, RZ, RZ, R4 ;  /* 0x000000ffff027224 */ /* 0x000fe400078e0004 */
[----:B------:R-:W-:-:S07]  /*04b0*/  IMAD.MOV.U32 R3, RZ, RZ, R5 ;  /* 0x000000ffff037224 */ /* 0x000fce00078e0005 */
.L_x_863:
[----:B------:R-:W-:Y:S05]  /*04c0*/  BSYNC.RECONVERGENT B0 ;  /* 0x0000000000007941 */ /* 0x000fea0003800200 */
.L_x_862:
[----:B------:R-:W3:Y:S01]  /*04d0*/  LDG.E.64 R6, desc[UR6][R6.64+0x18] ;  /* 0x0000180606067981 */ /* 0x000ee2000c1e1b00 */
[----:B------:R-:W0:Y:S01]  /*04e0*/  LDCU UR4, c[0x0][0x39c] ;  /* 0x00007380ff0477ac */ /* 0x000e220008000800 */
[----:B------:R-:W4:Y:S01]  /*04f0*/  LDC.64 R12, c[0x0][0x398] ;  /* 0x0000e600ff0c7b82 */ /* 0x000f220000000a00 */
[----:B------:R-:W-:Y:S01]  /*0500*/  IMAD.MOV.U32 R4, RZ, RZ, 0x1 ;  /* 0x00000001ff047424 */ /* 0x000fe200078e00ff */
[----:B------:R-:W-:Y:S01]  /*0510*/  BSSY.RECONVERGENT B0, `(.L_x_864) ;  /* 0x0000017000007945 */ /* 0x000fe20003800200 */
[----:B0-----:R-:W4:Y:S04]  /*0520*/  MUFU.RCP64H R5, UR4 ;  /* 0x0000000400057d08 */ /* 0x001f280008001800 */
        /* <DEDUP_REMOVED lines=20> */
[----:B-123--:R-:W-:Y:S05]  /*0670*/  CALL.REL.NOINC `($__internal_3_$__cuda_sm20_div_rn_f64_full) ;  /* 0x0000000000407944 */ /* 0x00efea0003c00000 */
.L_x_865:
[----:B------:R-:W-:Y:S05]  /*0680*/  BSYNC.RECONVERGENT B0 ;  /* 0x0000000000007941 */ /* 0x000fea0003800200 */
.L_x_864:
[----:B------:R-:W-:Y:S01]  /*0690*/  IMAD.MOV.U32 R3, RZ, RZ, 0x3fe00000 ;  /* 0x3fe00000ff037424 */ /* 0x000fe200078e00ff */
[----:B------:R-:W0:Y:S01]  /*06a0*/  LDCU UR8, c[0x0][0x3a0] ;  /* 0x00007400ff0877ac */ /* 0x000e220008000800 */
[----:B------:R-:W-:Y:S02]  /*06b0*/  IMAD.MOV.U32 R2, RZ, RZ, RZ ;  /* 0x000000ffff027224 */ /* 0x000fe400078e00ff */
[----:B-1----:R-:W-:Y:S01]  /*06c0*/  IMAD.MOV.U32 R9, RZ, RZ, 0x1 ;  /* 0x00000001ff097424 */ /* 0x002fe200078e00ff */
[----:B------:R-:W-:-:S06]  /*06d0*/  LOP3.LUT R3, R3, 0x80000000, R5, 0xb8, !PT ;  /* 0x8000000003037812 */ /* 0x000fcc00078eb805 */
[----:B------:R-:W-:Y:S01]  /*06e0*/  DADD.RZ R2, R2, R4 ;  /* 0x0000000002027229 */ /* 0x000fe2000000c004 */
[----:B------:R-:W1:Y:S01]  /*06f0*/  LDC.64 R4, c[0x0][0x390] ;  /* 0x0000e400ff047b82 */ /* 0x000e620000000a00 */
[----:B0-----:R-:W-:Y:S02]  /*0700*/  USHF.L.U32 UR4, UR8, 0x1, URZ ;  /* 0x0000000108047899 */ /* 0x001fe400080006ff */
[----:B---3--:R-:W-:-:S06]  /*0710*/  SHF.L.U32 R6, R6, UR8, RZ ;  /* 0x0000000806067c19 */ /* 0x008fcc00080006ff */
[----:B------:R-:W0:Y:S01]  /*0720*/  F2I.U32.F64.TRUNC R2, R2 ;  /* 0x0000000200027311 */ /* 0x000e22000030d000 */
[----:B--2---:R-:W-:-:S04]  /*0730*/  SHF.L.U32 R7, R0, UR4, RZ ;  /* 0x0000000400077c19 */ /* 0x004fc800080006ff */
[----:B0-----:R-:W-:-:S05]  /*0740*/  IADD3 R7, PT, PT, R2, R6, R7 ;  /* 0x0000000602077210 */ /* 0x001fca0007ffe007 */
[----:B-1----:R-:W-:-:S05]  /*0750*/  IMAD.WIDE.U32 R4, R7, 0x4, R4 ;  /* 0x0000000407047825 */ /* 0x002fca00078e0004 */
[----:B------:R-:W-:Y:S01]  /*0760*/  STG.E desc[UR6][R4.64], R9 ;  /* 0x0000000904007986 */ /* 0x000fe2000c101906 */
[----:B------:R-:W-:Y:S05]  /*0770*/  EXIT ;  /* 0x000000000000794d */ /* 0x000fea0003800000 */
        .weak           $__internal_3_$__cuda_sm20_div_rn_f64_full
        .type           $__internal_3_$__cuda_sm20_div_rn_f64_full,@function
        .size           $__internal_3_$__cuda_sm20_div_rn_f64_full,(.L_x_2037 - $__internal_3_$__cuda_sm20_div_rn_f64_full)
$__internal_3_$__cuda_sm20_div_rn_f64_full:
[C---:B------:R-:W-:Y:S01]  /*0780*/  FSETP.GEU.AND P0, PT, |R9|.reuse, 1.469367938527859385e-39, PT ;  /* 0x001000000900780b */ /* 0x040fe20003f0e200 */
[----:B------:R-:W-:Y:S01]  /*0790*/  IMAD.U32 R8, RZ, RZ, UR5 ;  /* 0x00000005ff087e24 */ /* 0x000fe2000f8e00ff */
[C---:B------:R-:W-:Y:S01]  /*07a0*/  LOP3.LUT R3, R9.reuse, 0x800fffff, RZ, 0xc0, !PT ;  /* 0x800fffff09037812 */ /* 0x040fe200078ec0ff */
[----:B------:R-:W-:Y:S01]  /*07b0*/  IMAD.U32 R2, RZ, RZ, UR5 ;  /* 0x00000005ff027e24 */ /* 0x000fe2000f8e00ff */
[----:B------:R-:W-:Y:S01]  /*07c0*/  LOP3.LUT R22, R9, 0x7ff00000, RZ, 0xc0, !PT ;  /* 0x7ff0000009167812 */ /* 0x000fe200078ec0ff */
[----:B------:R-:W-:Y:S01]  /*07d0*/  IMAD.MOV.U32 R5, RZ, RZ, R11 ;  /* 0x000000ffff057224 */ /* 0x000fe200078e000b */
[----:B------:R-:W-:Y:S01]  /*07e0*/  LOP3.LUT R3, R3, 0x3ff00000, RZ, 0xfc, !PT ;  /* 0x3ff0000003037812 */ /* 0x000fe200078efcff */
[----:B------:R-:W-:Y:S01]  /*07f0*/  IMAD.MOV.U32 R12, RZ, RZ, 0x1 ;  /* 0x00000001ff0c7424 */ /* 0x000fe200078e00ff */
[----:B------:R-:W-:Y:S01]  /*0800*/  BSSY.RECONVERGENT B1, `(.L_x_866) ;  /* 0x0000052000017945 */ /* 0x000fe20003800200 */
[----:B------:R-:W-:Y:S01]  /*0810*/  IMAD.MOV.U32 R4, RZ, RZ, R10 ;  /* 0x000000ffff047224 */ /* 0x000fe200078e000a */
[C---:B------:R-:W-:Y:S01]  /*0820*/  FSETP.GEU.AND P2, PT, |R5|.reuse, 1.469367938527859385e-39, PT ;  /* 0x001000000500780b */ /* 0x040fe20003f4e200 */
[----:B------:R-:W-:Y:S01]  /*0830*/  IMAD.MOV.U32 R20, RZ, RZ, 0x1ca00000 ;  /* 0x1ca00000ff147424 */ /* 0x000fe200078e00ff */
[----:B------:R-:W-:Y:S01]  /*0840*/  LOP3.LUT R19, R5, 0x7ff00000, RZ, 0xc0, !PT ;  /* 0x7ff0000005137812 */ /* 0x000fe200078ec0ff */
[----:B------:R-:W-:-:S03]  /*0850*/  @!P0 DMUL R2, R8, 8.98846567431157953865e+307 ;  /* 0x7fe0000008028828 */ /* 0x000fc60000000000 */
[----:B------:R-:W-:Y:S01]  /*0860*/  ISETP.GE.U32.AND P1, PT, R19, R22, PT ;  /* 0x000000161300720c */ /* 0x000fe20003f26070 */
[----:B------:R-:W-:Y:S02]  /*0870*/  IMAD.MOV.U32 R21, RZ, RZ, R19 ;  /* 0x000000ffff157224 */ /* 0x000fe400078e0013 */
[----:B------:R-:W0:Y:S04]  /*0880*/  MUFU.RCP64H R13, R3 ;  /* 0x00000003000d7308 */ /* 0x000e280000001800 */
[----:B------:R-:W-:Y:S02]  /*0890*/  @!P2 LOP3.LUT R14, R9, 0x7ff00000, RZ, 0xc0, !PT ;  /* 0x7ff00000090ea812 */ /* 0x000fe400078ec0ff */
[----:B------:R-:W-:Y:S02]  /*08a0*/  @!P0 LOP3.LUT R22, R3, 0x7ff00000, RZ, 0xc0, !PT ;  /* 0x7ff0000003168812 */ /* 0x000fe400078ec0ff */
[----:B------:R-:W-:-:S03]  /*08b0*/  @!P2 ISETP.GE.U32.AND P3, PT, R19, R14, PT ;  /* 0x0000000e1300a20c */ /* 0x000fc60003f66070 */
[----:B------:R-:W-:Y:S01]  /*08c0*/  VIADD R24, R22, 0xffffffff ;  /* 0xffffffff16187836 */ /* 0x000fe20000000000 */
[----:B------:R-:W-:-:S04]  /*08d0*/  @!P2 SEL R15, R20, 0x63400000, !P3 ;  /* 0x63400000140fa807 */ /* 0x000fc80005800000 */
[----:B------:R-:W-:Y:S01]  /*08e0*/  @!P2 LOP3.LUT R16, R15, 0x80000000, R5, 0xf8, !PT ;  /* 0x800000000f10a812 */ /* 0x000fe200078ef805 */
[----:B0-----:R-:W-:-:S03]  /*08f0*/  DFMA R10, R12, -R2, 1 ;  /* 0x3ff000000c0a742b */ /* 0x001fc60000000802 */
[----:B------:R-:W-:Y:S01]  /*0900*/  @!P2 LOP3.LUT R17, R16, 0x100000, RZ, 0xfc, !PT ;  /* 0x001000001011a812 */ /* 0x000fe200078efcff */
[----:B------:R-:W-:-:S04]  /*0910*/  @!P2 IMAD.MOV.U32 R16, RZ, RZ, RZ ;  /* 0x000000ffff10a224 */ /* 0x000fc800078e00ff */
        /* <DEDUP_REMOVED lines=12> */
[----:B------:R-:W-:-:S03]  /*09e0*/  DFMA R16, R12, -R2, R10 ;  /* 0x800000020c10722b */ /* 0x000fc6000000000a */
[----:B------:R-:W-:-:S05]  /*09f0*/  ISETP.GT.U32.OR P0, PT, R24, 0x7feffffe, P0 ;  /* 0x7feffffe1800780c */ /* 0x000fca0000704470 */
[----:B------:R-:W-:-:S08]  /*0a00*/  DFMA R12, R14, R16, R12 ;  /* 0x000000100e0c722b */ /* 0x000fd0000000000c */
        /* <DEDUP_REMOVED lines=18> */
[----:B------:R-:W-:Y:S02]  /*0b30*/  IMAD.MOV R3, RZ, RZ, -R4 ;  /* 0x000000ffff037224 */ /* 0x000fe400078e0a04 */
[----:B------:R-:W-:-:S06]  /*0b40*/  IMAD.MOV.U32 R2, RZ, RZ, RZ ;  /* 0x000000ffff027224 */ /* 0x000fcc00078e00ff */
[----:B------:R-:W-:Y:S02]  /*0b50*/  DFMA R2, R14, -R2, R12 ;  /* 0x800000020e02722b */ /* 0x000fe4000000000c */
[----:B------:R-:W-:-:S04]  /*0b60*/  DMUL.RP R12, R12, R16 ;  /* 0x000000100c0c7228 */ /* 0x000fc80000008000 */
[----:B------:R-:W-:-:S04]  /*0b70*/  IADD3 R2, PT, PT, -R4, -0x43300000, RZ ;  /* 0xbcd0000004027810 */ /* 0x000fc80007ffe1ff */
[----:B------:R-:W-:Y:S02]  /*0b80*/  FSETP.NEU.AND P0, PT, |R3|, R2, PT ;  /* 0x000000020300720b */ /* 0x000fe40003f0d200 */
[----:B------:R-:W-:Y:S02]  /*0b90*/  LOP3.LUT R5, R13, R5, RZ, 0x3c, !PT ;  /* 0x000000050d057212 */ /* 0x000fe400078e3cff */
[----:B------:R-:W-:Y:S02]  /*0ba0*/  FSEL R14, R12, R14, !P0 ;  /* 0x0000000e0c0e7208 */ /* 0x000fe40004000000 */
[----:B------:R-:W-:Y:S01]  /*0bb0*/  FSEL R15, R5, R15, !P0 ;  /* 0x0000000f050f7208 */ /* 0x000fe20004000000 */
[----:B------:R-:W-:Y:S06]  /*0bc0*/  BRA `(.L_x_868) ;  /* 0x0000000000547947 */ /* 0x000fec0003800000 */
.L_x_867:
        /* <DEDUP_REMOVED lines=16> */
.L_x_870:
[----:B------:R-:W-:Y:S01]  /*0cd0*/  LOP3.LUT R15, R9, 0x80000, RZ, 0xfc, !PT ;  /* 0x00080000090f7812 */ /* 0x000fe200078efcff */
[----:B------:R-:W-:Y:S01]  /*0ce0*/  IMAD.MOV.U32 R14, RZ, RZ, R8 ;  /* 0x000000ffff0e7224 */ /* 0x000fe200078e0008 */
[----:B------:R-:W-:Y:S06]  /*0cf0*/  BRA `(.L_x_868) ;  /* 0x0000000000087947 */ /* 0x000fec0003800000 */
.L_x_869:
[----:B------:R-:W-:Y:S01]  /*0d00*/  LOP3.LUT R15, R5, 0x80000, RZ, 0xfc, !PT ;  /* 0x00080000050f7812 */ /* 0x000fe200078efcff */
[----:B------:R-:W-:-:S07]  /*0d10*/  IMAD.MOV.U32 R14, RZ, RZ, R4 ;  /* 0x000000ffff0e7224 */ /* 0x000fce00078e0004 */
.L_x_868:
[----:B------:R-:W-:Y:S05]  /*0d20*/  BSYNC.RECONVERGENT B1 ;  /* 0x0000000000017941 */ /* 0x000fea0003800200 */
.L_x_866:
[----:B------:R-:W-:Y:S02]  /*0d30*/  IMAD.MOV.U32 R19, RZ, RZ, 0x0 ;  /* 0x00000000ff137424 */ /* 0x000fe400078e00ff */
[----:B------:R-:W-:Y:S02]  /*0d40*/  IMAD.MOV.U32 R4, RZ, RZ, R14 ;  /* 0x000000ffff047224 */ /* 0x000fe400078e000e */
[----:B------:R-:W-:Y:S01]  /*0d50*/  IMAD.MOV.U32 R5, RZ, RZ, R15 ;  /* 0x000000ffff057224 */ /* 0x000fe200078e000f */
[----:B------:R-:W-:Y:S06]  /*0d60*/  RET.REL.NODEC R18 `(_Z3putPP4nodeP5pointPidii) ;  /* 0xfffffff012a47950 */ /* 0x000fec0003c3ffff */
.L_x_871:
        /* <DEDUP_REMOVED lines=9> */
.L_x_2037:


//--------------------- .text._Z17compute_iso_valuePP4nodePdS2_iS0_PS2_PP6x_bitsPfi --------------------------
	.section	.text._Z17compute_iso_valuePP4nodePdS2_iS0_PS2_PP6x_bitsPfi,"ax",@progbits
	.align	128
        .global         _Z17compute_iso_valuePP4nodePdS2_iS0_PS2_PP6x_bitsPfi
        .type           _Z17compute_iso_valuePP4nodePdS2_iS0_PS2_PP6x_bitsPfi,@function
        .size           _Z17compute_iso_valuePP4nodePdS2_iS0_PS2_PP6x_bitsPfi,(.L_x_2038 - _Z17compute_iso_valuePP4nodePdS2_iS0_PS2_PP6x_bitsPfi)
        .other          _Z17compute_iso_valuePP4nodePdS2_iS0_PS2_PP6x_bitsPfi,@"STO_CUDA_ENTRY STV_DEFAULT"
_Z17compute_iso_valuePP4nodePdS2_iS0_PS2_PP6x_bitsPfi:
.text._Z17compute_iso_valuePP4nodePdS2_iS0_PS2_PP6x_bitsPfi:
[----:B------:R-:W0:Y:S01]  /*0000*/  LDC R1, c[0x0][0x37c] ;  /* 0x0000df00ff017b82 */ /* 0x000e220000000800 */
[----:B------:R-:W1:Y:S07]  /*0010*/  S2R R0, SR_TID.X ;  /* 0x0000000000007919 */ /* 0x000e6e0000002100 */
[----:B------:R-:W1:Y:S01]  /*0020*/  S2UR UR4, SR_CTAID.X ;  /* 0x00000000000479c3 */ /* 0x000e620000002500 */
[----:B------:R-:W2:Y:S01]  /*0030*/  LDCU UR5, c[0x0][0x3c0] ;  /* 0x00007800ff0577ac */ /* 0x000ea20008000800 */
[----:B0-----:R-:W-:-:S06]  /*0040*/  VIADD R1, R1, 0xfffffd80 ;  /* 0xfffffd8001017836 */ /* 0x001fcc0000000000 */
[----:B------:R-:W1:Y:S02]  /*0050*/  LDC R3, c[0x0][0x360] ;  /* 0x0000d800ff037b82 */ /* 0x000e640000000800 */
[----:B-1----:R-:W-:-:S05]  /*0060*/  IMAD R3, R3, UR4, R0 ;  /* 0x0000000403037c24 */ /* 0x002fca000f8e0200 */
[----:B--2---:R-:W-:-:S13]  /*0070*/  ISETP.GE.AND P0, PT, R3, UR5, PT ;  /* 0x0000000503007c0c */ /* 0x004fda000bf06270 */
[----:B------:R-:W-:Y:S05]  /*0080*/  @P0 EXIT ;  /* 0x000000000000094d */ /* 0x000fea0003800000 */
[----:B------:R-:W0:Y:S01]  /*0090*/  LDC.64 R8, c[0x0][0x380] ;  /* 0x0000e000ff087b82 */ /* 0x000e220000000a00 */
[----:B------:R-:W1:Y:S01]  /*00a0*/  LDCU.64 UR6, c[0x0][0x358] ;  /* 0x00006b00ff0677ac */ /* 0x000e620008000a00 */
[----:B------:R-:W2:Y:S01]  /*00b0*/  LDCU UR4, c[0x0][0x398] ;  /* 0x00007300ff0477ac */ /* 0x000ea20008000800 */
[----:B0-----:R-:W-:-:S06]  /*00c0*/  IMAD.WIDE R8, R3, 0x8, R8 ;  /* 0x0000000803087825 */ /* 0x001fcc00078e0208 */
[----:B-1----:R-:W3:Y:S01]  /*00d0*/  LDG.E.64 R8, desc[UR6][R8.64] ;  /* 0x0000000608087981 */ /* 0x002ee2000c1e1b00 */
[----:B--2---:R-:W-:Y:S01]  /*00e0*/  UIADD3 UR4, UPT, UPT, UR4, 0x1, URZ ;  /* 0x0000000104047890 */ /* 0x004fe2000fffe0ff */
[----:B------:R-:W-:-:S03]  /*00f0*/  UMOV UR5, 0x1 ;  /* 0x0000000100057882 */ /* 0x000fc60000000000 */
[----:B------:R-:W-:Y:S01]  /*0100*/  USHF.L.U32 UR4, UR5, UR4, URZ ;  /* 0x0000000405047299 */ /* 0x000fe200080006ff */
[----:B------:R-:W0:Y:S01]  /*0110*/  LDC.64 R30, c[0x0][0x3b0] ;  /* 0x0000ec00ff1e7b82 */ /* 0x000e220000000a00 */
[----:B---3--:R-:W2:Y:S04]  /*0120*/  LD.E.64 R14, desc[UR6][R8.64+0x8] ;  /* 0x00000806080e7980 */ /* 0x008ea8000c101b00 */
[----:B------:R-:W3:Y:S04]  /*0130*/  LD.E.64 R16, desc[UR6][R8.64+0x10] ;  /* 0x0000100608107980 */ /* 0x000ee8000c101b00 */
[----:B------:R-:W4:Y:S04]  /*0140*/  LD.E.64 R18, desc[UR6][R8.64+0x18] ;  /* 0x0000180608127980 */ /* 0x000f28000c101b00 */
[----:B------:R-:W4:Y:S04]  /*0150*/  LD.E.64 R6, desc[UR6][R8.64+0x28] ;  /* 0x0000280608067980 */ /* 0x000f28000c101b00 */
[----:B------:R-:W4:Y:S04]  /*0160*/  LD.E.64 R2, desc[UR6][R8.64+0x20] ;  /* 0x0000200608027980 */ /* 0x000f28000c101b00 */
[----:B------:R1:W4:Y:S01]  /*0170*/  LD.E.64 R4, desc[UR6][R8.64+0x30] ;  /* 0x0000300608047980 */ /* 0x000322000c101b00 */
[----:B------:R-:W3:Y:S01]  /*0180*/  I2F.F64 R26, UR4 ;  /* 0x00000004001a7d12 */ /* 0x000ee20008201c00 */
[----:B------:R-:W-:-:S02]  /*0190*/  IMAD.MOV.U32 R0, RZ, RZ, 0x3fe00000 ;  /* 0x3fe00000ff007424 */ /* 0x000fc400078e00ff */
[----:B0-----:R-:W5:Y:S04]  /*01a0*/  LDG.E.64 R20, desc[UR6][R30.64] ;  /* 0x000000061e147981 */ /* 0x001f68000c1e1b00 */
[----:B------:R-:W5:Y:S04]  /*01b0*/  LDG.E.64 R22, desc[UR6][R30.64+0x8] ;  /* 0x000008061e167981 */ /* 0x000f68000c1e1b00 */
[----:B------:R4:W5:Y:S01]  /*01c0*/  LDG.E.64 R24, desc[UR6][R30.64+0x10] ;  /* 0x000010061e187981 */ /* 0x000962000c1e1b00 */
[----:B-1----:R-:W-:Y:S01]  /*01d0*/  MOV R8, RZ ;  /* 0x000000ff00087202 */ /* 0x002fe20000000f00 */
[----:B------:R-:W-:Y:S01]  /*01e0*/  BSSY.RECONVERGENT B1, `(.L_x_872) ;  /* 0x00000ee000017945 */ /* 0x000fe20003800200 */
[----:B------:R-:W-:Y:S01]  /*01f0*/  UIADD3 UR4, UPT, UPT, UR4, 0x1, URZ ;  /* 0x0000000104047890 */ /* 0x000fe2000fffe0ff */
[----:B--2---:R-:W-:-:S02]  /*0200*/  DADD R10, R14, 0.5 ;  /* 0x3fe000000e0a7429 */ /* 0x004fc40000000000 */
[----:B---3--:R-:W-:-:S06]  /*0210*/  DADD R12, R16, 0.5 ;  /* 0x3fe00000100c7429 */ /* 0x008fcc0000000000 */
[----:B------:R-:W-:Y:S02]  /*0220*/  DMUL R28, R10, R26 ;  /* 0x0000001a0a1c7228 */ /* 0x000fe40000000000 */
[----:B------:R-:W0:Y:S01]  /*0230*/  LDC.64 R10, c[0x0][0x3a0] ;  /* 0x0000e800ff0a7b82 */ /* 0x000e220000000a00 */
[----:B----4-:R-:W-:Y:S02]  /*0240*/  DADD R30, R18, 0.5 ;  /* 0x3fe00000121e7429 */ /* 0x010fe40000000000 */
[----:B------:R-:W-:Y:S02]  /*0250*/  DMUL R12, R26, R12 ;  /* 0x0000000c1a0c7228 */ /* 0x000fe40000000000 */
[----:B------:R-:W-:-:S03]  /*0260*/  DMUL R6, R6, R6 ;  /* 0x0000000606067228 */ /* 0x000fc60000000000 */
[----:B------:R-:W-:Y:S01]  /*0270*/  LOP3.LUT R9, R0, 0x80000000, R29, 0xb8, !PT ;  /* 0x8000000000097812 */ /* 0x000fe200078eb81d */
[----:B------:R-:W-:-:S04]  /*0280*/  DMUL R26, R26, R30 ;  /* 0x0000001e1a1a7228 */ /* 0x000fc80000000000 */
[----:B------:R-:W-:Y:S02]  /*0290*/  DFMA R2, R2, R2, R6 ;  /* 0x000000020202722b */ /* 0x000fe40000000006 */
[----:B------:R-:W-:Y:S01]  /*02a0*/  DADD.RZ R8, R28, R8 ;  /* 0x000000001c087229 */ /* 0x000fe2000000c008 */
[----:B------:R-:W-:Y:S01]  /*02b0*/  MOV R7, R1 ;  /* 0x0000000100077202 */ /* 0x000fe20000000f00 */
[----:B------:R-:W-:Y:S01]  /*02c0*/  IMAD.MOV.U32 R28, RZ, RZ, RZ ;  /* 0x000000ffff1c7224 */ /* 0x000fe200078e00ff */
[----:B------:R-:W-:-:S03]  /*02d0*/  LOP3.LUT R29, R0, 0x80000000, R13, 0xb8, !PT ;  /* 0x80000000001d7812 */ /* 0x000fc600078eb80d */
[----:B------:R-:W-:Y:S01]  /*02e0*/  DFMA R2, R4, R4, R2 ;  /* 0x000000040402722b */ /* 0x000fe20000000002 */
[----:B------:R-:W-:Y:S02]  /*02f0*/  CS2R R4, SRZ ;  /* 0x0000000000047805 */ /* 0x000fe4000001ff00 */
[----:B------:R-:W-:Y:S01]  /*0300*/  DADD.RZ R28, R12, R28 ;  /* 0x000000000c1c7229 */ /* 0x000fe2000000c01c */
[----:B0-----:R0:W-:Y:S01]  /*0310*/  STL.64 [R1], R10 ;  /* 0x0000000a01007387 */ /* 0x0011e20000100a00 */
[----:B------:R-:W-:Y:S01]  /*0320*/  LOP3.LUT R13, R0, 0x80000000, R27, 0xb8, !PT ;  /* 0x80000000000d7812 */ /* 0x000fe200078eb81b */
[----:B------:R-:W-:Y:S01]  /*0330*/  IMAD.MOV.U32 R12, RZ, RZ, RZ ;  /* 0x000000ffff0c7224 */ /* 0x000fe200078e00ff */
[----:B------:R1:W2:Y:S05]  /*0340*/  F2I.U32.F64.TRUNC R9, R8 ;  /* 0x0000000800097311 */ /* 0x0002aa000030d000 */
[----:B------:R-:W-:-:S03]  /*0350*/  DADD.RZ R12, R26, R12 ;  /* 0x000000001a0c7229 */ /* 0x000fc6000000c00c */
[----:B------:R0:W3:Y:S01]  /*0360*/  F2I.U32.F64.TRUNC R0, R28 ;  /* 0x0000001c00007311 */ /* 0x0000e2000030d000 */
[----:B-1----:R-:W-:-:S07]  /*0370*/  IMAD.MOV.U32 R8, RZ, RZ, RZ ;  /* 0x000000ffff087224 */ /* 0x002fce00078e00ff */
[----:B--2---:R0:W1:Y:S02]  /*0380*/  F2I.U32.F64.TRUNC R6, R12 ;  /* 0x0000000c00067311 */ /* 0x004064000030d000 */
.L_x_889:
[----:B0-----:R-:W-:Y:S01]  /*0390*/  IMAD R10, R8, 0x8, R7 ;  /* 0x00000008080a7824 */ /* 0x001fe200078e0207 */
[----:B------:R-:W0:Y:S05]  /*03a0*/  LDC.64 R12, c[0x0][0x3a8] ;  /* 0x0000ea00ff0c7b82 */ /* 0x000e2a0000000a00 */
[----:B------:R-:W2:Y:S03]  /*03b0*/  LDL.64 R10, [R10] ;  /* 0x000000000a0a7983 */ /* 0x000ea60000100a00 */
[----:B------:R-:W4:Y:S01]  /*03c0*/  LDC.64 R34, c[0x0][0x3b8] ;  /* 0x0000ee00ff227b82 */ /* 0x000f220000000a00 */
[----:B--2---:R-:W2:Y:S04]  /*03d0*/  LD.E R27, desc[UR6][R10.64+0x190] ;  /* 0x000190060a1b7980 */ /* 0x004ea8000c101900 */
[----:B------:R-:W0:Y:S01]  /*03e0*/  LD.E R29, desc[UR6][R10.64+0x180] ;  /* 0x000180060a1d7980 */ /* 0x000e22000c101900 */
[----:B--2--5:R-:W-:-:S04]  /*03f0*/  IMAD.WIDE R30, R27, 0x8, R20 ;  /* 0x000000081b1e7825 */ /* 0x024fc800078e0214 */
[----:B------:R-:W-:Y:S02]  /*0400*/  IMAD.WIDE R32, R27, 0x8, R22 ;  /* 0x000000081b207825 */ /* 0x000fe400078e0216 */
[----:B------:R-:W2:Y:S02]  /*0410*/  LD.E R30, desc[UR6][R30.64] ;  /* 0x000000061e1e7980 */ /* 0x000ea4000c101900 */
[----:B0-----:R-:W-:Y:S02]  /*0420*/  IMAD.WIDE R12, R29, 0x8, R12 ;  /* 0x000000081d0c7825 */ /* 0x001fe400078e020c */
[----:B------:R-:W3:Y:S02]  /*0430*/  LD.E R33, desc[UR6][R32.64] ;  /* 0x0000000620217980 */ /* 0x000ee4000c101900 */
[C---:B------:R-:W-:Y:S02]  /*0440*/  IMAD.WIDE R36, R27.reuse, 0x8, R24 ;  /* 0x000000081b247825 */ /* 0x040fe400078e0218 */
[----:B------:R-:W3:Y:S04]  /*0450*/  LDG.E.64 R12, desc[UR6][R12.64] ;  /* 0x000000060c0c7981 */ /* 0x000ee8000c1e1b00 */
[----:B------:R-:W1:Y:S01]  /*0460*/  LD.E R37, desc[UR6][R36.64] ;  /* 0x0000000624257980 */ /* 0x000e62000c101900 */
[----:B----4-:R-:W-:-:S06]  /*0470*/  IMAD.WIDE R34, R27, 0x4, R34 ;  /* 0x000000041b227825 */ /* 0x010fcc00078e0222 */
[----:B------:R-:W4:Y:S04]  /*0480*/  LDG.E R34, desc[UR6][R34.64] ;  /* 0x0000000622227981 */ /* 0x000f28000c1e1900 */
[----:B------:R-:W4:Y:S01]  /*0490*/  LD.E.U8 R36, desc[UR6][R10.64+0x40] ;  /* 0x000040060a247980 */ /* 0x000f22000c101100 */
[----:B--2---:R-:W-:Y:S02]  /*04a0*/  IMAD R29, R30, UR4, R9 ;  /* 0x000000041e1d7c24 */ /* 0x004fe4000f8e0209 */
[----:B---3--:R-:W-:Y:S02]  /*04b0*/  IMAD R26, R33, UR4, R0 ;  /* 0x00000004211a7c24 */ /* 0x008fe4000f8e0200 */
[----:B------:R-:W-:-:S04]  /*04c0*/  IMAD.WIDE.U32 R28, R29, 0x8, R12 ;  /* 0x000000081d1c7825 */ /* 0x000fc800078e000c */
[----:B------:R-:W-:Y:S02]  /*04d0*/  IMAD.WIDE.U32 R26, R26, 0x8, R12 ;  /* 0x000000081a1a7825 */ /* 0x000fe400078e000c */
[----:B------:R-:W2:Y:S02]  /*04e0*/  LD.E.64 R28, desc[UR6][R28.64] ;  /* 0x000000061c1c7980 */ /* 0x000ea4000c101b00 */
[----:B-1----:R-:W-:Y:S02]  /*04f0*/  IMAD R31, R37, UR4, R6 ;  /* 0x00000004251f7c24 */ /* 0x002fe4000f8e0206 */
[----:B------:R-:W2:Y:S02]  /*0500*/  LD.E.64 R26, desc[UR6][R26.64] ;  /* 0x000000061a1a7980 */ /* 0x000ea4000c101b00 */
[----:B------:R-:W-:-:S06]  /*0510*/  IMAD.WIDE.U32 R12, R31, 0x8, R12 ;  /* 0x000000081f0c7825 */ /* 0x000fcc00078e000c */
[----:B------:R-:W3:Y:S01]  /*0520*/  LD.E.64 R12, desc[UR6][R12.64] ;  /* 0x000000060c0c7980 */ /* 0x000ee2000c101b00 */
[----:B----4-:R-:W0:Y:S01]  /*0530*/  F2F.F64.F32 R32, R34 ;  /* 0x0000002200207310 */ /* 0x010e220000201800 */
[----:B------:R-:W-:Y:S01]  /*0540*/  ISETP.NE.AND P0, PT, R36, RZ, PT ;  /* 0x000000ff2400720c */ /* 0x000fe20003f05270 */
[----:B------:R-:W-:Y:S01]  /*0550*/  BSSY.RECONVERGENT B0, `(.L_x_873) ;  /* 0x00000b4000007945 */ /* 0x000fe20003800200 */
[----:B--2---:R-:W-:-:S08]  /*0560*/  DMUL R30, R28, R26 ;  /* 0x0000001a1c1e7228 */ /* 0x004fd00000000000 */
[----:B---3--:R-:W-:-:S08]  /*0570*/  DMUL R30, R30, R12 ;  /* 0x0000000c1e1e7228 */ /* 0x008fd00000000000 */
[----:B0-----:R-:W-:Y:S01]  /*0580*/  DFMA R4, R30, R32, R4 ;  /* 0x000000201e04722b */ /* 0x001fe20000000004 */
[----:B------:R-:W-:Y:S01]  /*0590*/  MOV R30, R8 ;  /* 0x00000008001e7202 */ /* 0x000fe20000000f00 */
[----:B------:R-:W-:Y:S01]  /*05a0*/  VIADD R8, R8, 0xffffffff ;  /* 0xffffffff08087836 */ /* 0x000fe20000000000 */
[----:B------:R-:W-:Y:S08]  /*05b0*/  @!P0 BRA `(.L_x_874) ;  /* 0x0000000800b48947 */ /* 0x000ff00003800000 */
        /* <DEDUP_REMOVED lines=17> */
[----:B------:R-:W-:-:S13]  /*06d0*/  IMAD R27, R30, 0x8, R7 ;  /* 0x000000081e1b7824 */ /* 0x000fda00078e0207 */
[----:B------:R0:W-:Y:S01]  /*06e0*/  @!P0 STL.64 [R27], R12 ;  /* 0x0000000c1b008387 */ /* 0x0001e20000100a00 */
[----:B------:R-:W-:-:S07]  /*06f0*/  @!P0 MOV R8, R30 ;  /* 0x0000001e00088202 */ /* 0x000fce0000000f00 */
.L_x_876:
[----:B------:R-:W-:Y:S05]  /*0700*/  BSYNC.RECONVERGENT B2 ;  /* 0x0000000000027941 */ /* 0x000fea0003800200 */
.L_x_875:
        /* <DEDUP_REMOVED lines=17> */
[C---:B------:R-:W-:Y:S02]  /*0820*/  @!P0 IMAD R27, R8.reuse, 0x8, R7 ;  /* 0x00000008081b8824 */ /* 0x040fe400078e0207 */
[----:B------:R-:W-:-:S03]  /*0830*/  @!P0 VIADD R26, R8, 0x1 ;  /* 0x00000001081a8836 */ /* 0x000fc60000000000 */
[----:B------:R0:W-:Y:S02]  /*0840*/  @!P0 STL.64 [R27+0x8], R12 ;  /* 0x0000080c1b008387 */ /* 0x0001e40000100a00 */
[----:B------:R-:W-:-:S07]  /*0850*/  @!P0 MOV R8, R26 ;  /* 0x0000001a00088202 */ /* 0x000fce0000000f00 */
.L_x_878:
[----:B------:R-:W-:Y:S05]  /*0860*/  BSYNC.RECONVERGENT B2 ;  /* 0x0000000000027941 */ /* 0x000fea0003800200 */
.L_x_877:
        /* <DEDUP_REMOVED lines=21> */
.L_x_880:
[----:B------:R-:W-:Y:S05]  /*09c0*/  BSYNC.RECONVERGENT B2 ;  /* 0x0000000000027941 */ /* 0x000fea0003800200 */
.L_x_879:
        /* <DEDUP_REMOVED lines=21> */
.L_x_882:
[----:B------:R-:W-:Y:S05]  /*0b20*/  BSYNC.RECONVERGENT B2 ;  /* 0x0000000000027941 */ /* 0x000fea0003800200 */
.L_x_881:
        /* <DEDUP_REMOVED lines=21> */
.L_x_884:
[----:B------:R-:W-:Y:S05]  /*0c80*/  BSYNC.RECONVERGENT B2 ;  /* 0x0000000000027941 */ /* 0x000fea0003800200 */
.L_x_883:
        /* <DEDUP_REMOVED lines=21> */
.L_x_886:
[----:B------:R-:W-:Y:S05]  /*0de0*/  BSYNC.RECONVERGENT B2 ;  /* 0x0000000000027941 */ /* 0x000fea0003800200 */
.L_x_885:
        /* <DEDUP_REMOVED lines=21> */
.L_x_888:
[----:B------:R-:W-:Y:S05]  /*0f40*/  BSYNC.RECONVERGENT B2 ;  /* 0x0000000000027941 */ /* 0x000fea0003800200 */
.L_x_887:
        /* <DEDUP_REMOVED lines=20> */
.L_x_874:
[----:B------:R-:W-:Y:S05]  /*1090*/  BSYNC.RECONVERGENT B0 ;  /* 0x0000000000007941 */ /* 0x000fea0003800200 */
.L_x_873:
[----:B------:R-:W-:-:S13]  /*10a0*/  ISETP.NE.AND P0, PT, R8, -0x1, PT ;  /* 0xffffffff0800780c */ /* 0x000fda0003f05270 */
[----:B------:R-:W-:Y:S05]  /*10b0*/  @P0 BRA `(.L_x_889) ;  /* 0xfffffff000b40947 */ /* 0x000fea000383ffff */
[----:B------:R-:W-:Y:S05]  /*10c0*/  BSYNC.RECONVERGENT B1 ;  /* 0x0000000000017941 */ /* 0x000fea0003800200 */
.L_x_872:
[----:B------:R-:W1:Y:S01]  /*10d0*/  MUFU.RSQ64H R7, R3 ;  /* 0x0000000300077308 */ /* 0x000e620000001c00 */
[----:B------:R-:W-:Y:S01]  /*10e0*/  VIADD R6, R3, 0xfcb00000 ;  /* 0xfcb0000003067836 */ /* 0x000fe20000000000 */
[----:B0-----:R-:W-:Y:S01]  /*10f0*/  MOV R10, 0x0 ;  /* 0x00000000000a7802 */ /* 0x001fe20000000f00 */
[----:B------:R-:W-:Y:S01]  /*1100*/  IMAD.MOV.U32 R11, RZ, RZ, 0x3fd80000 ;  /* 0x3fd80000ff0b7424 */ /* 0x000fe200078e00ff */
[----:B------:R-:W-:Y:S02]  /*1110*/  BSSY.RECONVERGENT B0, `(.L_x_890) ;  /* 0x000000f000007945 */ /* 0x000fe40003800200 */
[----:B------:R-:W-:Y:S01]  /*1120*/  ISETP.GE.U32.AND P0, PT, R6, 0x7ca00000, PT ;  /* 0x7ca000000600780c */ /* 0x000fe20003f06070 */
[----:B-1----:R-:W-:-:S08]  /*1130*/  DMUL R8, R6, R6 ;  /* 0x0000000606087228 */ /* 0x002fd00000000000 */
[----:B------:R-:W-:-:S08]  /*1140*/  DFMA R8, R2, -R8, 1 ;  /* 0x3ff000000208742b */ /* 0x000fd00000000808 */
[----:B------:R-:W-:Y:S02]  /*1150*/  DFMA R10, R8, R10, 0.5 ;  /* 0x3fe00000080a742b */ /* 0x000fe4000000000a */
[----:B------:R-:W-:-:S08]  /*1160*/  DMUL R8, R6, R8 ;  /* 0x0000000806087228 */ /* 0x000fd00000000000 */
[----:B------:R-:W-:-:S08]  /*1170*/  DFMA R8, R10, R8, R6 ;  /* 0x000000080a08722b */ /* 0x000fd00000000006 */
[----:B------:R-:W-:Y:S02]  /*1180*/  DMUL R10, R2, R8 ;  /* 0x00000008020a7228 */ /* 0x000fe40000000000 */
[----:B------:R-:W-:Y:S01]  /*1190*/  IADD3 R17, PT, PT, R9, -0x100000, RZ ;  /* 0xfff0000009117810 */ /* 0x000fe20007ffe0ff */
[----:B------:R-:W-:-:S05]  /*11a0*/  IMAD.MOV.U32 R16, RZ, RZ, R8 ;  /* 0x000000ffff107224 */ /* 0x000fca00078e0008 */
[----:B------:R-:W-:-:S08]  /*11b0*/  DFMA R12, R10, -R10, R2 ;  /* 0x8000000a0a0c722b */ /* 0x000fd00000000002 */
[----:B------:R-:W-:Y:S01]  /*11c0*/  DFMA R14, R12, R16, R10 ;  /* 0x000000100c0e722b */ /* 0x000fe2000000000a */
[----:B------:R-:W-:Y:S10]  /*11d0*/  @!P0 BRA `(.L_x_891) ;  /* 0x0000000000088947 */ /* 0x000ff40003800000 */
[----:B------:R-:W-:-:S07]  /*11e0*/  MOV R0, 0x1200 ;  /* 0x0000120000007802 */ /* 0x000fce0000000f00 */
[----:B------:R-:W-:Y:S05]  /*11f0*/  CALL.REL.NOINC `($__internal_4_$__cuda_sm20_dsqrt_rn_f64_mediumpath_v1) ;  /* 0x00000000001c7944 */ /* 0x000fea0003c00000 */
.L_x_891:
[----:B------:R-:W-:Y:S05]  /*1200*/  BSYNC.RECONVERGENT B0 ;  /* 0x0000000000007941 */ /* 0x000fea0003800200 */
.L_x_890:
[----:B------:R-:W0:Y:S01]  /*1210*/  LDC.64 R2, c[0x0][0x390] ;  /* 0x0000e400ff027b82 */ /* 0x000e220000000a00 */
[----:B------:R-:W-:-:S07]  /*1220*/  DMUL R4, R4, R14 ;  /* 0x0000000e04047228 */ /* 0x000fce0000000000 */
[----:B------:R-:W1:Y:S01]  /*1230*/  LDC.64 R6, c[0x0][0x388] ;  /* 0x0000e200ff067b82 */ /* 0x000e620000000a00 */
[----:B0-----:R-:W-:Y:S04]  /*1240*/  REDG.E.ADD.F64.RN.STRONG.GPU desc[UR6][R2.64], R4 ;  /* 0x00000004020079a6 */ /* 0x001fe8000c12ff06 */
[----:B-1----:R-:W-:Y:S01]  /*1250*/  REDG.E.ADD.F64.RN.STRONG.GPU desc[UR6][R6.64], R14 ;  /* 0x0000000e060079a6 */ /* 0x002fe2000c12ff06 */
[----:B------:R-:W-:Y:S05]  /*1260*/  EXIT ;  /* 0x000000000000794d */ /* 0x000fea0003800000 */
        .weak           $__internal_4_$__cuda_sm20_dsqrt_rn_f64_mediumpath_v1
        .type           $__internal_4_$__cuda_sm20_dsqrt_rn_f64_mediumpath_v1,@function
        .size           $__internal_4_$__cuda_sm20_dsqrt_rn_f64_mediumpath_v1,(.L_x_2038 - $__internal_4_$__cuda_sm20_dsqrt_rn_f64_mediumpath_v1)
$__internal_4_$__cuda_sm20_dsqrt_rn_f64_mediumpath_v1:
[----:B------:R-:W-:Y:S01]  /*1270*/  ISETP.GE.U32.AND P0, PT, R6, -0x3400000, PT ;  /* 0xfcc000000600780c */ /* 0x000fe20003f06070 */
[----:B------:R-:W-:Y:S01]  /*1280*/  BSSY.RECONVERGENT B1, `(.L_x_892) ;  /* 0x0000024000017945 */ /* 0x000fe20003800200 */
[----:B------:R-:W-:-:S11]  /*1290*/  MOV R9, R17 ;  /* 0x0000001100097202 */ /* 0x000fd60000000f00 */
[----:B------:R-:W-:Y:S05]  /*12a0*/  @!P0 BRA `(.L_x_893) ;  /* 0x0000000000208947 */ /* 0x000fea0003800000 */
[----:B------:R-:W-:-:S10]  /*12b0*/  DFMA.RM R8, R12, R8, R10 ;  /* 0x000000080c08722b */ /* 0x000fd4000000400a */
[----:B------:R-:W-:-:S05]  /*12c0*/  IADD3 R6, P0, PT, R8, 0x1, RZ ;  /* 0x0000000108067810 */ /* 0x000fca0007f1e0ff */
[----:B------:R-:W-:-:S06]  /*12d0*/  IMAD.X R7, RZ, RZ, R9, P0 ;  /* 0x000000ffff077224 */ /* 0x000fcc00000e0609 */
[----:B------:R-:W-:-:S08]  /*12e0*/  DFMA.RP R2, -R8, R6, R2 ;  /* 0x000000060802722b */ /* 0x000fd00000008102 */
[----:B------:R-:W-:-:S06]  /*12f0*/  DSETP.GT.AND P0, PT, R2, RZ, PT ;  /* 0x000000ff0200722a */ /* 0x000fcc0003f04000 */
[----:B------:R-:W-:Y:S02]  /*1300*/  FSEL R6, R6, R8, P0 ;  /* 0x0000000806067208 */ /* 0x000fe40000000000 */
[----:B------:R-:W-:Y:S01]  /*1310*/  FSEL R7, R7, R9, P0 ;  /* 0x0000000907077208 */ /* 0x000fe20000000000 */
[----:B------:R-:W-:Y:S06]  /*1320*/  BRA `(.L_x_894) ;  /* 0x0000000000647947 */ /* 0x000fec0003800000 */
.L_x_893:
[----:B------:R-:W-:-:S14]  /*1330*/  DSETP.NE.AND P0, PT, R2, RZ, PT ;  /* 0x000000ff0200722a */ /* 0x000fdc0003f05000 */
[----:B------:R-:W-:Y:S05]  /*1340*/  @!P0 BRA `(.L_x_895) ;  /* 0x0000000000588947 */ /* 0x000fea0003800000 */
[----:B------:R-:W-:-:S13]  /*1350*/  ISETP.GE.AND P0, PT, R3, RZ, PT ;  /* 0x000000ff0300720c */ /* 0x000fda0003f06270 */
[----:B------:R-:W-:Y:S01]  /*1360*/  @!P0 MOV R6, 0x0 ;  /* 0x0000000000068802 */ /* 0x000fe20000000f00 */
[----:B------:R-:W-:Y:S01]  /*1370*/  @!P0 IMAD.MOV.U32 R7, RZ, RZ, -0x80000 ;  /* 0xfff80000ff078424 */ /* 0x000fe200078e00ff */
[----:B------:R-:W-:Y:S06]  /*1380*/  @!P0 BRA `(.L_x_894) ;  /* 0x00000000004c8947 */ /* 0x000fec0003800000 */
[----:B------:R-:W-:-:S13]  /*1390*/  ISETP.GT.AND P0, PT, R3, 0x7fefffff, PT ;  /* 0x7fefffff0300780c */ /* 0x000fda0003f04270 */
[----:B------:R-:W-:Y:S05]  /*13a0*/  @P0 BRA `(.L_x_895) ;  /* 0x0000000000400947 */ /* 0x000fea0003800000 */
[----:B------:R-:W-:Y:S01]  /*13b0*/  DMUL R2, R2, 8.11296384146066816958e+31 ;  /* 0x4690000002027828 */ /* 0x000fe20000000000 */
[----:B------:R-:W-:Y:S01]  /*13c0*/  MOV R6, RZ ;  /* 0x000000ff00067202 */ /* 0x000fe20000000f00 */
[----:B------:R-:W-:Y:S01]  /*13d0*/  IMAD.MOV.U32 R10, RZ, RZ, 0x0 ;  /* 0x00000000ff0a7424 */ /* 0x000fe200078e00ff */
[----:B------:R-:W-:-:S03]  /*13e0*/  MOV R11, 0x3fd80000 ;  /* 0x3fd80000000b7802 */ /* 0x000fc60000000f00 */
[----:B------:R-:W0:Y:S02]  /*13f0*/  MUFU.RSQ64H R7, R3 ;  /* 0x0000000300077308 */ /* 0x000e240000001c00 */
[----:B0-----:R-:W-:-:S08]  /*1400*/  DMUL R8, R6, R6 ;  /* 0x0000000606087228 */ /* 0x001fd00000000000 */
[----:B------:R-:W-:-:S08]  /*1410*/  DFMA R8, R2, -R8, 1 ;  /* 0x3ff000000208742b */ /* 0x000fd00000000808 */
[----:B------:R-:W-:Y:S02]  /*1420*/  DFMA R10, R8, R10, 0.5 ;  /* 0x3fe00000080a742b */ /* 0x000fe4000000000a */
[----:B------:R-:W-:-:S08]  /*1430*/  DMUL R8, R6, R8 ;  /* 0x0000000806087228 */ /* 0x000fd00000000000 */
[----:B------:R-:W-:-:S08]  /*1440*/  DFMA R8, R10, R8, R6 ;  /* 0x000000080a08722b */ /* 0x000fd00000000006 */
[----:B------:R-:W-:Y:S02]  /*1450*/  DMUL R6, R2, R8 ;  /* 0x0000000802067228 */ /* 0x000fe40000000000 */
[----:B------:R-:W-:-:S06]  /*1460*/  VIADD R9, R9, 0xfff00000 ;  /* 0xfff0000009097836 */ /* 0x000fcc0000000000 */
[----:B------:R-:W-:-:S08]  /*1470*/  DFMA R10, R6, -R6, R2 ;  /* 0x80000006060a722b */ /* 0x000fd00000000002 */
[----:B------:R-:W-:-:S10]  /*1480*/  DFMA R6, R8, R10, R6 ;  /* 0x0000000a0806722b */ /* 0x000fd40000000006 */
[----:B------:R-:W-:Y:S01]  /*1490*/  IADD3 R7, PT, PT, R7, -0x3500000, RZ ;  /* 0xfcb0000007077810 */ /* 0x000fe20007ffe0ff */
[----:B------:R-:W-:Y:S06]  /*14a0*/  BRA `(.L_x_894) ;  /* 0x0000000000047947 */ /* 0x000fec0003800000 */
.L_x_895:
[----:B------:R-:W-:-:S11]  /*14b0*/  DADD R6, R2, R2 ;  /* 0x0000000002067229 */ /* 0x000fd60000000002 */
.L_x_894:
[----:B------:R-:W-:Y:S05]  /*14c0*/  BSYNC.RECONVERGENT B1 ;  /* 0x0000000000017941 */ /* 0x000fea0003800200 */
.L_x_892:
[----:B------:R-:W-:Y:S02]  /*14d0*/  HFMA2 R3, -RZ, RZ, 0, 0 ;  /* 0x00000000ff037431 */ /* 0x000fe400000001ff */
[----:B------:R-:W-:Y:S01]  /*14e0*/  IMAD.MOV.U32 R2, RZ, RZ, R0 ;  /* 0x000000ffff027224 */ /* 0x000fe200078e0000 */
[----:B------:R-:W-:Y:S01]  /*14f0*/  MOV R15, R7 ;  /* 0x00000007000f7202 */ /* 0x000fe20000000f00 */
[----:B------:R-:W-:Y:S02]  /*1500*/  IMAD.MOV.U32 R14, RZ, RZ, R6 ;  /* 0x000000ffff0e7224 */ /* 0x000fe400078e0006 */
[----:B------:R-:W-:Y:S05]  /*1510*/  RET.REL.NODEC R2 `(_Z17compute_iso_valuePP4nodePdS2_iS0_PS2_PP6x_bitsPfi) ;  /* 0xffffffe802b87950 */ /* 0x000fea0003c3ffff */
.L_x_896:
        /* <DEDUP_REMOVED lines=14> */
.L_x_2038:


//--------------------- .text._Z15set_value_tableP8functioniPddii --------------------------
	.section	.text._Z15set_value_tableP8functioniPddii,"ax",@progbits
	.align	128
        .global         _Z15set_value_tableP8functioniPddii
        .type           _Z15set_value_tableP8functioniPddii,@function
        .size           _Z15set_value_tableP8functioniPddii,(.L_x_2039 - _Z15set_value_tableP8functioniPddii)
        .other          _Z15set_value_tableP8functioniPddii,@"STO_CUDA_ENTRY STV_DEFAULT"
_Z15set_value_tableP8functioniPddii:
.text._Z15set_value_tableP8functioniPddii:
        /* <DEDUP_REMOVED lines=9> */
[----:B------:R-:W0:Y:S08]  /*0090*/  LDC R6, c[0x0][0x3a0] ;  /* 0x0000e800ff067b82 */ /* 0x000e300000000800 */
[----:B------:R-:W1:Y:S08]  /*00a0*/  LDC R4, c[0x0][0x360] ;  /* 0x0000d800ff047b82 */ /* 0x000e700000000800 */
[----:B------:R-:W2:Y:S01]  /*00b0*/  LDC.64 R38, c[0x0][0x380] ;  /* 0x0000e000ff267b82 */ /* 0x000ea20000000a00 */
[----:B0-----:R-:W-:-:S04]  /*00c0*/  IABS R5, R6 ;  /* 0x0000000600057213 */ /* 0x001fc80000000000 */
[----:B------:R-:W0:Y:S01]  /*00d0*/  I2F.RP R0, R5 ;  /* 0x0000000500007306 */ /* 0x000e220000209400 */
[----:B-1----:R-:W-:Y:S01]  /*00e0*/  IMAD R43, R4, UR4, R43 ;  /* 0x00000004042b7c24 */ /* 0x002fe2000f8e022b */
[----:B------:R-:W1:Y:S06]  /*00f0*/  LDCU.64 UR4, c[0x0][0x358] ;  /* 0x00006b00ff0477ac */ /* 0x000e6c0008000a00 */
[----:B0-----:R-:W0:Y:S02]  /*0100*/  MUFU.RCP R0, R0 ;  /* 0x0000000000007308 */ /* 0x001e240000001000 */
[----:B0-----:R-:W-:Y:S01]  /*0110*/  VIADD R2, R0, 0xffffffe ;  /* 0x0ffffffe00027836 */ /* 0x001fe20000000000 */
[----:B------:R-:W-:-:S05]  /*0120*/  IABS R0, R43 ;  /* 0x0000002b00007213 */ /* 0x000fca0000000000 */
[----:B------:R0:W3:Y:S02]  /*0130*/  F2I.FTZ.U32.TRUNC.NTZ R3, R2 ;  /* 0x0000000200037305 */ /* 0x0000e4000021f000 */
[----:B0-----:R-:W-:Y:S02]  /*0140*/  IMAD.MOV.U32 R2, RZ, RZ, RZ ;  /* 0x000000ffff027224 */ /* 0x001fe400078e00ff */
[----:B---3--:R-:W-:-:S04]  /*0150*/  IMAD.MOV R8, RZ, RZ, -R3 ;  /* 0x000000ffff087224 */ /* 0x008fc800078e0a03 */
[----:B------:R-:W-:-:S04]  /*0160*/  IMAD R7, R8, R5, RZ ;  /* 0x0000000508077224 */ /* 0x000fc800078e02ff */
[----:B------:R-:W-:-:S06]  /*0170*/  IMAD.HI.U32 R3, R3, R7, R2 ;  /* 0x0000000703037227 */ /* 0x000fcc00078e0002 */
[----:B------:R-:W-:-:S04]  /*0180*/  IMAD.HI.U32 R44, R3, R0, RZ ;  /* 0x00000000032c7227 */ /* 0x000fc800078e00ff */
[----:B------:R-:W-:-:S04]  /*0190*/  IMAD.MOV R3, RZ, RZ, -R44 ;  /* 0x000000ffff037224 */ /* 0x000fc800078e0a2c */
[----:B------:R-:W-:-:S05]  /*01a0*/  IMAD R0, R5, R3, R0 ;  /* 0x0000000305007224 */ /* 0x000fca00078e0200 */
[----:B------:R-:W-:-:S13]  /*01b0*/  ISETP.GT.U32.AND P1, PT, R5, R0, PT ;  /* 0x000000000500720c */ /* 0x000fda0003f24070 */
[----:B------:R-:W-:Y:S02]  /*01c0*/  @!P1 IMAD.IADD R0, R0, 0x1, -R5 ;  /* 0x0000000100009824 */ /* 0x000fe400078e0a05 */
[----:B------:R-:W-:Y:S01]  /*01d0*/  @!P1 VIADD R44, R44, 0x1 ;  /* 0x000000012c2c9836 */ /* 0x000fe20000000000 */
[----:B------:R-:W-:Y:S02]  /*01e0*/  ISETP.NE.AND P1, PT, R6, RZ, PT ;  /* 0x000000ff0600720c */ /* 0x000fe40003f25270 */
[----:B------:R-:W-:Y:S02]  /*01f0*/  ISETP.GE.U32.AND P0, PT, R0, R5, PT ;  /* 0x000000050000720c */ /* 0x000fe40003f06070 */
[----:B------:R-:W-:-:S04]  /*0200*/  LOP3.LUT R0, R43, R6, RZ, 0x3c, !PT ;  /* 0x000000062b007212 */ /* 0x000fc800078e3cff */
[----:B------:R-:W-:-:S07]  /*0210*/  ISETP.GE.AND P2, PT, R0, RZ, PT ;  /* 0x000000ff0000720c */ /* 0x000fce0003f46270 */
[----:B------:R-:W-:-:S06]  /*0220*/  @P0 VIADD R44, R44, 0x1 ;  /* 0x000000012c2c0836 */ /* 0x000fcc0000000000 */
[----:B------:R-:W-:Y:S01]  /*0230*/  @!P2 IMAD.MOV R44, RZ, RZ, -R44 ;  /* 0x000000ffff2ca224 */ /* 0x000fe200078e0a2c */
[----:B------:R-:W-:-:S05]  /*0240*/  @!P1 LOP3.LUT R44, RZ, R6, RZ, 0x33, !PT ;  /* 0x00000006ff2c9212 */ /* 0x000fca00078e33ff */
[----:B--2---:R-:W-:-:S05]  /*0250*/  IMAD.WIDE.U32 R38, R44, 0xb8, R38 ;  /* 0x000000b82c267825 */ /* 0x004fca00078e0026 */
[----:B-1----:R-:W2:Y:S01]  /*0260*/  LDG.E.64 R22, desc[UR4][R38.64+0xb0] ;  /* 0x0000b00426167981 */ /* 0x002ea2000c1e1b00 */
[----:B------:R-:W-:-:S03]  /*0270*/  IMAD.MOV R0, RZ, RZ, -R44 ;  /* 0x000000ffff007224 */ /* 0x000fc600078e0a2c */
[----:B------:R-:W3:Y:S01]  /*0280*/  LDG.E.64 R40, desc[UR4][R38.64+0xa8] ;  /* 0x0000a80426287981 */ /* 0x000ee2000c1e1b00 */
[----:B------:R-:W-:-:S03]  /*0290*/  IMAD R43, R6, R0, R43 ;  /* 0x00000000062b7224 */ /* 0x000fc600078e022b */
[----:B------:R-:W4:Y:S04]  /*02a0*/  LDG.E.64 R8, desc[UR4][R38.64+0x88] ;  /* 0x0000880426087981 */ /* 0x000f28000c1e1b00 */
[----:B------:R-:W5:Y:S04]  /*02b0*/  LDG.E.64 R10, desc[UR4][R38.64+0x80] ;  /* 0x00008004260a7981 */ /* 0x000f68000c1e1b00 */
        /* <DEDUP_REMOVED lines=11> */
[----:B------:R-:W5:Y:S04]  /*0370*/  LDG.E R42, desc[UR4][R38.64+0x68] ;  /* 0x00006804262a7981 */ /* 0x000f68000c1e1900 */
[----:B------:R-:W5:Y:S04]  /*0380*/  LDG.E R0, desc[UR4][R38.64+0x38] ;  /* 0x0000380426007981 */ /* 0x000f68000c1e1900 */
[----:B------:R-:W5:Y:S04]  /*0390*/  LDG.E R36, desc[UR4][R38.64+0x8] ;  /* 0x0000080426247981 */ /* 0x000f68000c1e1900 */
[----:B------:R-:W5:Y:S04]  /*03a0*/  LDG.E.64 R4, desc[UR4][R38.64+0x98] ;  /* 0x0000980426047981 */ /* 0x000f68000c1e1b00 */
[----:B------:R-:W5:Y:S04]  /*03b0*/  LDG.E R37, desc[UR4][R38.64] ;  /* 0x0000000426257981 */ /* 0x000f68000c1e1900 */
[----:B------:R-:W5:Y:S04]  /*03c0*/  LDG.E.64 R2, desc[UR4][R38.64+0xa0] ;  /* 0x0000a00426027981 */ /* 0x000f68000c1e1b00 */
[----:B------:R-:W5:Y:S04]  /*03d0*/  LDG.E.64 R6, desc[UR4][R38.64+0x90] ;  /* 0x0000900426067981 */ /* 0x000f68000c1e1b00 */
[----:B--2---:R0:W-:Y:S04]  /*03e0*/  STL.64 [R1+0xb0], R22 ;  /* 0x0000b01601007387 */ /* 0x0041e80000100a00 */
[----:B0-----:R0:W2:Y:S04]  /*03f0*/  LDG.E.64 R22, desc[UR4][R38.64+0x48] ;  /* 0x0000480426167981 */ /* 0x0010a8000c1e1b00 */
[----:B---3--:R-:W-:Y:S01]  /*0400*/  STL.64 [R1+0xa8], R40 ;  /* 0x0000a82801007387 */ /* 0x008fe20000100a00 */
[----:B0-----:R-:W0:Y:S03]  /*0410*/  LDC.64 R38, c[0x0][0x398] ;  /* 0x0000e600ff267b82 */ /* 0x001e260000000a00 */
[----:B----4-:R-:W-:Y:S04]  /*0420*/  STL.64 [R1+0x88], R8 ;  /* 0x0000880801007387 */ /* 0x010fe80000100a00 */
[----:B-----5:R-:W-:Y:S04]  /*0430*/  STL.64 [R1+0x80], R10 ;  /* 0x0000800a01007387 */ /* 0x020fe80000100a00 */
[----:B------:R-:W-:Y:S04]  /*0440*/  STL.64 [R1+0x78], R12 ;  /* 0x0000780c01007387 */ /* 0x000fe80000100a00 */
        /* <DEDUP_REMOVED lines=10> */
[----:B------:R-:W-:Y:S04]  /*04f0*/  STL [R1+0x68], R42 ;  /* 0x0000682a01007387 */ /* 0x000fe80000100800 */
[----:B------:R-:W-:Y:S04]  /*0500*/  STL [R1+0x38], R0 ;  /* 0x0000380001007387 */ /* 0x000fe80000100800 */
[----:B------:R-:W-:Y:S01]  /*0510*/  STL [R1+0x8], R36 ;  /* 0x0000082401007387 */ /* 0x000fe20000100800 */
[----:B------:R-:W-:-:S03]  /*0520*/  ISETP.GE.AND P0, PT, R37, 0x1, PT ;  /* 0x000000012500780c */ /* 0x000fc60003f06270 */
[----:B------:R1:W-:Y:S02]  /*0530*/  STL.64 [R1+0x98], R4 ;  /* 0x0000980401007387 */ /* 0x0003e40000100a00 */
[----:B-1----:R-:W0:Y:S01]  /*0540*/  I2F.F64 R4, R43 ;  /* 0x0000002b00047312 */ /* 0x002e220000201c00 */
[----:B------:R-:W-:Y:S01]  /*0550*/  BSSY.RECONVERGENT B0, `(.L_x_897) ;  /* 0x000014b000007945 */ /* 0x000fe20003800200 */
[----:B------:R1:W-:Y:S04]  /*0560*/  STL.64 [R1+0xa0], R2 ;  /* 0x0000a00201007387 */ /* 0x0003e80000100a00 */
[----:B------:R3:W-:Y:S01]  /*0570*/  STL.64 [R1+0x90], R6 ;  /* 0x0000900601007387 */ /* 0x0007e20000100a00 */
[----:B0-----:R-:W-:Y:S01]  /*0580*/  DFMA R4, R4, R38, -0.5 ;  /* 0xbfe000000404742b */ /* 0x001fe20000000026 */
[----:B-1----:R-:W-:Y:S01]  /*0590*/  CS2R R2, SRZ ;  /* 0x0000000000027805 */ /* 0x002fe2000001ff00 */
[----:B---3--:R-:W-:Y:S01]  /*05a0*/  VIADD R6, R1, 0x10 ;  /* 0x0000001001067836 */ /* 0x008fe20000000000 */
[----:B--2---:R0:W-:Y:S01]  /*05b0*/  STL.64 [R1+0x48], R22 ;  /* 0x0000481601007387 */ /* 0x0041e20000100a00 */
[----:B------:R-:W-:Y:S07]  /*05c0*/  @!P0 BRA `(.L_x_898) ;  /* 0x00000014000c8947 */ /* 0x000fee0003800000 */
[----:B------:R-:W-:Y:S01]  /*05d0*/  BSSY.RELIABLE B1, `(.L_x_899) ;  /* 0x0000012000017945 */ /* 0x000fe20003800100 */
[----:B------:R-:W-:Y:S02]  /*05e0*/  IMAD.MOV.U32 R42, RZ, RZ, R6 ;  /* 0x000000ffff2a7224 */ /* 0x000fe400078e0006 */
[----:B------:R-:W-:Y:S02]  /*05f0*/  VIADD R40, R1, 0x28 ;  /* 0x0000002801287836 */ /* 0x000fe40000000000 */
[----:B------:R-:W-:-:S07]  /*0600*/  IMAD.MOV.U32 R0, RZ, RZ, RZ ;  /* 0x000000ffff007224 */ /* 0x000fce00078e00ff */
.L_x_902:
[----:B------:R-:W-:-:S05]  /*0610*/  IMAD R9, R0, 0x8, R1 ;  /* 0x0000000800097824 */ /* 0x000fca00078e0201 */
[----:B------:R-:W2:Y:S02]  /*0620*/  LDL.64 R6, [R9+0x98] ;  /* 0x0000980009067983 */ /* 0x000ea40000100a00 */
[----:B--2---:R-:W-:-:S14]  /*0630*/  DSETP.GTU.AND P0, PT, R6, R4, PT ;  /* 0x000000040600722a */ /* 0x004fdc0003f0c000 */
[----:B------:R-:W-:Y:S05]  /*0640*/  @P0 BRA `(.L_x_900) ;  /* 0x00000000000c0947 */ /* 0x000fea0003800000 */
[----:B------:R-:W2:Y:S02]  /*0650*/  LDL.64 R6, [R9+0xa0] ;  /* 0x0000a00009067983 */ /* 0x000ea40000100a00 */
[----:B--2---:R-:W-:-:S14]  /*0660*/  DSETP.GTU.AND P0, PT, R4, R6, PT ;  /* 0x000000060400722a */ /* 0x004fdc0003f0c000 */
[----:B------:R-:W-:Y:S05]  /*0670*/  @!P0 BRA `(.L_x_901) ;  /* 0x00000000001c8947 */ /* 0x000fea0003800000 */
.L_x_900:
[----:B------:R-:W-:Y:S02]  /*0680*/  VIADD R0, R0, 0x1 ;  /* 0x0000000100007836 */ /* 0x000fe40000000000 */
[----:B------:R-:W-:-:S03]  /*0690*/  VIADD R42, R42, 0x30 ;  /* 0x000000302a2a7836 */ /* 0x000fc60000000000 */
[----:B------:R-:W-:-:S13]  /*06a0*/  ISETP.NE.AND P0, PT, R0, R37, PT ;  /* 0x000000250000720c */ /* 0x000fda0003f05270 */
[----:B------:R-:W-:Y:S05]  /*06b0*/  @!P0 BREAK.RELIABLE B1 ;  /* 0x0000000000018942 */ /* 0x000fea0003800100 */
[----:B------:R-:W-:Y:S05]  /*06c0*/  @!P0 BRA `(.L_x_898) ;  /* 0x0000001000cc8947 */ /* 0x000fea0003800000 */
[----:B------:R-:W-:Y:S01]  /*06d0*/  VIADD R40, R40, 0x30 ;  /* 0x0000003028287836 */ /* 0x000fe20000000000 */
[----:B------:R-:W-:Y:S06]  /*06e0*/  BRA `(.L_x_902) ;  /* 0xfffffffc00c87947 */ /* 0x000fec000383ffff */
.L_x_901:
[----:B------:R-:W-:Y:S05]  /*06f0*/  BSYNC.RELIABLE B1 ;  /* 0x0000000000017941 */ /* 0x000fea0003800100 */
.L_x_899:
[----:B------:R-:W-:-:S06]  /*0700*/  IMAD R0, R0, 0x28, R9 ;  /* 0x0000002800007824 */ /* 0x000fcc00078e0209 */
[----:B------:R-:W2:Y:S02]  /*0710*/  LDL R0, [R0+0x8] ;  /* 0x0000080000007983 */ /* 0x000ea40000100800 */
[----:B--2---:R-:W-:-:S13]  /*0720*/  ISETP.GE.AND P0, PT, R0, RZ, PT ;  /* 0x000000ff0000720c */ /* 0x004fda0003f06270 */
[----:B------:R-:W-:Y:S05]  /*0730*/  @!P0 BRA `(.L_x_898) ;  /* 0x0000001000b08947 */ /* 0x000fea0003800000 */
[C---:B------:R-:W-:Y:S01]  /*0740*/  ISETP.GE.U32.AND P0, PT, R0.reuse, 0x3, PT ;  /* 0x000000030000780c */ /* 0x040fe20003f06070 */
[----:B------:R-:W-:Y:S01]  /*0750*/  VIADD R0, R0, 0x1 ;  /* 0x0000000100007836 */ /* 0x000fe20000000000 */
[----:B------:R-:W-:Y:S01]  /*0760*/  BSSY.RECONVERGENT B1, `(.L_x_903) ;  /* 0x00000e8000017945 */ /* 0x000fe20003800200 */
[----:B------:R-:W-:Y:S01]  /*0770*/  IMAD.MOV.U32 R41, RZ, RZ, RZ ;  /* 0x000000ffff297224 */ /* 0x000fe200078e00ff */
[----:B------:R-:W-:Y:S02]  /*0780*/  CS2R R2, SRZ ;  /* 0x0000000000027805 */ /* 0x000fe4000001ff00 */
[----:B------:R-:W-:-:S07]  /*0790*/  LOP3.LUT R11, R0, 0x3, RZ, 0xc0, !PT ;  /* 0x00000003000b7812 */ /* 0x000fce00078ec0ff */
[----:B------:R-:W-:Y:S05]  /*07a0*/  @!P0 BRA `(.L_x_904) ;  /* 0x0000000c008c8947 */ /* 0x000fea0003800000 */
[----:B------:R-:W-:Y:S01]  /*07b0*/  LOP3.LUT R41, R0, 0xfffffffc, RZ, 0xc0, !PT ;  /* 0xfffffffc00297812 */ /* 0x000fe200078ec0ff */
[----:B------:R-:W-:Y:S01]  /*07c0*/  IMAD.MOV.U32 R10, RZ, RZ, RZ ;  /* 0x000000ffff0a7224 */ /* 0x000fe200078e00ff */
[----:B------:R-:W-:Y:S02]  /*07d0*/  CS2R R12, SRZ ;  /* 0x00000000000c7805 */ /* 0x000fe4000001ff00 */
[----:B------:R-:W-:-:S07]  /*07e0*/  CS2R R2, SRZ ;  /* 0x0000000000027805 */ /* 0x000fce000001ff00 */
.L_x_920:
[----:B------:R1:W5:Y:S01]  /*07f0*/  LDL.64 R14, [R40+-0x18] ;  /* 0xffffe800280e7983 */ /* 0x0003620000100a00 */
[----:B------:R-:W-:Y:S01]  /*0800*/  SHF.R.U32.HI R0, RZ, 0x14, R13 ;  /* 0x00000014ff007819 */ /* 0x000fe2000001160d */
[----:B------:R-:W-:Y:S01]  /*0810*/  DADD R8, -RZ, |R4| ;  /* 0x00000000ff087229 */ /* 0x000fe20000000504 */
[----:B------:R-:W-:Y:S01]  /*0820*/  BSSY.RECONVERGENT B2, `(.L_x_905) ;  /* 0x000000d000027945 */ /* 0x000fe20003800200 */
[----:B------:R-:W-:Y:S01]  /*0830*/  DSETP.NEU.AND P2, PT, R4, RZ, PT ;  /* 0x000000ff0400722a */ /* 0x000fe20003f4d000 */
[----:B------:R-:W-:Y:S02]  /*0840*/  LOP3.LUT R0, R0, 0x7ff, RZ, 0xc0, !PT ;  /* 0x000007ff00007812 */ /* 0x000fe400078ec0ff */
[----:B------:R-:W-:-:S03]  /*0850*/  MOV R45, 0x8f0 ;  /* 0x000008f0002d7802 */ /* 0x000fc60000000f00 */
[----:B------:R-:W-:Y:S02]  /*0860*/  VIADD R7, R0, 0xfffffc0c ;  /* 0xfffffc0c00077836 */ /* 0x000fe40000000000 */
[----:B0-----:R-:W-:Y:S02]  /*0870*/  IMAD.MOV.U32 R22, RZ, RZ, R8 ;  /* 0x000000ffff167224 */ /* 0x001fe400078e0008 */
[----:B------:R-:W-:Y:S01]  /*0880*/  IMAD.MOV.U32 R8, RZ, RZ, R12 ;  /* 0x000000ffff087224 */ /* 0x000fe200078e000c */
[CC--:B------:R-:W-:Y:S02]  /*0890*/  SHF.L.U32 R6, R12.reuse, R7.reuse, RZ ;  /* 0x000000070c067219 */ /* 0x0c0fe400000006ff */
[--C-:B------:R-:W-:Y:S01]  /*08a0*/  SHF.L.U64.HI R0, R12, R7, R13.reuse ;  /* 0x000000070c007219 */ /* 0x100fe2000001020d */
[----:B------:R-:W-:Y:S01]  /*08b0*/  IMAD.MOV.U32 R7, RZ, RZ, R13 ;  /* 0x000000ffff077224 */ /* 0x000fe200078e000d */
[----:B------:R-:W-:-:S04]  /*08c0*/  ISETP.NE.U32.AND P3, PT, R6, RZ, PT ;  /* 0x000000ff0600720c */ /* 0x000fc80003f65070 */
[----:B-1----:R-:W-:-:S13]  /*08d0*/  ISETP.NE.AND.EX P3, PT, R0, -0x80000000, PT, P3 ;  /* 0x800000000000780c */ /* 0x002fda0003f65330 */
[----:B-----5:R-:W-:Y:S05]  /*08e0*/  CALL.REL.NOINC `($_Z15set_value_tableP8functioniPddii$__internal_accurate_pow) ;  /* 0x0000001000647944 */ /* 0x020fea0003c00000 */
[----:B------:R-:W-:Y:S05]  /*08f0*/  BSYNC.RECONVERGENT B2 ;  /* 0x0000000000027941 */ /* 0x000fea0003800200 */
.L_x_905:
[----:B------:R0:W5:Y:S01]  /*0900*/  LDL.64 R16, [R40+-0x10] ;  /* 0xfffff00028107983 */ /* 0x0001620000100a00 */
[----:B------:R-:W-:Y:S01]  /*0910*/  VIADD R18, R10, 0x1 ;  /* 0x000000010a127836 */ /* 0x000fe20000000000 */
[----:B------:R-:W-:Y:S01]  /*0920*/  DADD R20, R4, R12 ;  /* 0x0000000004147229 */ /* 0x000fe2000000000c */
[----:B------:R-:W-:Y:S01]  /*0930*/  IMAD.MOV.U32 R9, RZ, RZ, R7 ;  /* 0x000000ffff097224 */ /* 0x000fe200078e0007 */
[----:B------:R-:W-:Y:S01]  /*0940*/  @!P2 ISETP.NE.U32.AND P0, PT, R6, RZ, PT ;  /* 0x000000ff0600a20c */ /* 0x000fe20003f05070 */
[----:B------:R-:W-:Y:S01]  /*0950*/  BSSY.RECONVERGENT B2, `(.L_x_906) ;  /* 0x0000023000027945 */ /* 0x000fe20003800200 */
[----:B------:R-:W-:Y:S01]  /*0960*/  ISETP.GE.OR P1, PT, R13, RZ, P2 ;  /* 0x000000ff0d00720c */ /* 0x000fe20001726670 */
[----:B------:R-:W1:Y:S01]  /*0970*/  I2F.F64.U32 R18, R18 ;  /* 0x0000001200127312 */ /* 0x000e620000201800 */
[----:B------:R-:W-:Y:S01]  /*0980*/  @!P2 ISETP.NE.AND.EX P0, PT, R0, -0x80000000, PT, P0 ;  /* 0x800000000000a80c */ /* 0x000fe20003f05300 */
[----:B------:R-:W-:Y:S01]  /*0990*/  DADD R22, -RZ, -R8 ;  /* 0x00000000ff167229 */ /* 0x000fe20000000908 */
[----:B------:R-:W-:-:S02]  /*09a0*/  ISETP.LT.AND P3, PT, R5, RZ, !P3 ;  /* 0x000000ff0500720c */ /* 0x000fc40005f61270 */
[----:B------:R-:W-:Y:S02]  /*09b0*/  LOP3.LUT R20, R21, 0x7ff00000, RZ, 0xc0, !PT ;  /* 0x7ff0000015147812 */ /* 0x000fe400078ec0ff */
[----:B------:R-:W-:Y:S02]  /*09c0*/  ISETP.NE.AND P4, PT, R10, RZ, PT ;  /* 0x000000ff0a00720c */ /* 0x000fe40003f85270 */
[----:B------:R-:W-:-:S03]  /*09d0*/  ISETP.NE.AND P5, PT, R20, 0x7ff00000, PT ;  /* 0x7ff000001400780c */ /* 0x000fc60003fa5270 */
[----:B------:R-:W-:Y:S02]  /*09e0*/  FSEL R9, R23, R7, P3 ;  /* 0x0000000717097208 */ /* 0x000fe40001800000 */
[----:B------:R-:W-:Y:S01]  /*09f0*/  @!P2 SEL R7, R5, RZ, !P0 ;  /* 0x000000ff0507a207 */ /* 0x000fe20004000000 */
[----:B------:R-:W-:Y:S01]  /*0a00*/  DSETP.NEU.AND P0, PT, R4, 1, PT ;  /* 0x3ff000000400742a */ /* 0x000fe20003f0d000 */
[----:B-1----:R-:W-:Y:S02]  /*0a10*/  SHF.R.U32.HI R0, RZ, 0x14, R19 ;  /* 0x00000014ff007819 */ /* 0x002fe40000011613 */
[----:B------:R-:W-:Y:S02]  /*0a20*/  @!P1 LOP3.LUT R7, R7, 0x7ff00000, RZ, 0xfc, !PT ;  /* 0x7ff0000007079812 */ /* 0x000fe400078efcff */
[----:B------:R-:W-:Y:S02]  /*0a30*/  LOP3.LUT R0, R0, 0x7ff, RZ, 0xc0, !PT ;  /* 0x000007ff00007812 */ /* 0x000fe400078ec0ff */
[----:B------:R-:W-:Y:S01]  /*0a40*/  FSEL R8, R22, R8, P3 ;  /* 0x0000000816087208 */ /* 0x000fe20001800000 */
[----:B------:R-:W-:-:S02]  /*0a50*/  @!P2 IMAD.MOV.U32 R8, RZ, RZ, RZ ;  /* 0x000000ffff08a224 */ /* 0x000fc400078e00ff */
[----:B------:R-:W-:Y:S02]  /*0a60*/  VIADD R21, R0, 0xfffffc0c ;  /* 0xfffffc0c00157836 */ /* 0x000fe40000000000 */
[----:B------:R-:W-:-:S03]  /*0a70*/  @!P2 IMAD.MOV.U32 R9, RZ, RZ, R7 ;  /* 0x000000ffff09a224 */ /* 0x000fc600078e0007 */
[----:B------:R-:W-:Y:S01]  /*0a80*/  SHF.L.U32 R6, R18, R21, RZ ;  /* 0x0000001512067219 */ /* 0x000fe200000006ff */
[----:B0-----:R-:W-:Y:S06]  /*0a90*/  @P5 BRA `(.L_x_907) ;  /* 0x0000000000385947 */ /* 0x001fec0003800000 */
[----:B------:R-:W-:-:S14]  /*0aa0*/  DSETP.NAN.AND P1, PT, R4, R4, PT ;  /* 0x000000040400722a */ /* 0x000fdc0003f28000 */
[----:B------:R-:W-:Y:S01]  /*0ab0*/  @P1 DADD R8, R4, R12 ;  /* 0x0000000004081229 */ /* 0x000fe2000000000c */
[----:B------:R-:W-:Y:S10]  /*0ac0*/  @P1 BRA `(.L_x_907) ;  /* 0x00000000002c1947 */ /* 0x000ff40003800000 */
[----:B------:R-:W-:Y:S01]  /*0ad0*/  DSETP.NEU.AND P2, PT, |R4|, +INF , PT ;  /* 0x7ff000000400742a */ /* 0x000fe20003f4d200 */
[----:B------:R-:W-:-:S13]  /*0ae0*/  PLOP3.LUT P5, PT, PT, PT, PT, 0x8, 0x80 ;  /* 0x000000000080781c */ /* 0x000fda0003fae170 */
[C---:B------:R-:W-:Y:S01]  /*0af0*/  @!P2 ISETP.GE.AND P1, PT, R13.reuse, RZ, PT ;  /* 0x000000ff0d00a20c */ /* 0x040fe20003f26270 */
[----:B------:R-:W-:Y:S01]  /*0b00*/  @!P2 IMAD.MOV.U32 R8, RZ, RZ, RZ ;  /* 0x000000ffff08a224 */ /* 0x000fe200078e00ff */
[----:B------:R-:W-:Y:S02]  /*0b10*/  @!P2 PLOP3.LUT P5, PT, P3, PT, PT, 0x80, 0x8 ;  /* 0x000000000008a81c */ /* 0x000fe40001faf070 */
[----:B------:R-:W-:Y:S02]  /*0b20*/  @!P2 LOP3.LUT R7, R13, 0x7fffffff, RZ, 0xc0, !PT ;  /* 0x7fffffff0d07a812 */ /* 0x000fe400078ec0ff */
[----:B------:R-:W-:Y:S02]  /*0b30*/  @!P2 SEL R0, RZ, 0x7ff00000, !P1 ;  /* 0x7ff00000ff00a807 */ /* 0x000fe40004800000 */
[----:B------:R-:W-:-:S03]  /*0b40*/  @!P2 ISETP.NE.AND P1, PT, R7, 0x3fe00000, PT ;  /* 0x3fe000000700a80c */ /* 0x000fc60003f25270 */
[----:B------:R-:W-:-:S05]  /*0b50*/  @!P2 VIADD R7, R0, 0x80000000 ;  /* 0x800000000007a836 */ /* 0x000fca0000000000 */
[----:B------:R-:W-:-:S05]  /*0b60*/  @P5 SEL R0, R7, R0, P1 ;  /* 0x0000000007005207 */ /* 0x000fca0000800000 */
[----:B------:R-:W-:-:S07]  /*0b70*/  @!P2 IMAD.MOV.U32 R9, RZ, RZ, R0 ;  /* 0x000000ffff09a224 */ /* 0x000fce00078e0000 */
.L_x_907:
[----:B------:R-:W-:Y:S05]  /*0b80*/  BSYNC.RECONVERGENT B2 ;  /* 0x0000000000027941 */ /* 0x000fea0003800200 */
.L_x_906:
[----:B------:R-:W-:Y:S01]  /*0b90*/  FSEL R8, R8, RZ, P4 ;  /* 0x000000ff08087208 */ /* 0x000fe20002000000 */
[----:B------:R-:W-:Y:S01]  /*0ba0*/  DADD R22, -RZ, |R4| ;  /* 0x00000000ff167229 */ /* 0x000fe20000000504 */
[----:B------:R-:W-:Y:S01]  /*0bb0*/  FSEL R9, R9, 1.875, P4 ;  /* 0x3ff0000009097808 */ /* 0x000fe20002000000 */
[----:B------:R-:W-:Y:S01]  /*0bc0*/  DSETP.NEU.AND P2, PT, R4, RZ, PT ;  /* 0x000000ff0400722a */ /* 0x000fe20003f4d000 */
[----:B------:R-:W-:Y:S01]  /*0bd0*/  FSEL R8, R8, RZ, P0 ;  /* 0x000000ff08087208 */ /* 0x000fe20000000000 */
[----:B------:R-:W-:Y:S01]  /*0be0*/  BSSY.RECONVERGENT B2, `(.L_x_908) ;  /* 0x000000b000027945 */ /* 0x000fe20003800200 */
[----:B------:R-:W-:Y:S01]  /*0bf0*/  FSEL R9, R9, 1.875, P0 ;  /* 0x3ff0000009097808 */ /* 0x000fe20000000000 */
[--C-:B------:R-:W-:Y:S01]  /*0c00*/  IMAD.MOV.U32 R7, RZ, RZ, R19.reuse ;  /* 0x000000ffff077224 */ /* 0x100fe200078e0013 */
[----:B------:R-:W-:Y:S02]  /*0c10*/  SHF.L.U64.HI R0, R18, R21, R19 ;  /* 0x0000001512007219 */ /* 0x000fe40000010213 */
[----:B------:R-:W-:-:S02]  /*0c20*/  ISETP.NE.U32.AND P3, PT, R6, RZ, PT ;  /* 0x000000ff0600720c */ /* 0x000fc40003f65070 */
[----:B------:R-:W-:Y:S01]  /*0c30*/  DFMA R14, R14, R8, R2 ;  /* 0x000000080e0e722b */ /* 0x000fe20000000002 */
[----:B------:R-:W-:Y:S01]  /*0c40*/  MOV R45, 0xc90 ;  /* 0x00000c90002d7802 */ /* 0x000fe20000000f00 */
[----:B------:R-:W-:Y:S01]  /*0c50*/  IMAD.MOV.U32 R9, RZ, RZ, R23 ;  /* 0x000000ffff097224 */ /* 0x000fe200078e0017 */
[----:B------:R-:W-:Y:S01]  /*0c60*/  ISETP.NE.AND.EX P3, PT, R0, -0x80000000, PT, P3 ;  /* 0x800000000000780c */ /* 0x000fe20003f65330 */
[----:B------:R-:W-:-:S12]  /*0c70*/  IMAD.MOV.U32 R8, RZ, RZ, R18 ;  /* 0x000000ffff087224 */ /* 0x000fd800078e0012 */
[----:B-----5:R-:W-:Y:S05]  /*0c80*/  CALL.REL.NOINC `($_Z15set_value_tableP8functioniPddii$__internal_accurate_pow) ;  /* 0x0000000c007c7944 */ /* 0x020fea0003c00000 */
[----:B------:R-:W-:Y:S05]  /*0c90*/  BSYNC.RECONVERGENT B2 ;  /* 0x0000000000027941 */ /* 0x000fea0003800200 */
.L_x_908:
[----:B------:R-:W-:Y:S01]  /*0ca0*/  DADD R2, R4, R18 ;  /* 0x0000000004027229 */ /* 0x000fe20000000012 */
[----:B------:R-:W-:Y:S01]  /*0cb0*/  @!P2 ISETP.NE.U32.AND P0, PT, R6, RZ, PT ;  /* 0x000000ff0600a20c */ /* 0x000fe20003f05070 */
[----:B------:R-:W-:Y:S01]  /*0cc0*/  IMAD.MOV.U32 R6, RZ, RZ, R8 ;  /* 0x000000ffff067224 */ /* 0x000fe200078e0008 */
[----:B------:R-:W-:Y:S01]  /*0cd0*/  ISETP.GE.OR P1, PT, R19, RZ, P2 ;  /* 0x000000ff1300720c */ /* 0x000fe20001726670 */
[----:B------:R-:W-:Y:S01]  /*0ce0*/  BSSY.RECONVERGENT B2, `(.L_x_909) ;  /* 0x000001a000027945 */ /* 0x000fe20003800200 */
[----:B------:R-:W-:Y:S02]  /*0cf0*/  @!P2 ISETP.NE.AND.EX P0, PT, R0, -0x80000000, PT, P0 ;  /* 0x800000000000a80c */ /* 0x000fe40003f05300 */
[C---:B------:R-:W-:Y:S01]  /*0d00*/  ISETP.LT.AND P3, PT, R5.reuse, RZ, !P3 ;  /* 0x000000ff0500720c */ /* 0x040fe20005f61270 */
[----:B------:R-:W-:Y:S01]  /*0d10*/  DADD R20, -RZ, -R6 ;  /* 0x00000000ff147229 */ /* 0x000fe20000000906 */
[----:B------:R-:W-:Y:S02]  /*0d20*/  @!P2 SEL R0, R5, RZ, !P0 ;  /* 0x000000ff0500a207 */ /* 0x000fe40004000000 */
[----:B------:R-:W-:-:S04]  /*0d30*/  LOP3.LUT R2, R3, 0x7ff00000, RZ, 0xc0, !PT ;  /* 0x7ff0000003027812 */ /* 0x000fc800078ec0ff */
[----:B------:R-:W-:Y:S02]  /*0d40*/  ISETP.NE.AND P0, PT, R2, 0x7ff00000, PT ;  /* 0x7ff000000200780c */ /* 0x000fe40003f05270 */
[----:B------:R-:W-:Y:S02]  /*0d50*/  @!P1 LOP3.LUT R0, R0, 0x7ff00000, RZ, 0xfc, !PT ;  /* 0x7ff0000000009812 */ /* 0x000fe400078efcff */
[----:B------:R-:W-:Y:S01]  /*0d60*/  FSEL R8, R20, R8, P3 ;  /* 0x0000000814087208 */ /* 0x000fe20001800000 */
[----:B------:R-:W-:Y:S01]  /*0d70*/  @!P2 IMAD.MOV.U32 R8, RZ, RZ, RZ ;  /* 0x000000ffff08a224 */ /* 0x000fe200078e00ff */
[----:B------:R-:W-:Y:S01]  /*0d80*/  FSEL R9, R21, R7, P3 ;  /* 0x0000000715097208 */ /* 0x000fe20001800000 */
[----:B------:R-:W-:-:S06]  /*0d90*/  @!P2 IMAD.MOV.U32 R9, RZ, RZ, R0 ;  /* 0x000000ffff09a224 */ /* 0x000fcc00078e0000 */
[----:B------:R-:W-:Y:S05]  /*0da0*/  @P0 BRA `(.L_x_910) ;  /* 0x0000000000340947 */ /* 0x000fea0003800000 */
[----:B------:R-:W-:-:S14]  /*0db0*/  DSETP.NAN.AND P0, PT, R4, R4, PT ;  /* 0x000000040400722a */ /* 0x000fdc0003f08000 */
[----:B------:R-:W-:Y:S05]  /*0dc0*/  @P0 BRA `(.L_x_911) ;  /* 0x0000000000280947 */ /* 0x000fea0003800000 */
[----:B------:R-:W-:-:S14]  /*0dd0*/  DSETP.NEU.AND P0, PT, |R4|, +INF , PT ;  /* 0x7ff000000400742a */ /* 0x000fdc0003f0d200 */
[----:B------:R-:W-:Y:S05]  /*0de0*/  @P0 BRA `(.L_x_910) ;  /* 0x0000000000240947 */ /* 0x000fea0003800000 */
[C---:B------:R-:W-:Y:S01]  /*0df0*/  ISETP.GE.AND P0, PT, R19.reuse, RZ, PT ;  /* 0x000000ff1300720c */ /* 0x040fe20003f06270 */
[----:B------:R-:W-:Y:S01]  /*0e00*/  IMAD.MOV.U32 R8, RZ, RZ, RZ ;  /* 0x000000ffff087224 */ /* 0x000fe200078e00ff */
[----:B------:R-:W-:Y:S02]  /*0e10*/  LOP3.LUT R18, R19, 0x7fffffff, RZ, 0xc0, !PT ;  /* 0x7fffffff13127812 */ /* 0x000fe400078ec0ff */
[----:B------:R-:W-:Y:S02]  /*0e20*/  SEL R9, RZ, 0x7ff00000, !P0 ;  /* 0x7ff00000ff097807 */ /* 0x000fe40004000000 */
[----:B------:R-:W-:-:S03]  /*0e30*/  ISETP.NE.AND P0, PT, R18, 0x3fe00000, PT ;  /* 0x3fe000001200780c */ /* 0x000fc60003f05270 */
[----:B------:R-:W-:-:S05]  /*0e40*/  VIADD R0, R9, 0x80000000 ;  /* 0x8000000009007836 */ /* 0x000fca0000000000 */
[----:B------:R-:W-:Y:S01]  /*0e50*/  @P3 SEL R9, R0, R9, P0 ;  /* 0x0000000900093207 */ /* 0x000fe20000000000 */
[----:B------:R-:W-:Y:S06]  /*0e60*/  BRA `(.L_x_910) ;  /* 0x0000000000047947 */ /* 0x000fec0003800000 */
.L_x_911:
[----:B------:R-:W-:-:S11]  /*0e70*/  DADD R8, R4, R18 ;  /* 0x0000000004087229 */ /* 0x000fd60000000012 */
.L_x_910:
[----:B------:R-:W-:Y:S05]  /*0e80*/  BSYNC.RECONVERGENT B2 ;  /* 0x0000000000027941 */ /* 0x000fea0003800200 */
.L_x_909:
[----:B------:R0:W5:Y:S01]  /*0e90*/  LDL.64 R18, [R40+-0x8] ;  /* 0xfffff80028127983 */ /* 0x0001620000100a00 */
[----:B------:R-:W-:Y:S01]  /*0ea0*/  VIADD R2, R10, 0x2 ;  /* 0x000000020a027836 */ /* 0x000fe20000000000 */
[C---:B------:R-:W-:Y:S01]  /*0eb0*/  DSETP.NEU.AND P0, PT, R4.reuse, 1, PT ;  /* 0x3ff000000400742a */ /* 0x040fe20003f0d000 */
[----:B------:R-:W-:Y:S01]  /*0ec0*/  BSSY.RECONVERGENT B2, `(.L_x_912) ;  /* 0x0000013000027945 */ /* 0x000fe20003800200 */
[----:B------:R-:W-:Y:S01]  /*0ed0*/  DADD R22, -RZ, |R4| ;  /* 0x00000000ff167229 */ /* 0x000fe20000000504 */
[----:B------:R-:W-:Y:S01]  /*0ee0*/  MOV R45, 0xff0 ;  /* 0x00000ff0002d7802 */ /* 0x000fe20000000f00 */
[----:B------:R-:W-:Y:S01]  /*0ef0*/  DSETP.NEU.AND P2, PT, R4, RZ, PT ;  /* 0x000000ff0400722a */ /* 0x000fe20003f4d000 */
[----:B------:R-:W1:Y:S01]  /*0f00*/  I2F.F64.U32 R2, R2 ;  /* 0x0000000200027312 */ /* 0x000e620000201800 */
[----:B------:R-:W-:Y:S02]  /*0f10*/  FSEL R8, R8, RZ, P0 ;  /* 0x000000ff08087208 */ /* 0x000fe40000000000 */
[----:B------:R-:W-:-:S06]  /*0f20*/  FSEL R9, R9, 1.875, P0 ;  /* 0x3ff0000009097808 */ /* 0x000fcc0000000000 */
[----:B------:R-:W-:Y:S01]  /*0f30*/  DFMA R14, R16, R8, R14 ;  /* 0x00000008100e722b */ /* 0x000fe2000000000e */
[----:B------:R-:W-:Y:S01]  /*0f40*/  IMAD.MOV.U32 R9, RZ, RZ, R23 ;  /* 0x000000ffff097224 */ /* 0x000fe200078e0017 */
[----:B-1----:R-:W-:Y:S01]  /*0f50*/  SHF.R.U32.HI R0, RZ, 0x14, R3 ;  /* 0x00000014ff007819 */ /* 0x002fe20000011603 */
[----:B------:R-:W-:-:S03]  /*0f60*/  IMAD.MOV.U32 R8, RZ, RZ, R2 ;  /* 0x000000ffff087224 */ /* 0x000fc600078e0002 */
[----:B------:R-:W-:-:S05]  /*0f70*/  LOP3.LUT R0, R0, 0x7ff, RZ, 0xc0, !PT ;  /* 0x000007ff00007812 */ /* 0x000fca00078ec0ff */
[----:B------:R-:W-:-:S05]  /*0f80*/  VIADD R7, R0, 0xfffffc0c ;  /* 0xfffffc0c00077836 */ /* 0x000fca0000000000 */
[CC--:B------:R-:W-:Y:S02]  /*0f90*/  SHF.L.U32 R6, R2.reuse, R7.reuse, RZ ;  /* 0x0000000702067219 */ /* 0x0c0fe400000006ff */
[--C-:B------:R-:W-:Y:S01]  /*0fa0*/  SHF.L.U64.HI R0, R2, R7, R3.reuse ;  /* 0x0000000702007219 */ /* 0x100fe20000010203 */
[----:B------:R-:W-:Y:S01]  /*0fb0*/  IMAD.MOV.U32 R7, RZ, RZ, R3 ;  /* 0x000000ffff077224 */ /* 0x000fe200078e0003 */
[----:B------:R-:W-:-:S04]  /*0fc0*/  ISETP.NE.U32.AND P3, PT, R6, RZ, PT ;  /* 0x000000ff0600720c */ /* 0x000fc80003f65070 */
[----:B0-----:R-:W-:-:S13]  /*0fd0*/  ISETP.NE.AND.EX P3, PT, R0, -0x80000000, PT, P3 ;  /* 0x800000000000780c */ /* 0x001fda0003f65330 */
[----:B-----5:R-:W-:Y:S05]  /*0fe0*/  CALL.REL.NOINC `($_Z15set_value_tableP8functioniPddii$__internal_accurate_pow) ;  /* 0x0000000800a47944 */ /* 0x020fea0003c00000 */
[----:B------:R-:W-:Y:S05]  /*0ff0*/  BSYNC.RECONVERGENT B2 ;  /* 0x0000000000027941 */ /* 0x000fea0003800200 */
.L_x_912:
        /* <DEDUP_REMOVED lines=29> */
.L_x_915:
[----:B------:R-:W-:-:S11]  /*11d0*/  DADD R8, R4, R2 ;  /* 0x0000000004087229 */ /* 0x000fd60000000002 */
.L_x_914:
[----:B------:R-:W-:Y:S05]  /*11e0*/  BSYNC.RECONVERGENT B2 ;  /* 0x0000000000027941 */ /* 0x000fea0003800200 */
.L_x_913:
[----:B------:R0:W5:Y:S01]  /*11f0*/  LDL.64 R16, [R40] ;  /* 0x0000000028107983 */ /* 0x0001620000100a00 */
        /* <DEDUP_REMOVED lines=22> */
.L_x_916:
        /* <DEDUP_REMOVED lines=29> */
.L_x_919:
[----:B------:R-:W-:-:S11]  /*1530*/  DADD R8, R4, R2 ;  /* 0x0000000004087229 */ /* 0x000fd60000000002 */
.L_x_918:
[----:B------:R-:W-:Y:S05]  /*1540*/  BSYNC.RECONVERGENT B2 ;  /* 0x0000000000027941 */ /* 0x000fea0003800200 */
.L_x_917:
[----:B------:R-:W-:Y:S01]  /*1550*/  DSETP.NEU.AND P0, PT, R4, 1, PT ;  /* 0x3ff000000400742a */ /* 0x000fe20003f0d000 */
[----:B------:R-:W-:Y:S01]  /*1560*/  VIADD R10, R10, 0x4 ;  /* 0x000000040a0a7836 */ /* 0x000fe20000000000 */
[----:B------:R-:W-:Y:S01]  /*1570*/  DADD R12, R12, 4 ;  /* 0x401000000c0c7429 */ /* 0x000fe20000000000 */
[----:B------:R-:W-:-:S03]  /*1580*/  VIADD R40, R40, 0x20 ;  /* 0x0000002028287836 */ /* 0x000fc60000000000 */
[----:B------:R-:W-:Y:S02]  /*1590*/  FSEL R2, R8, RZ, P0 ;  /* 0x000000ff08027208 */ /* 0x000fe40000000000 */
[----:B------:R-:W-:Y:S02]  /*15a0*/  FSEL R3, R9, 1.875, P0 ;  /* 0x3ff0000009037808 */ /* 0x000fe40000000000 */
[----:B------:R-:W-:-:S04]  /*15b0*/  ISETP.NE.AND P0, PT, R10, R41, PT ;  /* 0x000000290a00720c */ /* 0x000fc80003f05270 */
[----:B------:R-:W-:-:S09]  /*15c0*/  DFMA R2, R16, R2, R14 ;  /* 0x000000021002722b */ /* 0x000fd2000000000e */
[----:B------:R-:W-:Y:S05]  /*15d0*/  @P0 BRA `(.L_x_920) ;  /* 0xfffffff000840947 */ /* 0x000fea000383ffff */
.L_x_904:
[----:B------:R-:W-:Y:S05]  /*15e0*/  BSYNC.RECONVERGENT B1 ;  /* 0x0000000000017941 */ /* 0x000fea0003800200 */
.L_x_903:
[----:B------:R-:W-:-:S13]  /*15f0*/  ISETP.NE.AND P0, PT, R11, RZ, PT ;  /* 0x000000ff0b00720c */ /* 0x000fda0003f05270 */
[----:B------:R-:W-:Y:S05]  /*1600*/  @!P0 BRA `(.L_x_898) ;  /* 0x0000000000fc8947 */ /* 0x000fea0003800000 */
[----:B------:R-:W-:Y:S02]  /*1610*/  IMAD R42, R41, 0x8, R42 ;  /* 0x00000008292a7824 */ /* 0x000fe400078e022a */
[----:B------:R-:W-:-:S07]  /*1620*/  IMAD.MOV R11, RZ, RZ, -R11 ;  /* 0x000000ffff0b7224 */ /* 0x000fce00078e0a0b */
.L_x_925:
[----:B------:R1:W5:Y:S01]  /*1630*/  LDL.64 R14, [R42] ;  /* 0x000000002a0e7983 */ /* 0x0003620000100a00 */
[----:B------:R-:W2:Y:S01]  /*1640*/  I2F.F64.U32 R12, R41 ;  /* 0x00000029000c7312 */ /* 0x000ea20000201800 */
[----:B------:R-:W-:Y:S01]  /*1650*/  DADD R8, -RZ, |R4| ;  /* 0x00000000ff087229 */ /* 0x000fe20000000504 */
[----:B------:R-:W-:Y:S01]  /*1660*/  BSSY.RECONVERGENT B1, `(.L_x_921) ;  /* 0x000000e000017945 */ /* 0x000fe20003800200 */
[----:B------:R-:W-:Y:S01]  /*1670*/  DSETP.NEU.AND P2, PT, R4, RZ, PT ;  /* 0x000000ff0400722a */ /* 0x000fe20003f4d000 */
[----:B------:R-:W-:-:S07]  /*1680*/  MOV R45, 0x1740 ;  /* 0x00001740002d7802 */ /* 0x000fce0000000f00 */
[----:B0-----:R-:W-:Y:S01]  /*1690*/  IMAD.MOV.U32 R22, RZ, RZ, R8 ;  /* 0x000000ffff167224 */ /* 0x001fe200078e0008 */
[----:B--2---:R-:W-:Y:S01]  /*16a0*/  SHF.R.U32.HI R0, RZ, 0x14, R13 ;  /* 0x00000014ff007819 */ /* 0x004fe2000001160d */
[----:B------:R-:W-:-:S03]  /*16b0*/  IMAD.MOV.U32 R8, RZ, RZ, R12 ;  /* 0x000000ffff087224 */ /* 0x000fc600078e000c */
[----:B------:R-:W-:-:S05]  /*16c0*/  LOP3.LUT R0, R0, 0x7ff, RZ, 0xc0, !PT ;  /* 0x000007ff00007812 */ /* 0x000fca00078ec0ff */
[----:B------:R-:W-:-:S05]  /*16d0*/  VIADD R7, R0, 0xfffffc0c ;  /* 0xfffffc0c00077836 */ /* 0x000fca0000000000 */
[CC--:B------:R-:W-:Y:S02]  /*16e0*/  SHF.L.U32 R0, R12.reuse, R7.reuse, RZ ;  /* 0x000000070c007219 */ /* 0x0c0fe400000006ff */
[--C-:B------:R-:W-:Y:S01]  /*16f0*/  SHF.L.U64.HI R6, R12, R7, R13.reuse ;  /* 0x000000070c067219 */ /* 0x100fe2000001020d */
[----:B------:R-:W-:Y:S01]  /*1700*/  IMAD.MOV.U32 R7, RZ, RZ, R13 ;  /* 0x000000ffff077224 */ /* 0x000fe200078e000d */
[----:B------:R-:W-:-:S04]  /*1710*/  ISETP.NE.U32.AND P3, PT, R0, RZ, PT ;  /* 0x000000ff0000720c */ /* 0x000fc80003f65070 */
[----:B-1----:R-:W-:-:S13]  /*1720*/  ISETP.NE.AND.EX P3, PT, R6, -0x80000000, PT, P3 ;  /* 0x800000000600780c */ /* 0x002fda0003f65330 */
[----:B-----5:R-:W-:Y:S05]  /*1730*/  CALL.REL.NOINC `($_Z15set_value_tableP8functioniPddii$__internal_accurate_pow) ;  /* 0x0000000000d07944 */ /* 0x020fea0003c00000 */
[----:B------:R-:W-:Y:S05]  /*1740*/  BSYNC.RECONVERGENT B1 ;  /* 0x0000000000017941 */ /* 0x000fea0003800200 */
.L_x_921:
        /* <DEDUP_REMOVED lines=29> */
.L_x_924:
[----:B------:R-:W-:-:S11]  /*1920*/  DADD R8, R4, R12 ;  /* 0x0000000004087229 */ /* 0x000fd6000000000c */
.L_x_923:
[----:B------:R-:W-:Y:S05]  /*1930*/  BSYNC.RECONVERGENT B1 ;  /* 0x0000000000017941 */ /* 0x000fea0003800200 */
.L_x_922:
[----:B------:R-:W-:Y:S01]  /*1940*/  ISETP.NE.AND P0, PT, R41, RZ, PT ;  /* 0x000000ff2900720c */ /* 0x000fe20003f05270 */
[----:B------:R-:W-:Y:S01]  /*1950*/  VIADD R11, R11, 0x1 ;  /* 0x000000010b0b7836 */ /* 0x000fe20000000000 */
[----:B------:R-:W-:Y:S01]  /*1960*/  DSETP.NEU.AND P1, PT, R4, 1, PT ;  /* 0x3ff000000400742a */ /* 0x000fe20003f2d000 */
[----:B------:R-:W-:Y:S01]  /*1970*/  VIADD R42, R42, 0x8 ;  /* 0x000000082a2a7836 */ /* 0x000fe20000000000 */
[----:B------:R-:W-:Y:S01]  /*1980*/  FSEL R6, R8, RZ, P0 ;  /* 0x000000ff08067208 */ /* 0x000fe20000000000 */
[----:B------:R-:W-:Y:S01]  /*1990*/  VIADD R41, R41, 0x1 ;  /* 0x0000000129297836 */ /* 0x000fe20000000000 */
[----:B------:R-:W-:Y:S02]  /*19a0*/  FSEL R8, R9, 1.875, P0 ;  /* 0x3ff0000009087808 */ /* 0x000fe40000000000 */
[----:B------:R-:W-:Y:S02]  /*19b0*/  ISETP.NE.AND P0, PT, R11, RZ, PT ;  /* 0x000000ff0b00720c */ /* 0x000fe40003f05270 */
[----:B------:R-:W-:-:S02]  /*19c0*/  FSEL R6, R6, RZ, P1 ;  /* 0x000000ff06067208 */ /* 0x000fc40000800000 */
[----:B------:R-:W-:-:S06]  /*19d0*/  FSEL R7, R8, 1.875, P1 ;  /* 0x3ff0000008077808 */ /* 0x000fcc0000800000 */
[----:B------:R-:W-:-:S03]  /*19e0*/  DFMA R2, R14, R6, R2 ;  /* 0x000000060e02722b */ /* 0x000fc60000000002 */
[----:B------:R-:W-:Y:S08]  /*19f0*/  @P0 BRA `(.L_x_925) ;  /* 0xfffffffc000c0947 */ /* 0x000ff0000383ffff */
.L_x_898:
[----:B------:R-:W-:Y:S05]  /*1a00*/  BSYNC.RECONVERGENT B0 ;  /* 0x0000000000007941 */ /* 0x000fea0003800200 */
.L_x_897:
[----:B------:R-:W-:Y:S05]  /*1a10*/  WARPSYNC.ALL ;  /* 0x0000000000007948 */ /* 0x000fea0003800000 */
[----:B------:R-:W1:Y:S01]  /*1a20*/  LDC.64 R4, c[0x0][0x390] ;  /* 0x0000e400ff047b82 */ /* 0x000e620000000a00 */
[----:B------:R-:W2:Y:S02]  /*1a30*/  LDCU UR6, c[0x0][0x3a0] ;  /* 0x00007400ff0677ac */ /* 0x000ea40008000800 */
[----:B--2---:R-:W-:-:S04]  /*1a40*/  IMAD R43, R44, UR6, R43 ;  /* 0x000000062c2b7c24 */ /* 0x004fc8000f8e022b */
[----:B-1----:R-:W-:-:S05]  /*1a50*/  IMAD.WIDE.U32 R4, R43, 0x8, R4 ;  /* 0x000000082b047825 */ /* 0x002fca00078e0004 */
[----:B------:R-:W-:Y:S01]  /*1a60*/  STG.E.64 desc[UR4][R4.64], R2 ;  /* 0x0000000204007986 */ /* 0x000fe2000c101b04 */
[----:B------:R-:W-:Y:S05]  /*1a70*/  EXIT ;  /* 0x000000000000794d */ /* 0x000fea0003800000 */
        .type           $_Z15set_value_tableP8functioniPddii$__internal_accurate_pow,@function
        .size           $_Z15set_value_tableP8functioniPddii$__internal_accurate_pow,(.L_x_2039 - $_Z15set_value_tableP8functioniPddii$__internal_accurate_pow)
$_Z15set_value_tableP8functioniPddii$__internal_accurate_pow:
[----:B------:R-:W-:Y:S01]  /*1a80*/  ISETP.GT.U32.AND P0, PT, R9, 0xfffff, PT ;  /* 0x000fffff0900780c */ /* 0x000fe20003f04070 */
[--C-:B------:R-:W-:Y:S01]  /*1a90*/  IMAD.MOV.U32 R23, RZ, RZ, R9.reuse ;  /* 0x000000ffff177224 */ /* 0x100fe200078e0009 */
[----:B------:R-:W-:Y:S01]  /*1aa0*/  UMOV UR6, 0x7d2cafe2 ;  /* 0x7d2cafe200067882 */ /* 0x000fe20000000000 */
[----:B------:R-:W-:Y:S01]  /*1ab0*/  IMAD.MOV.U32 R24, RZ, RZ, 0x41ad3b5a ;  /* 0x41ad3b5aff187424 */ /* 0x000fe200078e00ff */
[----:B------:R-:W-:Y:S01]  /*1ac0*/  UMOV UR7, 0x3eb0f5ff ;  /* 0x3eb0f5ff00077882 */ /* 0x000fe20000000000 */
[----:B------:R-:W-:Y:S01]  /*1ad0*/  IMAD.MOV.U32 R25, RZ, RZ, 0x3ed0f5d2 ;  /* 0x3ed0f5d2ff197424 */ /* 0x000fe200078e00ff */
[----:B------:R-:W-:Y:S01]  /*1ae0*/  SHF.R.U32.HI R9, RZ, 0x14, R9 ;  /* 0x00000014ff097819 */ /* 0x000fe20000011609 */
[----:B------:R-:W-:Y:S01]  /*1af0*/  UMOV UR8, 0x3b39803f ;  /* 0x3b39803f00087882 */ /* 0x000fe20000000000 */
[----:B------:R-:W-:-:S05]  /*1b00*/  UMOV UR9, 0x3c7abc9e ;  /* 0x3c7abc9e00097882 */ /* 0x000fca0000000000 */
[----:B------:R-:W-:-:S10]  /*1b10*/  @!P0 DMUL R20, R22, 1.80143985094819840000e+16 ;  /* 0x4350000016148828 */ /* 0x000fd40000000000 */
[----:B------:R-:W-:Y:S01]  /*1b20*/  @!P0 IMAD.MOV.U32 R23, RZ, RZ, R21 ;  /* 0x000000ffff178224 */ /* 0x000fe200078e0015 */
[----:B------:R-:W-:Y:S01]  /*1b30*/  @!P0 LEA.HI R9, R21, 0xffffffca, RZ, 0xc ;  /* 0xffffffca15098811 */ /* 0x000fe200078f60ff */
[----:B------:R-:W-:Y:S02]  /*1b40*/  @!P0 IMAD.MOV.U32 R22, RZ, RZ, R20 ;  /* 0x000000ffff168224 */ /* 0x000fe400078e0014 */
[----:B------:R-:W-:Y:S01]  /*1b50*/  IMAD.MOV.U32 R21, RZ, RZ, 0x43300000 ;  /* 0x43300000ff157424 */ /* 0x000fe200078e00ff */
[----:B------:R-:W-:Y:S01]  /*1b60*/  LOP3.LUT R23, R23, 0x800fffff, RZ, 0xc0, !PT ;  /* 0x800fffff17177812 */ /* 0x000fe200078ec0ff */
[----:B------:R-:W-:Y:S02]  /*1b70*/  IMAD.MOV.U32 R26, RZ, RZ, R22 ;  /* 0x000000ffff1a7224 */ /* 0x000fe400078e0016 */
[----:B------:R-:W-:Y:S01]  /*1b80*/  IMAD.MOV.U32 R22, RZ, RZ, RZ ;  /* 0x000000ffff167224 */ /* 0x000fe200078e00ff */
[----:B------:R-:W-:-:S04]  /*1b90*/  LOP3.LUT R23, R23, 0x3ff00000, RZ, 0xfc, !PT ;  /* 0x3ff0000017177812 */ /* 0x000fc800078efcff */
[----:B------:R-:W-:Y:S01]  /*1ba0*/  ISETP.GE.U32.AND P1, PT, R23, 0x3ff6a09f, PT ;  /* 0x3ff6a09f1700780c */ /* 0x000fe20003f26070 */
[----:B------:R-:W-:-:S12]  /*1bb0*/  IMAD.MOV.U32 R27, RZ, RZ, R23 ;  /* 0x000000ffff1b7224 */ /* 0x000fd800078e0017 */
[----:B------:R-:W-:-:S04]  /*1bc0*/  @P1 VIADD R20, R27, 0xfff00000 ;  /* 0xfff000001b141836 */ /* 0x000fc80000000000 */
[----:B------:R-:W-:Y:S02]  /*1bd0*/  @P1 IMAD.MOV.U32 R27, RZ, RZ, R20 ;  /* 0x000000ffff1b1224 */ /* 0x000fe400078e0014 */
[C---:B------:R-:W-:Y:S02]  /*1be0*/  VIADD R20, R9.reuse, 0xfffffc01 ;  /* 0xfffffc0109147836 */ /* 0x040fe40000000000 */
[----:B------:R-:W-:Y:S02]  /*1bf0*/  @P1 VIADD R20, R9, 0xfffffc02 ;  /* 0xfffffc0209141836 */ /* 0x000fe40000000000 */
[C---:B------:R-:W-:Y:S02]  /*1c00*/  DADD R28, R26.reuse, 1 ;  /* 0x3ff000001a1c7429 */ /* 0x040fe40000000000 */
[----:B------:R-:W-:Y:S01]  /*1c10*/  DADD R26, R26, -1 ;  /* 0xbff000001a1a7429 */ /* 0x000fe20000000000 */
[----:B------:R-:W-:-:S03]  /*1c20*/  LOP3.LUT R20, R20, 0x80000000, RZ, 0x3c, !PT ;  /* 0x8000000014147812 */ /* 0x000fc600078e3cff */
[----:B------:R-:W0:Y:S02]  /*1c30*/  MUFU.RCP64H R23, R29 ;  /* 0x0000001d00177308 */ /* 0x000e240000001800 */
[----:B0-----:R-:W-:-:S08]  /*1c40*/  DFMA R36, -R28, R22, 1 ;  /* 0x3ff000001c24742b */ /* 0x001fd00000000116 */
[----:B------:R-:W-:-:S08]  /*1c50*/  DFMA R36, R36, R36, R36 ;  /* 0x000000242424722b */ /* 0x000fd00000000024 */
[----:B------:R-:W-:-:S08]  /*1c60*/  DFMA R36, R22, R36, R22 ;  /* 0x000000241624722b */ /* 0x000fd00000000016 */
[----:B------:R-:W-:-:S08]  /*1c70*/  DMUL R22, R26, R36 ;  /* 0x000000241a167228 */ /* 0x000fd00000000000 */
[----:B------:R-:W-:-:S08]  /*1c80*/  DFMA R22, R26, R36, R22 ;  /* 0x000000241a16722b */ /* 0x000fd00000000016 */
[----:B------:R-:W-:Y:S02]  /*1c90*/  DMUL R34, R22, R22 ;  /* 0x0000001616227228 */ /* 0x000fe40000000000 */
[----:B------:R-:W-:-:S06]  /*1ca0*/  DADD R28, R26, -R22 ;  /* 0x000000001a1c7229 */ /* 0x000fcc0000000816 */
[----:B------:R-:W-:Y:S01]  /*1cb0*/  DFMA R24, R34, UR6, R24 ;  /* 0x0000000622187c2b */ /* 0x000fe20008000018 */
[----:B------:R-:W-:Y:S01]  /*1cc0*/  UMOV UR6, 0x75488a3f ;  /* 0x75488a3f00067882 */ /* 0x000fe20000000000 */
[----:B------:R-:W-:Y:S01]  /*1cd0*/  UMOV UR7, 0x3ef3b20a ;  /* 0x3ef3b20a00077882 */ /* 0x000fe20000000000 */
[----:B------:R-:W-:-:S05]  /*1ce0*/  DADD R28, R28, R28 ;  /* 0x000000001c1c7229 */ /* 0x000fca000000001c */
[----:B------:R-:W-:Y:S01]  /*1cf0*/  DFMA R32, R34, R24, UR6 ;  /* 0x0000000622207e2b */ /* 0x000fe20008000018 */
[----:B------:R-:W-:Y:S01]  /*1d00*/  UMOV UR6, 0xe4faecd5 ;  /* 0xe4faecd500067882 */ /* 0x000fe20000000000 */
[----:B------:R-:W-:Y:S01]  /*1d10*/  UMOV UR7, 0x3f1745cd ;  /* 0x3f1745cd00077882 */ /* 0x000fe20000000000 */
[-C--:B------:R-:W-:Y:S02]  /*1d20*/  DFMA R28, R26, -R22.reuse, R28 ;  /* 0x800000161a1c722b */ /* 0x080fe4000000001c */
[----:B------:R-:W-:-:S03]  /*1d30*/  DMUL R26, R22, R22 ;  /* 0x00000016161a7228 */ /* 0x000fc60000000000 */
[----:B------:R-:W-:Y:S01]  /*1d40*/  DFMA R32, R34, R32, UR6 ;  /* 0x0000000622207e2b */ /* 0x000fe20008000020 */
[----:B------:R-:W-:Y:S01]  /*1d50*/  UMOV UR6, 0x258a578b ;  /* 0x258a578b00067882 */ /* 0x000fe20000000000 */
[----:B------:R-:W-:Y:S01]  /*1d60*/  UMOV UR7, 0x3f3c71c7 ;  /* 0x3f3c71c700077882 */ /* 0x000fe20000000000 */
[----:B------:R-:W-:-:S05]  /*1d70*/  DMUL R28, R36, R28 ;  /* 0x0000001c241c7228 */ /* 0x000fca0000000000 */
[----:B------:R-:W-:Y:S01]  /*1d80*/  DFMA R32, R34, R32, UR6 ;  /* 0x0000000622207e2b */ /* 0x000fe20008000020 */
[----:B------:R-:W-:Y:S01]  /*1d90*/  UMOV UR6, 0x9242b910 ;  /* 0x9242b91000067882 */ /* 0x000fe20000000000 */
[----:B------:R-:W-:-:S03]  /*1da0*/  UMOV UR7, 0x3f624924 ;  /* 0x3f62492400077882 */ /* 0x000fc60000000000 */
[----:B------:R-:W-:Y:S02]  /*1db0*/  VIADD R39, R29, 0x100000 ;  /* 0x001000001d277836 */ /* 0x000fe40000000000 */
[----:B------:R-:W-:Y:S01]  /*1dc0*/  IMAD.MOV.U32 R38, RZ, RZ, R28 ;  /* 0x000000ffff267224 */ /* 0x000fe200078e001c */
[----:B------:R-:W-:Y:S01]  /*1dd0*/  DFMA R32, R34, R32, UR6 ;  /* 0x0000000622207e2b */ /* 0x000fe20008000020 */
[----:B------:R-:W-:Y:S01]  /*1de0*/  UMOV UR6, 0x99999dfb ;  /* 0x99999dfb00067882 */ /* 0x000fe20000000000 */
[----:B------:R-:W-:-:S06]  /*1df0*/  UMOV UR7, 0x3f899999 ;  /* 0x3f89999900077882 */ /* 0x000fcc0000000000 */
[----:B------:R-:W-:Y:S01]  /*1e00*/  DFMA R32, R34, R32, UR6 ;  /* 0x0000000622207e2b */ /* 0x000fe20008000020 */
[----:B------:R-:W-:Y:S01]  /*1e10*/  UMOV UR6, 0x55555555 ;  /* 0x5555555500067882 */ /* 0x000fe20000000000 */
[----:B------:R-:W-:-:S06]  /*1e20*/  UMOV UR7, 0x3fb55555 ;  /* 0x3fb5555500077882 */ /* 0x000fcc0000000000 */
[----:B------:R-:W-:-:S08]  /*1e30*/  DFMA R24, R34, R32, UR6 ;  /* 0x0000000622187e2b */ /* 0x000fd00008000020 */
[----:B------:R-:W-:Y:S01]  /*1e40*/  DADD R30, -R24, UR6 ;  /* 0x00000006181e7e29 */ /* 0x000fe20008000100 */
[----:B------:R-:W-:Y:S01]  /*1e50*/  UMOV UR6, 0xb9e7b0 ;  /* 0x00b9e7b000067882 */ /* 0x000fe20000000000 */
[----:B------:R-:W-:-:S06]  /*1e60*/  UMOV UR7, 0x3c46a4cb ;  /* 0x3c46a4cb00077882 */ /* 0x000fcc0000000000 */
[----:B------:R-:W-:Y:S02]  /*1e70*/  DFMA R34, R34, R32, R30 ;  /* 0x000000202222722b */ /* 0x000fe4000000001e */
[C---:B------:R-:W-:Y:S02]  /*1e80*/  DMUL R30, R22.reuse, R26 ;  /* 0x0000001a161e7228 */ /* 0x040fe40000000000 */
[----:B------:R-:W-:-:S04]  /*1e90*/  DFMA R32, R22, R22, -R26 ;  /* 0x000000161620722b */ /* 0x000fc8000000081a */
[----:B------:R-:W-:Y:S01]  /*1ea0*/  DADD R34, R34, -UR6 ;  /* 0x8000000622227e29 */ /* 0x000fe20008000000 */
[----:B------:R-:W-:Y:S01]  /*1eb0*/  UMOV UR6, 0x80000000 ;  /* 0x8000000000067882 */ /* 0x000fe20000000000 */
[C---:B------:R-:W-:Y:S01]  /*1ec0*/  DFMA R36, R22.reuse, R26, -R30 ;  /* 0x0000001a1624722b */ /* 0x040fe2000000081e */
[----:B------:R-:W-:Y:S01]  /*1ed0*/  UMOV UR7, 0x43300000 ;  /* 0x4330000000077882 */ /* 0x000fe20000000000 */
[----:B------:R-:W-:-:S06]  /*1ee0*/  DFMA R32, R22, R38, R32 ;  /* 0x000000261620722b */ /* 0x000fcc0000000020 */
[----:B------:R-:W-:Y:S02]  /*1ef0*/  DFMA R36, R28, R26, R36 ;  /* 0x0000001a1c24722b */ /* 0x000fe40000000024 */
[----:B------:R-:W-:-:S06]  /*1f00*/  DADD R26, R24, R34 ;  /* 0x00000000181a7229 */ /* 0x000fcc0000000022 */
[----:B------:R-:W-:Y:S02]  /*1f10*/  DFMA R36, R22, R32, R36 ;  /* 0x000000201624722b */ /* 0x000fe40000000024 */
[----:B------:R-:W-:Y:S02]  /*1f20*/  DMUL R32, R26, R30 ;  /* 0x0000001e1a207228 */ /* 0x000fe40000000000 */
[----:B------:R-:W-:-:S06]  /*1f30*/  DADD R38, R24, -R26 ;  /* 0x0000000018267229 */ /* 0x000fcc000000081a */
[----:B------:R-:W-:Y:S02]  /*1f40*/  DFMA R24, R26, R30, -R32 ;  /* 0x0000001e1a18722b */ /* 0x000fe40000000820 */
[----:B------:R-:W-:-:S06]  /*1f50*/  DADD R38, R34, R38 ;  /* 0x0000000022267229 */ /* 0x000fcc0000000026 */
[----:B------:R-:W-:-:S08]  /*1f60*/  DFMA R24, R26, R36, R24 ;  /* 0x000000241a18722b */ /* 0x000fd00000000018 */
[----:B------:R-:W-:-:S08]  /*1f70*/  DFMA R30, R38, R30, R24 ;  /* 0x0000001e261e722b */ /* 0x000fd00000000018 */
[----:B------:R-:W-:-:S08]  /*1f80*/  DADD R26, R32, R30 ;  /* 0x00000000201a7229 */ /* 0x000fd0000000001e */
[--C-:B------:R-:W-:Y:S02]  /*1f90*/  DADD R24, R22, R26.reuse ;  /* 0x0000000016187229 */ /* 0x100fe4000000001a */
[----:B------:R-:W-:-:S06]  /*1fa0*/  DADD R32, R32, -R26 ;  /* 0x0000000020207229 */ /* 0x000fcc000000081a */
[----:B------:R-:W-:Y:S02]  /*1fb0*/  DADD R22, R22, -R24 ;  /* 0x0000000016167229 */ /* 0x000fe40000000818 */
[----:B------:R-:W-:-:S06]  /*1fc0*/  DADD R32, R30, R32 ;  /* 0x000000001e207229 */ /* 0x000fcc0000000020 */
[----:B------:R-:W-:-:S08]  /*1fd0*/  DADD R22, R26, R22 ;  /* 0x000000001a167229 */ /* 0x000fd00000000016 */
[----:B------:R-:W-:-:S08]  /*1fe0*/  DADD R22, R32, R22 ;  /* 0x0000000020167229 */ /* 0x000fd00000000016 */
[----:B------:R-:W-:Y:S02]  /*1ff0*/  DADD R28, R28, R22 ;  /* 0x000000001c1c7229 */ /* 0x000fe40000000016 */
[----:B------:R-:W-:Y:S01]  /*2000*/  DADD R22, R20, -UR6 ;  /* 0x8000000614167e29 */ /* 0x000fe20008000000 */
[----:B------:R-:W-:Y:S01]  /*2010*/  UMOV UR6, 0xfefa39ef ;  /* 0xfefa39ef00067882 */ /* 0x000fe20000000000 */
[----:B------:R-:W-:-:S04]  /*2020*/  UMOV UR7, 0x3fe62e42 ;  /* 0x3fe62e4200077882 */ /* 0x000fc80000000000 */
[----:B------:R-:W-:-:S08]  /*2030*/  DADD R26, R24, R28 ;  /* 0x00000000181a7229 */ /* 0x000fd0000000001c */
[--C-:B------:R-:W-:Y:S02]  /*2040*/  DFMA R20, R22, UR6, R26.reuse ;  /* 0x0000000616147c2b */ /* 0x100fe4000800001a */
[----:B------:R-:W-:-:S06]  /*2050*/  DADD R30, R24, -R26 ;  /* 0x00000000181e7229 */ /* 0x000fcc000000081a */
[----:B------:R-:W-:Y:S02]  /*2060*/  DFMA R24, R22, -UR6, R20 ;  /* 0x8000000616187c2b */ /* 0x000fe40008000014 */
[----:B------:R-:W-:-:S06]  /*2070*/  DADD R30, R28, R30 ;  /* 0x000000001c1e7229 */ /* 0x000fcc000000001e */
[----:B------:R-:W-:-:S08]  /*2080*/  DADD R24, -R26, R24 ;  /* 0x000000001a187229 */ /* 0x000fd00000000118 */
[----:B------:R-:W-:-:S08]  /*2090*/  DADD R24, R30, -R24 ;  /* 0x000000001e187229 */ /* 0x000fd00000000818 */
[----:B------:R-:W-:Y:S01]  /*20a0*/  DFMA R22, R22, UR8, R24 ;  /* 0x0000000816167c2b */ /* 0x000fe20008000018 */
[----:B------:R-:W-:Y:S02]  /*20b0*/  IMAD.MOV.U32 R25, RZ, RZ, R7 ;  /* 0x000000ffff197224 */ /* 0x000fe400078e0007 */
[----:B------:R-:W-:Y:S02]  /*20c0*/  IMAD.MOV.U32 R24, RZ, RZ, R8 ;  /* 0x000000ffff187224 */ /* 0x000fe400078e0008 */
[C---:B------:R-:W-:Y:S01]  /*20d0*/  IMAD.SHL.U32 R7, R25.reuse, 0x2, RZ ;  /* 0x0000000219077824 */ /* 0x040fe200078e00ff */
[----:B------:R-:W-:Y:S02]  /*20e0*/  LOP3.LUT R8, R25, 0xff0fffff, RZ, 0xc0, !PT ;  /* 0xff0fffff19087812 */ /* 0x000fe400078ec0ff */
[----:B------:R-:W-:Y:S02]  /*20f0*/  DADD R26, R20, R22 ;  /* 0x00000000141a7229 */ /* 0x000fe40000000016 */
[----:B------:R-:W-:-:S04]  /*2100*/  ISETP.GT.U32.AND P0, PT, R7, -0x2000001, PT ;  /* 0xfdffffff0700780c */ /* 0x000fc80003f04070 */
[----:B------:R-:W-:Y:S01]  /*2110*/  SEL R9, R8, R25, P0 ;  /* 0x0000001908097207 */ /* 0x000fe20000000000 */
[----:B------:R-:W-:Y:S01]  /*2120*/  IMAD.MOV.U32 R8, RZ, RZ, R24 ;  /* 0x000000ffff087224 */ /* 0x000fe200078e0018 */
[----:B------:R-:W-:-:S05]  /*2130*/  DADD R20, R20, -R26 ;  /* 0x0000000014147229 */ /* 0x000fca000000081a */
[----:B------:R-:W-:-:S03]  /*2140*/  DMUL R24, R26, R8 ;  /* 0x000000081a187228 */ /* 0x000fc60000000000 */
[----:B------:R-:W-:-:S05]  /*2150*/  DADD R22, R22, R20 ;  /* 0x0000000016167229 */ /* 0x000fca0000000014 */
[----:B------:R-:W-:-:S08]  /*2160*/  DFMA R26, R26, R8, -R24 ;  /* 0x000000081a1a722b */ /* 0x000fd00000000818 */
[----:B------:R-:W-:Y:S01]  /*2170*/  DFMA R22, R22, R8, R26 ;  /* 0x000000081616722b */ /* 0x000fe2000000001a */
[----:B------:R-:W-:Y:S02]  /*2180*/  IMAD.MOV.U32 R8, RZ, RZ, 0x652b82fe ;  /* 0x652b82feff087424 */ /* 0x000fe400078e00ff */
[----:B------:R-:W-:-:S05]  /*2190*/  IMAD.MOV.U32 R9, RZ, RZ, 0x3ff71547 ;  /* 0x3ff71547ff097424 */ /* 0x000fca00078e00ff */
[----:B------:R-:W-:-:S08]  /*21a0*/  DADD R26, R24, R22 ;  /* 0x00000000181a7229 */ /* 0x000fd00000000016 */
[----:B------:R-:W-:Y:S02]  /*21b0*/  DFMA R8, R26, R8, 6.75539944105574400000e+15 ;  /* 0x433800001a08742b */ /* 0x000fe40000000008 */
[----:B------:R-:W-:Y:S01]  /*21c0*/  FSETP.GEU.AND P0, PT, |R27|, 4.1917929649353027344, PT ;  /* 0x4086232b1b00780b */ /* 0x000fe20003f0e200 */
[----:B------:R-:W-:-:S05]  /*21d0*/  DADD R24, R24, -R26 ;  /* 0x0000000018187229 */ /* 0x000fca000000081a */
[----:B------:R-:W-:-:S03]  /*21e0*/  DADD R20, R8, -6.75539944105574400000e+15 ;  /* 0xc338000008147429 */ /* 0x000fc60000000000 */
[----:B------:R-:W-:-:S05]  /*21f0*/  DADD R22, R22, R24 ;  /* 0x0000000016167229 */ /* 0x000fca0000000018 */
[----:B------:R-:W-:Y:S01]  /*2200*/  DFMA R28, R20, -UR6, R26 ;  /* 0x80000006141c7c2b */ /* 0x000fe2000800001a */
[----:B------:R-:W-:Y:S01]  /*2210*/  UMOV UR6, 0x3b39803f ;  /* 0x3b39803f00067882 */ /* 0x000fe20000000000 */
[----:B------:R-:W-:-:S06]  /*2220*/  UMOV UR7, 0x3c7abc9e ;  /* 0x3c7abc9e00077882 */ /* 0x000fcc0000000000 */
[----:B------:R-:W-:Y:S01]  /*2230*/  DFMA R28, R20, -UR6, R28 ;  /* 0x80000006141c7c2b */ /* 0x000fe2000800001c */
[----:B------:R-:W-:Y:S01]  /*2240*/  UMOV UR6, 0x69ce2bdf ;  /* 0x69ce2bdf00067882 */ /* 0x000fe20000000000 */
[----:B------:R-:W-:Y:S01]  /*2250*/  IMAD.MOV.U32 R20, RZ, RZ, -0x35dec16 ;  /* 0xfca213eaff147424 */ /* 0x000fe200078e00ff */
[----:B------:R-:W-:Y:S01]  /*2260*/  UMOV UR7, 0x3e5ade15 ;  /* 0x3e5ade1500077882 */ /* 0x000fe20000000000 */
[----:B------:R-:W-:-:S06]  /*2270*/  IMAD.MOV.U32 R21, RZ, RZ, 0x3e928af3 ;  /* 0x3e928af3ff157424 */ /* 0x000fcc00078e00ff */
[----:B------:R-:W-:Y:S01]  /*2280*/  DFMA R20, R28, UR6, R20 ;  /* 0x000000061c147c2b */ /* 0x000fe20008000014 */
[----:B------:R-:W-:Y:S01]  /*2290*/  UMOV UR6, 0x62401315 ;  /* 0x6240131500067882 */ /* 0x000fe20000000000 */
[----:B------:R-:W-:-:S06]  /*22a0*/  UMOV UR7, 0x3ec71dee ;  /* 0x3ec71dee00077882 */ /* 0x000fcc0000000000 */
[----:B------:R-:W-:Y:S01]  /*22b0*/  DFMA R20, R28, R20, UR6 ;  /* 0x000000061c147e2b */ /* 0x000fe20008000014 */
        /* <DEDUP_REMOVED lines=20> */
[----:B------:R-:W-:-:S08]  /*2400*/  DFMA R20, R28, R20, UR6 ;  /* 0x000000061c147e2b */ /* 0x000fd00008000014 */
[----:B------:R-:W-:-:S08]  /*2410*/  DFMA R20, R28, R20, 1 ;  /* 0x3ff000001c14742b */ /* 0x000fd00000000014 */
[----:B------:R-:W-:-:S10]  /*2420*/  DFMA R20, R28, R20, 1 ;  /* 0x3ff000001c14742b */ /* 0x000fd40000000014 */
[----:B------:R-:W-:Y:S02]  /*2430*/  IMAD R25, R8, 0x100000, R21 ;  /* 0x0010000008197824 */ /* 0x000fe400078e0215 */
[----:B------:R-:W-:Y:S01]  /*2440*/  IMAD.MOV.U32 R24, RZ, RZ, R20 ;  /* 0x000000ffff187224 */ /* 0x000fe200078e0014 */
[----:B------:R-:W-:Y:S06]  /*2450*/  @!P0 BRA `(.L_x_926) ;  /* 0x0000000000308947 */ /* 0x000fec0003800000 */
[----:B------:R-:W-:Y:S01]  /*2460*/  FSETP.GEU.AND P0, PT, |R27|, 4.2275390625, PT ;  /* 0x408748001b00780b */ /* 0x000fe20003f0e200 */
[C---:B------:R-:W-:Y:S02]  /*2470*/  DADD R24, R26.reuse, +INF ;  /* 0x7ff000001a187429 */ /* 0x040fe40000000000 */
[----:B------:R-:W-:-:S08]  /*2480*/  DSETP.GEU.AND P1, PT, R26, RZ, PT ;  /* 0x000000ff1a00722a */ /* 0x000fd00003f2e000 */
[----:B------:R-:W-:Y:S02]  /*2490*/  FSEL R24, R24, RZ, P1 ;  /* 0x000000ff18187208 */ /* 0x000fe40000800000 */
[----:B------:R-:W-:Y:S02]  /*24a0*/  @!P0 LEA.HI R7, R8, R8, RZ, 0x1 ;  /* 0x0000000808078211 */ /* 0x000fe400078f08ff */
[----:B------:R-:W-:Y:S02]  /*24b0*/  FSEL R25, R25, RZ, P1 ;  /* 0x000000ff19197208 */ /* 0x000fe40000800000 */
[----:B------:R-:W-:-:S05]  /*24c0*/  @!P0 SHF.R.S32.HI R7, RZ, 0x1, R7 ;  /* 0x00000001ff078819 */ /* 0x000fca0000011407 */
[----:B------:R-:W-:Y:S02]  /*24d0*/  @!P0 IMAD.IADD R8, R8, 0x1, -R7 ;  /* 0x0000000108088824 */ /* 0x000fe400078e0a07 */
[----:B------:R-:W-:-:S03]  /*24e0*/  @!P0 IMAD R21, R7, 0x100000, R21 ;  /* 0x0010000007158824 */ /* 0x000fc600078e0215 */
[----:B------:R-:W-:Y:S01]  /*24f0*/  @!P0 LEA R9, R8, 0x3ff00000, 0x14 ;  /* 0x3ff0000008098811 */ /* 0x000fe200078ea0ff */
[----:B------:R-:W-:-:S06]  /*2500*/  @!P0 IMAD.MOV.U32 R8, RZ, RZ, RZ ;  /* 0x000000ffff088224 */ /* 0x000fcc00078e00ff */
[----:B------:R-:W-:-:S11]  /*2510*/  @!P0 DMUL R24, R20, R8 ;  /* 0x0000000814188228 */ /* 0x000fd60000000000 */
.L_x_926:
[----:B------:R-:W-:Y:S01]  /*2520*/  DFMA R22, R22, R24, R24 ;  /* 0x000000181616722b */ /* 0x000fe20000000018 */
[----:B------:R-:W-:Y:S01]  /*2530*/  IMAD.MOV.U32 R20, RZ, RZ, R45 ;  /* 0x000000ffff147224 */ /* 0x000fe200078e002d */
[----:B------:R-:W-:Y:S01]  /*2540*/  DSETP.NEU.AND P0, PT, |R24|, +INF , PT ;  /* 0x7ff000001800742a */ /* 0x000fe20003f0d200 */
[----:B------:R-:W-:-:S07]  /*2550*/  IMAD.MOV.U32 R21, RZ, RZ, 0x0 ;  /* 0x00000000ff157424 */ /* 0x000fce00078e00ff */
[----:B------:R-:W-:Y:S02]  /*2560*/  FSEL R8, R24, R22, !P0 ;  /* 0x0000001618087208 */ /* 0x000fe40004000000 */
[----:B------:R-:W-:Y:S01]  /*2570*/  FSEL R7, R25, R23, !P0 ;  /* 0x0000001719077208 */ /* 0x000fe20004000000 */
[----:B------:R-:W-:Y:S06]  /*2580*/  RET.REL.NODEC R20 `(_Z15set_value_tableP8functioniPddii) ;  /* 0xffffffd8149c7950 */ /* 0x000fec0003c3ffff */
.L_x_927:
        /* <DEDUP_REMOVED lines=15> */
.L_x_2039:


//--------------------- .text._Z26construct_laplacian_matrixPP4nodeiiiiPP6x_bitsPdS5_S5_PiS6_Pfi --------------------------
	.section	.text._Z26construct_laplacian_matrixPP4nodeiiiiPP6x_bitsPdS5_S5_PiS6_Pfi,"ax",@progbits
	.align	128
        .global         _Z26construct_laplacian_matrixPP4nodeiiiiPP6x_bitsPdS5_S5_PiS6_Pfi
        .type           _Z26construct_laplacian_matrixPP4nodeiiiiPP6x_bitsPdS5_S5_PiS6_Pfi,@function
        .size           _Z26construct_laplacian_matrixPP4nodeiiiiPP6x_bitsPdS5_S5_PiS6_Pfi,(.L_x_2068 - _Z26construct_laplacian_matrixPP4nodeiiiiPP6x_bitsPdS5_S5_PiS6_Pfi)
        .other          _Z26construct_laplacian_matrixPP4nodeiiiiPP6x_bitsPdS5_S5_PiS6_Pfi,@"STO_CUDA_ENTRY STV_DEFAULT"
_Z26construct_laplacian_matrixPP4nodeiiiiPP6x_bitsPdS5_S5_PiS6_Pfi:
.text._Z26construct_laplacian_matrixPP4nodeiiiiPP6x_bitsPdS5_S5_PiS6_Pfi:
        /* <DEDUP_REMOVED lines=10> */
[----:B------:R-:W2:Y:S01]  /*00a0*/  LDCU.64 UR6, c[0x0][0x388] ;  /* 0x00007100ff0677ac */ /* 0x000ea20008000a00 */
[----:B0-----:R-:W-:-:S06]  /*00b0*/  IMAD.WIDE R2, R8, 0x8, R2 ;  /* 0x0000000808027825 */ /* 0x001fcc00078e0202 */
[----:B-1----:R-:W3:Y:S01]  /*00c0*/  LDG.E.64 R2, desc[UR10][R2.64] ;  /* 0x0000000a02027981 */ /* 0x002ee2000c1e1b00 */
[----:B--2---:R-:W-:-:S04]  /*00d0*/  UIADD3 UR4, UPT, UPT, UR6, -UR7, URZ ;  /* 0x8000000706047290 */ /* 0x004fc8000fffe0ff */
[----:B------:R-:W-:Y:S01]  /*00e0*/  UISETP.GE.AND UP0, UPT, UR4, 0x1, UPT ;  /* 0x000000010400788c */ /* 0x000fe2000bf06270 */
[----:B---3--:R-:W-:Y:S02]  /*00f0*/  MOV R10, R2 ;  /* 0x00000002000a7202 */ /* 0x008fe40000000f00 */
[----:B------:R-:W-:-:S06]  /*0100*/  MOV R11, R3 ;  /* 0x00000003000b7202 */ /* 0x000fcc0000000f00 */
[----:B------:R-:W-:Y:S05]  /*0110*/  BRA.U !UP0, `(.L_x_928) ;  /* 0x0000000108e87547 */ /* 0x000fea000b800000 */
[----:B------:R-:W-:Y:S01]  /*0120*/  UIADD3 UR5, UPT, UPT, -UR6, UR7, URZ ;  /* 0x0000000706057290 */ /* 0x000fe2000fffe1ff */
[----:B------:R-:W-:Y:S01]  /*0130*/  MOV R10, R2 ;  /* 0x00000002000a7202 */ /* 0x000fe20000000f00 */
[----:B------:R-:W-:Y:S01]  /*0140*/  ULOP3.LUT UR8, UR4, 0xf, URZ, 0xc0, !UPT ;  /* 0x0000000f04087892 */ /* 0x000fe2000f8ec0ff */
[----:B------:R-:W-:Y:S01]  /*0150*/  IMAD.MOV.U32 R11, RZ, RZ, R3 ;  /* 0x000000ffff0b7224 */ /* 0x000fe200078e0003 */
[----:B------:R-:W-:Y:S02]  /*0160*/  UISETP.GT.U32.AND UP1, UPT, UR5, -0x10, UPT ;  /* 0xfffffff00500788c */ /* 0x000fe4000bf24070 */
[----:B------:R-:W-:-:S07]  /*0170*/  UISETP.NE.AND UP0, UPT, UR8, URZ, UPT ;  /* 0x000000ff0800728c */ /* 0x000fce000bf05270 */
[----:B------:R-:W-:Y:S05]  /*0180*/  BRA.U UP1, `(.L_x_929) ;  /* 0x00000001015c7547 */ /* 0x000fea000b800000 */
[----:B------:R-:W-:Y:S01]  /*0190*/  ULOP3.LUT UR5, UR4, 0x7ffffff0, URZ, 0xc0, !UPT ;  /* 0x7ffffff004057892 */ /* 0x000fe2000f8ec0ff */
[----:B------:R-:W-:Y:S02]  /*01a0*/  MOV R10, R2 ;  /* 0x00000002000a7202 */ /* 0x000fe40000000f00 */
[----:B------:R-:W-:Y:S01]  /*01b0*/  MOV R11, R3 ;  /* 0x00000003000b7202 */ /* 0x000fe20000000f00 */
[----:B------:R-:W-:-:S12]  /*01c0*/  UIADD3 UR5, UPT, UPT, -UR5, URZ, URZ ;  /* 0x000000ff05057290 */ /* 0x000fd8000fffe1ff */
.L_x_930:
[----:B-----5:R-:W2:Y:S04]  /*01d0*/  LDG.E.64 R4, desc[UR10][R10.64+0x38] ;  /* 0x0000380a0a047981 */ /* 0x020ea8000c1e1b00 */
[----:B--2---:R-:W2:Y:S04]  /*01e0*/  LDG.E.64 R4, desc[UR10][R4.64+0x38] ;  /* 0x0000380a04047981 */ /* 0x004ea8000c1e1b00 */
        /* <DEDUP_REMOVED lines=12> */
[----:B--2---:R-:W2:Y:S01]  /*02b0*/  LDG.E.64 R10, desc[UR10][R20.64+0x38] ;  /* 0x0000380a140a7981 */ /* 0x004ea2000c1e1b00 */
[----:B------:R-:W-:-:S04]  /*02c0*/  UIADD3 UR5, UPT, UPT, UR5, 0x10, URZ ;  /* 0x0000001005057890 */ /* 0x000fc8000fffe0ff */
[----:B------:R-:W-:Y:S01]  /*02d0*/  UISETP.NE.AND UP1, UPT, UR5, URZ, UPT ;  /* 0x000000ff0500728c */ /* 0x000fe2000bf25270 */
[----:B--2---:R-:W5:Y:S08]  /*02e0*/  LDG.E.64 R10, desc[UR10][R10.64+0x38] ;  /* 0x0000380a0a0a7981 */ /* 0x004f70000c1e1b00 */
[----:B------:R-:W-:Y:S05]  /*02f0*/  BRA.U UP1, `(.L_x_930) ;  /* 0xfffffffd01b47547 */ /* 0x000fea000b83ffff */
.L_x_929:
[----:B------:R-:W-:Y:S05]  /*0300*/  BRA.U !UP0, `(.L_x_928) ;  /* 0x00000001086c7547 */ /* 0x000fea000b800000 */
[----:B------:R-:W-:Y:S02]  /*0310*/  UISETP.GE.U32.AND UP0, UPT, UR8, 0x8, UPT ;  /* 0x000000080800788c */ /* 0x000fe4000bf06070 */
[----:B------:R-:W-:-:S04]  /*0320*/  ULOP3.LUT UR5, UR4, 0x7, URZ, 0xc0, !UPT ;  /* 0x0000000704057892 */ /* 0x000fc8000f8ec0ff */
[----:B------:R-:W-:-:S03]  /*0330*/  UISETP.NE.AND UP1, UPT, UR5, URZ, UPT ;  /* 0x000000ff0500728c */ /* 0x000fc6000bf25270 */
[----:B------:R-:W-:Y:S08]  /*0340*/  BRA.U !UP0, `(.L_x_931) ;  /* 0x0000000108207547 */ /* 0x000ff0000b800000 */
[----:B-----5:R-:W2:Y:S04]  /*0350*/  LDG.E.64 R4, desc[UR10][R10.64+0x38] ;  /* 0x0000380a0a047981 */ /* 0x020ea8000c1e1b00 */
[----:B--2---:R-:W2:Y:S04]  /*0360*/  LDG.E.64 R4, desc[UR10][R4.64+0x38] ;  /* 0x0000380a04047981 */ /* 0x004ea8000c1e1b00 */
[----:B--2---:R-:W2:Y:S04]  /*0370*/  LDG.E.64 R6, desc[UR10][R4.64+0x38] ;  /* 0x0000380a04067981 */ /* 0x004ea8000c1e1b00 */
[----:B--2---:R-:W2:Y:S04]  /*0380*/  LDG.E.64 R6, desc[UR10][R6.64+0x38] ;  /* 0x0000380a06067981 */ /* 0x004ea8000c1e1b00 */
[----:B--2---:R-:W2:Y:S04]  /*0390*/  LDG.E.64 R12, desc[UR10][R6.64+0x38] ;  /* 0x0000380a060c7981 */ /* 0x004ea8000c1e1b00 */
[----:B--2---:R-:W2:Y:S04]  /*03a0*/  LDG.E.64 R12, desc[UR10][R12.64+0x38] ;  /* 0x0000380a0c0c7981 */ /* 0x004ea8000c1e1b00 */
[----:B--2---:R-:W2:Y:S04]  /*03b0*/  LDG.E.64 R14, desc[UR10][R12.64+0x38] ;  /* 0x0000380a0c0e7981 */ /* 0x004ea8000c1e1b00 */
[----:B--2---:R0:W5:Y:S02]  /*03c0*/  LDG.E.64 R10, desc[UR10][R14.64+0x38] ;  /* 0x0000380a0e0a7981 */ /* 0x004164000c1e1b00 */
.L_x_931:
        /* <DEDUP_REMOVED lines=8> */
[----:B--2---:R1:W5:Y:S02]  /*0450*/  LDG.E.64 R10, desc[UR10][R6.64+0x38] ;  /* 0x0000380a060a7981 */ /* 0x004364000c1e1b00 */
.L_x_932:
[----:B------:R-:W-:Y:S05]  /*0460*/  BRA.U !UP1, `(.L_x_928) ;  /* 0x0000000109147547 */ /* 0x000fea000b800000 */
[----:B------:R-:W-:-:S12]  /*0470*/  UIADD3 UR4, UPT, UPT, -UR4, URZ, URZ ;  /* 0x000000ff04047290 */ /* 0x000fd8000fffe1ff */
.L_x_933:
[----:B-----5:R-:W5:Y:S01]  /*0480*/  LDG.E.64 R10, desc[UR10][R10.64+0x38] ;  /* 0x0000380a0a0a7981 */ /* 0x020f62000c1e1b00 */
[----:B------:R-:W-:-:S04]  /*0490*/  UIADD3 UR4, UPT, UPT, UR4, 0x1, URZ ;  /* 0x0000000104047890 */ /* 0x000fc8000fffe0ff */
[----:B------:R-:W-:-:S09]  /*04a0*/  UISETP.NE.AND UP0, UPT, UR4, URZ, UPT ;  /* 0x000000ff0400728c */ /* 0x000fd2000bf05270 */
[----:B------:R-:W-:Y:S05]  /*04b0*/  BRA.U UP0, `(.L_x_933) ;  /* 0xfffffffd00f07547 */ /* 0x000fea000b83ffff */
.L_x_928:
[----:B------:R-:W2:Y:S01]  /*04c0*/  LDC.64 R12, c[0x0][0x3b8] ;  /* 0x0000ee00ff0c7b82 */ /* 0x000ea20000000a00 */
[----:B-----5:R-:W-:Y:S01]  /*04d0*/  IADD3 R0, P0, PT, R10, 0x88, RZ ;  /* 0x000000880a007810 */ /* 0x020fe20007f1e0ff */
[----:B------:R-:W-:Y:S01]  /*04e0*/  HFMA2 R22, -RZ, RZ, 0, 0 ;  /* 0x00000000ff167431 */ /* 0x000fe200000001ff */
[----:B------:R-:W3:Y:S03]  /*04f0*/  LDCU UR5, c[0x0][0x394] ;  /* 0x00007280ff0577ac */ /* 0x000ee60008000800 */
[----:B------:R-:W-:Y:S01]  /*0500*/  IMAD.X R23, RZ, RZ, R11, P0 ;  /* 0x000000ffff177224 */ /* 0x000fe200000e060b */
[----:B------:R-:W4:Y:S01]  /*0510*/  LDCU UR6, c[0x0][0x38c] ;  /* 0x00007180ff0677ac */ /* 0x000f220008000800 */
[----:B------:R-:W0:Y:S01]  /*0520*/  LDC.64 R4, c[0x0][0x3b0] ;  /* 0x0000ec00ff047b82 */ /* 0x000e220000000a00 */
[----:B------:R-:W-:-:S07]  /*0530*/  UMOV UR4, URZ ;  /* 0x000000ff00047c82 */ /* 0x000fce0008000000 */
[----:B-1----:R-:W1:Y:S01]  /*0540*/  LDC.64 R6, c[0x0][0x3a0] ;  /* 0x0000e800ff067b82 */ /* 0x002e620000000a00 */
[----:B--234-:R-:W-:-:S07]  /*0550*/  IMAD.WIDE R8, R8, 0x4, R12 ;  /* 0x0000000408087825 */ /* 0x01cfce00078e020c */
.L_x_936:
[----:B--2---:R-:W-:Y:S02]  /*0560*/  MOV R10, R0 ;  /* 0x00000000000a7202 */ /* 0x004fe40000000f00 */
[----:B------:R-:W-:-:S05]  /*0570*/  MOV R11, R23 ;  /* 0x00000017000b7202 */ /* 0x000fca0000000f00 */
[----:B------:R-:W2:Y:S01]  /*0580*/  LDG.E.64 R24, desc[UR10][R10.64] ;  /* 0x0000000a0a187981 */ /* 0x000ea2000c1e1b00 */
[----:B------:R-:W-:Y:S01]  /*0590*/  UIADD3 UR4, UPT, UPT, UR4, 0x1, URZ ;  /* 0x0000000104047890 */ /* 0x000fe2000fffe0ff */
[----:B------:R-:W-:Y:S01]  /*05a0*/  BSSY.RECONVERGENT B0, `(.L_x_934) ;  /* 0x000003e000007945 */ /* 0x000fe20003800200 */
[----:B------:R-:W-:Y:S02]  /*05b0*/  IADD3 R0, P1, PT, R0, 0x8, RZ ;  /* 0x0000000800007810 */ /* 0x000fe40007f3e0ff */
[----:B------:R-:W-:Y:S01]  /*05c0*/  UISETP.NE.AND UP0, UPT, UR4, 0x1b, UPT ;  /* 0x0000001b0400788c */ /* 0x000fe2000bf05270 */
[----:B--2---:R-:W-:-:S04]  /*05d0*/  ISETP.NE.U32.AND P0, PT, R24, RZ, PT ;  /* 0x000000ff1800720c */ /* 0x004fc80003f05070 */
[----:B------:R-:W-:-:S13]  /*05e0*/  ISETP.NE.AND.EX P0, PT, R25, RZ, PT, P0 ;  /* 0x000000ff1900720c */ /* 0x000fda0003f05300 */
[----:B------:R-:W-:Y:S05]  /*05f0*/  @!P0 BRA `(.L_x_935) ;  /* 0x0000000000e08947 */ /* 0x000fea0003800000 */
[----:B------:R-:W2:Y:S01]  /*0600*/  LDC.64 R26, c[0x0][0x398] ;  /* 0x0000e600ff1a7b82 */ /* 0x000ea20000000a00 */
[----:B------:R-:W3:Y:S04]  /*0610*/  LDG.E R21, desc[UR10][R2.64+0x190] ;  /* 0x0001900a02157981 */ /* 0x000ee8000c1e1900 */
[----:B------:R-:W4:Y:S04]  /*0620*/  LDG.E R24, desc[UR10][R24.64+0x190] ;  /* 0x0001900a18187981 */ /* 0x000f28000c1e1900 */
[----:B--2---:R-:W3:Y:S04]  /*0630*/  LDG.E.64 R12, desc[UR10][R26.64] ;  /* 0x0000000a1a0c7981 */ /* 0x004ee8000c1e1b00 */
[----:B------:R-:W0:Y:S04]  /*0640*/  LDG.E.64 R16, desc[UR10][R26.64+0x8] ;  /* 0x0000080a1a107981 */ /* 0x000e28000c1e1b00 */
[----:B------:R-:W2:Y:S01]  /*0650*/  LDG.E.64 R10, desc[UR10][R26.64+0x10] ;  /* 0x0000100a1a0a7981 */ /* 0x000ea2000c1e1b00 */
[----:B---3--:R-:W-:-:S04]  /*0660*/  IMAD.WIDE R18, R21, 0x8, R12 ;  /* 0x0000000815127825 */ /* 0x008fc800078e020c */
[C---:B0-----:R-:W-:Y:S02]  /*0670*/  IMAD.WIDE R14, R21.reuse, 0x8, R16 ;  /* 0x00000008150e7825 */ /* 0x041fe400078e0210 */
[----:B------:R-:W3:Y:S02]  /*0680*/  LDG.E R18, desc[UR10][R18.64] ;  /* 0x0000000a12127981 */ /* 0x000ee4000c1e1900 */
[----:B--2---:R-:W-:Y:S02]  /*0690*/  IMAD.WIDE R20, R21, 0x8, R10 ;  /* 0x0000000815147825 */ /* 0x004fe400078e020a */
[----:B------:R-:W2:Y:S02]  /*06a0*/  LDG.E R14, desc[UR10][R14.64] ;  /* 0x0000000a0e0e7981 */ /* 0x000ea4000c1e1900 */
[C---:B----4-:R-:W-:Y:S02]  /*06b0*/  IMAD.WIDE R16, R24.reuse, 0x8, R16 ;  /* 0x0000000818107825 */ /* 0x050fe400078e0210 */
[----:B------:R-:W4:Y:S02]  /*06c0*/  LDG.E R20, desc[UR10][R20.64] ;  /* 0x0000000a14147981 */ /* 0x000f24000c1e1900 */
[----:B------:R-:W-:-:S02]  /*06d0*/  IMAD.WIDE R12, R24, 0x8, R12 ;  /* 0x00000008180c7825 */ /* 0x000fc400078e020c */
[----:B------:R-:W5:Y:S02]  /*06e0*/  LDG.E R16, desc[UR10][R16.64] ;  /* 0x0000000a10107981 */ /* 0x000f64000c1e1900 */
[----:B------:R-:W-:Y:S02]  /*06f0*/  IMAD.WIDE R10, R24, 0x8, R10 ;  /* 0x00000008180a7825 */ /* 0x000fe400078e020a */
[----:B------:R-:W5:Y:S04]  /*0700*/  LDG.E R12, desc[UR10][R12.64] ;  /* 0x0000000a0c0c7981 */ /* 0x000f68000c1e1900 */
[----:B------:R-:W5:Y:S01]  /*0710*/  LDG.E R10, desc[UR10][R10.64] ;  /* 0x0000000a0a0a7981 */ /* 0x000f62000c1e1900 */
[----:B---3--:R-:W-:Y:S02]  /*0720*/  SHF.L.U32 R25, R18, UR6, RZ ;  /* 0x0000000612197c19 */ /* 0x008fe400080006ff */
[----:B--2---:R-:W-:-:S02]  /*0730*/  SHF.L.U32 R29, R14, UR6, RZ ;  /* 0x000000060e1d7c19 */ /* 0x004fc400080006ff */
[----:B----4-:R-:W-:Y:S02]  /*0740*/  SHF.L.U32 R19, R20, UR6, RZ ;  /* 0x0000000614137c19 */ /* 0x010fe400080006ff */
[----:B-----5:R-:W-:Y:S01]  /*0750*/  IADD3 R29, PT, PT, R29, R16, RZ ;  /* 0x000000101d1d7210 */ /* 0x020fe20007ffe0ff */
[----:B------:R-:W-:Y:S01]  /*0760*/  IMAD.IADD R18, R25, 0x1, R12 ;  /* 0x0000000119127824 */ /* 0x000fe200078e020c */
[----:B------:R-:W-:-:S03]  /*0770*/  IADD3 R19, PT, PT, R19, R10, RZ ;  /* 0x0000000a13137210 */ /* 0x000fc60007ffe0ff */
[C---:B------:R-:W-:Y:S01]  /*0780*/  IMAD.WIDE.U32 R10, R18.reuse, 0x8, R4 ;  /* 0x00000008120a7825 */ /* 0x040fe200078e0004 */
[----:B------:R-:W2:Y:S03]  /*0790*/  LDG.E R25, desc[UR10][R8.64] ;  /* 0x0000000a08197981 */ /* 0x000ea6000c1e1900 */
[----:B-1----:R-:W-:Y:S02]  /*07a0*/  IMAD.WIDE.U32 R20, R29, 0x8, R6 ;  /* 0x000000081d147825 */ /* 0x002fe400078e0006 */
[----:B------:R-:W3:Y:S02]  /*07b0*/  LDG.E.64 R10, desc[UR10][R10.64] ;  /* 0x0000000a0a0a7981 */ /* 0x000ee4000c1e1b00 */
[----:B------:R-:W-:Y:S02]  /*07c0*/  IMAD.WIDE.U32 R26, R19, 0x8, R4 ;  /* 0x00000008131a7825 */ /* 0x000fe400078e0004 */
[----:B------:R-:W3:Y:S04]  /*07d0*/  LDG.E.64 R20, desc[UR10][R20.64] ;  /* 0x0000000a14147981 */ /* 0x000ee8000c1e1b00 */
[----:B------:R-:W4:Y:S01]  /*07e0*/  LDG.E.64 R12, desc[UR10][R26.64] ;  /* 0x0000000a1a0c7981 */ /* 0x000f22000c1e1b00 */
[----:B------:R-:W-:-:S04]  /*07f0*/  IMAD.WIDE.U32 R14, R18, 0x8, R6 ;  /* 0x00000008120e7825 */ /* 0x000fc800078e0006 */
[----:B------:R-:W-:Y:S02]  /*0800*/  IMAD.WIDE.U32 R16, R29, 0x8, R4 ;  /* 0x000000081d107825 */ /* 0x000fe400078e0004 */
[----:B------:R-:W5:Y:S02]  /*0810*/  LDG.E.64 R14, desc[UR10][R14.64] ;  /* 0x0000000a0e0e7981 */ /* 0x000f64000c1e1b00 */
[----:B------:R-:W-:Y:S02]  /*0820*/  IMAD.WIDE.U32 R18, R19, 0x8, R6 ;  /* 0x0000000813127825 */ /* 0x000fe400078e0006 */
[----:B------:R-:W5:Y:S04]  /*0830*/  LDG.E.64 R16, desc[UR10][R16.64] ;  /* 0x0000000a10107981 */ /* 0x000f68000c1e1b00 */
[----:B------:R-:W5:Y:S01]  /*0840*/  LDG.E.64 R18, desc[UR10][R18.64] ;  /* 0x0000000a12127981 */ /* 0x000f62000c1e1b00 */
[----:B------:R-:W-:Y:S01]  /*0850*/  VIADD R29, R24, -UR5 ;  /* 0x80000005181d7c36 */ /* 0x000fe20008000000 */
[----:B---3--:R-:W-:-:S02]  /*0860*/  DMUL R10, R10, R20 ;  /* 0x000000140a0a7228 */ /* 0x008fc40000000000 */
[----:B----4-:R-:W-:Y:S01]  /*0870*/  DMUL R12, R20, R12 ;  /* 0x0000000c140c7228 */ /* 0x010fe20000000000 */
[----:B------:R-:W0:Y:S01]  /*0880*/  LDC.64 R20, c[0x0][0x3c0] ;  /* 0x0000f000ff147b82 */ /* 0x000e220000000a00 */
[----:B--2---:R-:W-:-:S05]  /*0890*/  IADD3 R25, PT, PT, R22, R25, RZ ;  /* 0x0000001916197210 */ /* 0x004fca0007ffe0ff */
[----:B0-----:R-:W-:-:S05]  /*08a0*/  IMAD.WIDE R26, R25, 0x4, R20 ;  /* 0x00000004191a7825 */ /* 0x001fca00078e0214 */
[----:B------:R2:W-:Y:S04]  /*08b0*/  STG.E desc[UR10][R26.64], R29 ;  /* 0x0000001d1a007986 */ /* 0x0005e8000c10190a */
[----:B------:R-:W3:Y:S01]  /*08c0*/  LDG.E R21, desc[UR10][R8.64] ;  /* 0x0000000a08157981 */ /* 0x000ee2000c1e1900 */
[----:B-----5:R-:W-:Y:S02]  /*08d0*/  DMUL R24, R16, R14 ;  /* 0x0000000e10187228 */ /* 0x020fe40000000000 */
[----:B------:R-:W-:-:S08]  /*08e0*/  DFMA R10, R10, R18, RZ ;  /* 0x000000120a0a722b */ /* 0x000fd000000000ff */
[----:B------:R-:W-:Y:S02]  /*08f0*/  DFMA R24, R18, R24, R10 ;  /* 0x000000181218722b */ /* 0x000fe4000000000a */
[----:B------:R-:W0:Y:S06]  /*0900*/  LDC.64 R10, c[0x0][0x3c8] ;  /* 0x0000f200ff0a7b82 */ /* 0x000e2c0000000a00 */
[----:B------:R-:W-:-:S10]  /*0910*/  DFMA R12, R14, R12, R24 ;  /* 0x0000000c0e0c722b */ /* 0x000fd40000000018 */
[----:B------:R-:W1:Y:S02]  /*0920*/  F2F.F32.F64 R12, R12 ;  /* 0x0000000c000c7310 */ /* 0x000e640000301000 */
[----:B-1----:R-:W-:Y:S01]  /*0930*/  FADD R15, -R12, -RZ ;  /* 0x800000ff0c0f7221 */ /* 0x002fe20000000100 */
[----:B---3--:R-:W-:-:S05]  /*0940*/  IADD3 R21, PT, PT, R22, R21, RZ ;  /* 0x0000001516157210 */ /* 0x008fca0007ffe0ff */
[----:B0-----:R-:W-:-:S05]  /*0950*/  IMAD.WIDE R10, R21, 0x4, R10 ;  /* 0x00000004150a7825 */ /* 0x001fca00078e020a */
[----:B------:R2:W-:Y:S01]  /*0960*/  STG.E desc[UR10][R10.64], R15 ;  /* 0x0000000f0a007986 */ /* 0x0005e2000c10190a */
[----:B------:R-:W-:-:S07]  /*0970*/  IADD3 R22, PT, PT, R22, 0x1, RZ ;  /* 0x0000000116167810 */ /* 0x000fce0007ffe0ff */
.L_x_935:
[----:B------:R-:W-:Y:S05]  /*0980*/  BSYNC.RECONVERGENT B0 ;  /* 0x0000000000007941 */ /* 0x000fea0003800200 */
.L_x_934:
[----:B------:R-:W-:Y:S01]  /*0990*/  IADD3.X R23, PT, PT, RZ, R23, RZ, P1, !PT ;  /* 0x00000017ff177210 */ /* 0x000fe20000ffe4ff */
[----:B------:R-:W-:Y:S06]  /*09a0*/  BRA.U UP0, `(.L_x_936) ;  /* 0xfffffff900ec7547 */ /* 0x000fec000b83ffff */
[----:B------:R-:W-:Y:S05]  /*09b0*/  EXIT ;  /* 0x000000000000794d */ /* 0x000fea0003800000 */
.L_x_937:
        /* <DEDUP_REMOVED lines=12> */
.L_x_2068:


//--------------------- .text._Z5set_bPP4nodePfi  --------------------------
	.section	.text._Z5set_bPP4nodePfi,"ax",@progbits
	.align	128
        .global         _Z5set_bPP4nodePfi
        .type           _Z5set_bPP4nodePfi,@function
        .size           _Z5set_bPP4nodePfi,(.L_x_2069 - _Z5set_bPP4nodePfi)
        .other          _Z5set_bPP4nodePfi,@"STO_CUDA_ENTRY STV_DEFAULT"
_Z5set_bPP4nodePfi:
.text._Z5set_bPP4nodePfi:
        /* <DEDUP_REMOVED lines=9> */
[----:B------:R-:W1:Y:S07]  /*0090*/  LDCU.64 UR4, c[0x0][0x358] ;  /* 0x00006b00ff0477ac */ /* 0x000e6e0008000a00 */
[----:B------:R-:W2:Y:S01]  /*00a0*/  LDC.64 R6, c[0x0][0x388] ;  /* 0x0000e200ff067b82 */ /* 0x000ea20000000a00 */
[----:B0-----:R-:W-:-:S06]  /*00b0*/  IMAD.WIDE R2, R9, 0x8, R2 ;  /* 0x0000000809027825 */ /* 0x001fcc00078e0202 */
[----:B-1----:R-:W3:Y:S04]  /*00c0*/  LDG.E.64 R2, desc[UR4][R2.64] ;  /* 0x0000000402027981 */ /* 0x002ee8000c1e1b00 */
[----:B---3--:R-:W3:Y:S01]  /*00d0*/  LDG.E.64 R4, desc[UR4][R2.64+0x188] ;  /* 0x0001880402047981 */ /* 0x008ee2000c1e1b00 */
[----:B--2---:R-:W-:Y:S01]  /*00e0*/  IMAD.WIDE R6, R9, 0x4, R6 ;  /* 0x0000000409067825 */ /* 0x004fe200078e0206 */
[----:B---3--:R-:W0:Y:S04]  /*00f0*/  F2F.F32.F64 R5, R4 ;  /* 0x0000000400057310 */ /* 0x008e280000301000 */
[----:B0-----:R-:W-:Y:S01]  /*0100*/  STG.E desc[UR4][R6.64], R5 ;  /* 0x0000000506007986 */ /* 0x001fe2000c101904 */
[----:B------:R-:W-:Y:S05]  /*0110*/  EXIT ;  /* 0x000000000000794d */ /* 0x000fea0003800000 */
.L_x_938:
        /* <DEDUP_REMOVED lines=14> */
.L_x_2069:


//--------------------- .text._Z11prepare_CSRPP4nodeiiPii --------------------------
	.section	.text._Z11prepare_CSRPP4nodeiiPii,"ax",@progbits
	.align	128
        .global         _Z11prepare_CSRPP4nodeiiPii
        .type           _Z11prepare_CSRPP4nodeiiPii,@function
        .size           _Z11prepare_CSRPP4nodeiiPii,(.L_x_2070 - _Z11prepare_CSRPP4nodeiiPii)
        .other          _Z11prepare_CSRPP4nodeiiPii,@"STO_CUDA_ENTRY STV_DEFAULT"
_Z11prepare_CSRPP4nodeiiPii:
.text._Z11prepare_CSRPP4nodeiiPii:
        /* <DEDUP_REMOVED lines=12> */
[----:B-1----:R-:W5:Y:S01]  /*00c0*/  LDG.E.64 R2, desc[UR10][R2.64] ;  /* 0x0000000a02027981 */ /* 0x002f62000c1e1b00 */
[----:B--2---:R-:W-:-:S04]  /*00d0*/  UIADD3 UR4, UPT, UPT, UR6, -UR7, URZ ;  /* 0x8000000706047290 */ /* 0x004fc8000fffe0ff */
[----:B------:R-:W-:-:S09]  /*00e0*/  UISETP.GE.AND UP0, UPT, UR4, 0x1, UPT ;  /* 0x000000010400788c */ /* 0x000fd2000bf06270 */
[----:B------:R-:W-:Y:S05]  /*00f0*/  BRA.U !UP0, `(.L_x_939) ;  /* 0x0000000108d87547 */ /* 0x000fea000b800000 */
[----:B------:R-:W-:Y:S02]  /*0100*/  UIADD3 UR5, UPT, UPT, -UR6, UR7, URZ ;  /* 0x0000000706057290 */ /* 0x000fe4000fffe1ff */
[----:B------:R-:W-:Y:S02]  /*0110*/  ULOP3.LUT UR8, UR4, 0xf, URZ, 0xc0, !UPT ;  /* 0x0000000f04087892 */ /* 0x000fe4000f8ec0ff */
[----:B------:R-:W-:Y:S02]  /*0120*/  UISETP.GT.U32.AND UP1, UPT, UR5, -0x10, UPT ;  /* 0xfffffff00500788c */ /* 0x000fe4000bf24070 */
[----:B------:R-:W-:-:S07]  /*0130*/  UISETP.NE.AND UP0, UPT, UR8, URZ, UPT ;  /* 0x000000ff0800728c */ /* 0x000fce000bf05270 */
[----:B------:R-:W-:Y:S05]  /*0140*/  BRA.U UP1, `(.L_x_940) ;  /* 0x0000000101547547 */ /* 0x000fea000b800000 */
[----:B------:R-:W-:-:S04]  /*0150*/  ULOP3.LUT UR5, UR4, 0x7ffffff0, URZ, 0xc0, !UPT ;  /* 0x7ffffff004057892 */ /* 0x000fc8000f8ec0ff */
[----:B------:R-:W-:-:S12]  /*0160*/  UIADD3 UR5, UPT, UPT, -UR5, URZ, URZ ;  /* 0x000000ff05057290 */ /* 0x000fd8000fffe1ff */
.L_x_941:
        /* <DEDUP_REMOVED lines=13> */
[----:B0-2---:R-:W2:Y:S04]  /*0240*/  LDG.E.64 R16, desc[UR10][R14.64+0x38] ;  /* 0x0000380a0e107981 */ /* 0x005ea8000c1e1b00 */
[----:B--2---:R-:W2:Y:S01]  /*0250*/  LDG.E.64 R16, desc[UR10][R16.64+0x38] ;  /* 0x0000380a10107981 */ /* 0x004ea2000c1e1b00 */
[----:B------:R-:W-:-:S04]  /*0260*/  UIADD3 UR5, UPT, UPT, UR5, 0x10, URZ ;  /* 0x0000001005057890 */ /* 0x000fc8000fffe0ff */
[----:B------:R-:W-:Y:S01]  /*0270*/  UISETP.NE.AND UP1, UPT, UR5, URZ, UPT ;  /* 0x000000ff0500728c */ /* 0x000fe2000bf25270 */
[----:B--2---:R0:W5:Y:S08]  /*0280*/  LDG.E.64 R2, desc[UR10][R16.64+0x38] ;  /* 0x0000380a10027981 */ /* 0x004170000c1e1b00 */
[----:B------:R-:W-:Y:S05]  /*0290*/  BRA.U UP1, `(.L_x_941) ;  /* 0xfffffffd01b47547 */ /* 0x000fea000b83ffff */
.L_x_940:
        /* <DEDUP_REMOVED lines=13> */
.L_x_942:
        /* <DEDUP_REMOVED lines=9> */
.L_x_943:
[----:B------:R-:W-:Y:S05]  /*0400*/  BRA.U !UP1, `(.L_x_939) ;  /* 0x0000000109147547 */ /* 0x000fea000b800000 */
[----:B------:R-:W-:-:S12]  /*0410*/  UIADD3 UR4, UPT, UPT, -UR4, URZ, URZ ;  /* 0x000000ff04047290 */ /* 0x000fd8000fffe1ff */
.L_x_944:
[----:B-----5:R-:W5:Y:S01]  /*0420*/  LDG.E.64 R2, desc[UR10][R2.64+0x38] ;  /* 0x0000380a02027981 */ /* 0x020f62000c1e1b00 */
[----:B------:R-:W-:-:S04]  /*0430*/  UIADD3 UR4, UPT, UPT, UR4, 0x1, URZ ;  /* 0x0000000104047890 */ /* 0x000fc8000fffe0ff */
[----:B------:R-:W-:-:S09]  /*0440*/  UISETP.NE.AND UP0, UPT, UR4, URZ, UPT ;  /* 0x000000ff0400728c */ /* 0x000fd2000bf05270 */
[----:B------:R-:W-:Y:S05]  /*0450*/  BRA.U UP0, `(.L_x_944) ;  /* 0xfffffffd00f07547 */ /* 0x000fea000b83ffff */
.L_x_939:
[----:B-1---5:R-:W3:Y:S04]  /*0460*/  LDG.E.64 R10, desc[UR10][R2.64+0x90] ;  /* 0x0000900a020a7981 */ /* 0x022ee8000c1e1b00 */
[----:B------:R-:W4:Y:S04]  /*0470*/  LDG.E.64 R4, desc[UR10][R2.64+0x88] ;  /* 0x0000880a02047981 */ /* 0x000f28000c1e1b00 */
[----:B--2---:R-:W2:Y:S04]  /*0480*/  LDG.E.64 R6, desc[UR10][R2.64+0x98] ;  /* 0x0000980a02067981 */ /* 0x004ea8000c1e1b00 */
[----:B------:R-:W2:Y:S04]  /*0490*/  LDG.E.64 R8, desc[UR10][R2.64+0xa0] ;  /* 0x0000a00a02087981 */ /* 0x000ea8000c1e1b00 */
[----:B------:R-:W2:Y:S04]  /*04a0*/  LDG.E.64 R12, desc[UR10][R2.64+0xa8] ;  /* 0x0000a80a020c7981 */ /* 0x000ea8000c1e1b00 */
[----:B------:R-:W2:Y:S04]  /*04b0*/  LDG.E.64 R24, desc[UR10][R2.64+0xb0] ;  /* 0x0000b00a02187981 */ /* 0x000ea8000c1e1b00 */
[----:B------:R-:W2:Y:S04]  /*04c0*/  LDG.E.64 R14, desc[UR10][R2.64+0xb8] ;  /* 0x0000b80a020e7981 */ /* 0x000ea8000c1e1b00 */
[----:B0-----:R-:W2:Y:S04]  /*04d0*/  LDG.E.64 R16, desc[UR10][R2.64+0xc0] ;  /* 0x0000c00a02107981 */ /* 0x001ea8000c1e1b00 */
[----:B------:R-:W2:Y:S04]  /*04e0*/  LDG.E.64 R20, desc[UR10][R2.64+0xc8] ;  /* 0x0000c80a02147981 */ /* 0x000ea8000c1e1b00 */
[----:B------:R-:W2:Y:S04]  /*04f0*/  LDG.E.64 R22, desc[UR10][R2.64+0xd0] ;  /* 0x0000d00a02167981 */ /* 0x000ea8000c1e1b00 */
[----:B------:R-:W2:Y:S01]  /*0500*/  LDG.E.64 R18, desc[UR10][R2.64+0xd8] ;  /* 0x0000d80a02127981 */ /* 0x000ea2000c1e1b00 */
[----:B---3--:R-:W-:-:S04]  /*0510*/  ISETP.NE.U32.AND P1, PT, R10, RZ, PT ;  /* 0x000000ff0a00720c */ /* 0x008fc80003f25070 */
[----:B------:R-:W-:Y:S02]  /*0520*/  ISETP.NE.AND.EX P1, PT, R11, RZ, PT, P1 ;  /* 0x000000ff0b00720c */ /* 0x000fe40003f25310 */
[----:B----4-:R-:W-:Y:S02]  /*0530*/  ISETP.NE.U32.AND P2, PT, R4, RZ, PT ;  /* 0x000000ff0400720c */ /* 0x010fe40003f45070 */
[----:B--2---:R-:W-:Y:S02]  /*0540*/  ISETP.NE.U32.AND P0, PT, R6, RZ, PT ;  /* 0x000000ff0600720c */ /* 0x004fe40003f05070 */
[----:B------:R-:W-:Y:S02]  /*0550*/  ISETP.NE.AND.EX P2, PT, R5, RZ, PT, P2 ;  /* 0x000000ff0500720c */ /* 0x000fe40003f45320 */
[----:B------:R-:W2:Y:S01]  /*0560*/  LDG.E.64 R4, desc[UR10][R2.64+0xe0] ;  /* 0x0000e00a02047981 */ /* 0x000ea2000c1e1b00 */
[----:B------:R-:W-:Y:S01]  /*0570*/  ISETP.NE.AND.EX P0, PT, R7, RZ, PT, P0 ;  /* 0x000000ff0700720c */ /* 0x000fe20003f05300 */
[----:B------:R-:W-:-:S02]  /*0580*/  IMAD.MOV.U32 R10, RZ, RZ, 0x2 ;  /* 0x00000002ff0a7424 */ /* 0x000fc400078e00ff */
[----:B------:R-:W3:Y:S01]  /*0590*/  LDG.E.64 R6, desc[UR10][R2.64+0xe8] ;  /* 0x0000e80a02067981 */ /* 0x000ee2000c1e1b00 */
[----:B------:R-:W-:Y:S01]  /*05a0*/  @!P1 IMAD.MOV R10, RZ, RZ, 0x1 ;  /* 0x00000001ff0a9424 */ /* 0x000fe200078e02ff */
[----:B------:R-:W-:Y:S02]  /*05b0*/  SEL R11, RZ, 0x1, !P1 ;  /* 0x00000001ff0b7807 */ /* 0x000fe40004800000 */
[----:B------:R-:W-:-:S03]  /*05c0*/  ISETP.NE.U32.AND P1, PT, R8, RZ, PT ;  /* 0x000000ff0800720c */ /* 0x000fc60003f25070 */
[----:B------:R-:W-:Y:S01]  /*05d0*/  @!P2 IMAD.MOV R10, RZ, RZ, R11 ;  /* 0x000000ffff0aa224 */ /* 0x000fe200078e020b */
[----:B------:R-:W-:Y:S02]  /*05e0*/  ISETP.NE.AND.EX P1, PT, R9, RZ, PT, P1 ;  /* 0x000000ff0900720c */ /* 0x000fe40003f25310 */
[----:B------:R-:W4:Y:S01]  /*05f0*/  LDG.E.64 R8, desc[UR10][R2.64+0xf0] ;  /* 0x0000f00a02087981 */ /* 0x000f22000c1e1b00 */
[----:B------:R-:W-:Y:S02]  /*0600*/  VIADD R26, R10, 0x1 ;  /* 0x000000010a1a7836 */ /* 0x000fe40000000000 */
[----:B------:R-:W-:Y:S02]  /*0610*/  @!P0 IMAD.MOV R26, RZ, RZ, R10 ;  /* 0x000000ffff1a8224 */ /* 0x000fe400078e020a */
[----:B------:R-:W4:Y:S01]  /*0620*/  LDG.E.64 R10, desc[UR10][R2.64+0xf8] ;  /* 0x0000f80a020a7981 */ /* 0x000f22000c1e1b00 */
[----:B------:R-:W-:-:S04]  /*0630*/  ISETP.NE.U32.AND P0, PT, R12, RZ, PT ;  /* 0x000000ff0c00720c */ /* 0x000fc80003f05070 */
[----:B------:R-:W-:Y:S02]  /*0640*/  ISETP.NE.AND.EX P0, PT, R13, RZ, PT, P0 ;  /* 0x000000ff0d00720c */ /* 0x000fe40003f05300 */
[----:B------:R-:W-:Y:S01]  /*0650*/  ISETP.NE.U32.AND P2, PT, R24, RZ, PT ;  /* 0x000000ff1800720c */ /* 0x000fe20003f45070 */
[----:B------:R-:W-:Y:S01]  /*0660*/  VIADD R27, R26, 0x1 ;  /* 0x000000011a1b7836 */ /* 0x000fe20000000000 */
[----:B------:R-:W4:Y:S01]  /*0670*/  LDG.E.64 R12, desc[UR10][R2.64+0x100] ;  /* 0x0001000a020c7981 */ /* 0x000f22000c1e1b00 */
[----:B------:R-:W-:Y:S01]  /*0680*/  @!P1 IMAD.MOV R27, RZ, RZ, R26 ;  /* 0x000000ffff1b9224 */ /* 0x000fe200078e021a */
[----:B------:R-:W-:Y:S02]  /*0690*/  ISETP.NE.AND.EX P1, PT, R25, RZ, PT, P2 ;  /* 0x000000ff1900720c */ /* 0x000fe40003f25320 */
[----:B------:R-:W-:Y:S01]  /*06a0*/  ISETP.NE.U32.AND P2, PT, R14, RZ, PT ;  /* 0x000000ff0e00720c */ /* 0x000fe20003f45070 */
[----:B------:R-:W-:-:S04]  /*06b0*/  VIADD R24, R27, 0x1 ;  /* 0x000000011b187836 */ /* 0x000fc80000000000 */
[----:B------:R-:W-:Y:S01]  /*06c0*/  @!P0 IMAD.MOV R24, RZ, RZ, R27 ;  /* 0x000000ffff188224 */ /* 0x000fe200078e021b */
[----:B------:R-:W-:Y:S01]  /*06d0*/  ISETP.NE.AND.EX P0, PT, R15, RZ, PT, P2 ;  /* 0x000000ff0f00720c */ /* 0x000fe20003f05320 */
[----:B------:R-:W4:Y:S04]  /*06e0*/  LDG.E.64 R26, desc[UR10][R2.64+0x158] ;  /* 0x0001580a021a7981 */ /* 0x000f28000c1e1b00 */
[----:B------:R-:W4:Y:S01]  /*06f0*/  LDG.E.64 R14, desc[UR10][R2.64+0x108] ;  /* 0x0001080a020e7981 */ /* 0x000f22000c1e1b00 */
[----:B------:R-:W-:Y:S01]  /*0700*/  ISETP.NE.U32.AND P2, PT, R16, RZ, PT ;  /* 0x000000ff1000720c */ /* 0x000fe20003f45070 */
[----:B------:R-:W-:Y:S02]  /*0710*/  VIADD R25, R24, 0x1 ;  /* 0x0000000118197836 */ /* 0x000fe40000000000 */
[----:B------:R-:W-:Y:S01]  /*0720*/  @!P1 IMAD.MOV R25, RZ, RZ, R24 ;  /* 0x000000ffff199224 */ /* 0x000fe200078e0218 */
[----:B------:R-:W-:-:S02]  /*0730*/  ISETP.NE.AND.EX P1, PT, R17, RZ, PT, P2 ;  /* 0x000000ff1100720c */ /* 0x000fc40003f25320 */
[----:B------:R-:W4:Y:S01]  /*0740*/  LDG.E.64 R16, desc[UR10][R2.64+0x110] ;  /* 0x0001100a02107981 */ /* 0x000f22000c1e1b00 */
[----:B------:R-:W-:Y:S01]  /*0750*/  ISETP.NE.U32.AND P2, PT, R20, RZ, PT ;  /* 0x000000ff1400720c */ /* 0x000fe20003f45070 */
[----:B------:R-:W-:Y:S02]  /*0760*/  VIADD R24, R25, 0x1 ;  /* 0x0000000119187836 */ /* 0x000fe40000000000 */
[----:B------:R-:W-:Y:S01]  /*0770*/  @!P0 IMAD.MOV R24, RZ, RZ, R25 ;  /* 0x000000ffff188224 */ /* 0x000fe200078e0219 */
[----:B------:R-:W-:Y:S02]  /*0780*/  ISETP.NE.AND.EX P0, PT, R21, RZ, PT, P2 ;  /* 0x000000ff1500720c */ /* 0x000fe40003f05320 */
        /* <DEDUP_REMOVED lines=11> */
[----:B------:R-:W-:-:S03]  /*0840*/  VIADD R25, R24, 0x1 ;  /* 0x0000000118197836 */ /* 0x000fc60000000000 */
[----:B------:R-:W-:-:S04]  /*0850*/  @!P1 IMAD.MOV R25, RZ, RZ, R24 ;  /* 0x000000ffff199224 */ /* 0x000fc800078e0218 */
[----:B------:R-:W-:-:S03]  /*0860*/  VIADD R24, R25, 0x1 ;  /* 0x0000000119187836 */ /* 0x000fc60000000000 */
[----:B------:R-:W-:-:S04]  /*0870*/  @!P0 IMAD.MOV R24, RZ, RZ, R25 ;  /* 0x000000ffff188224 */ /* 0x000fc800078e0219 */
[----:B------:R-:W-:Y:S01]  /*0880*/  VIADD R25, R24, 0x1 ;  /* 0x0000000118197836 */ /* 0x000fe20000000000 */
[----:B--2---:R-:W-:-:S04]  /*0890*/  ISETP.NE.U32.AND P2, PT, R4, RZ, PT ;  /* 0x000000ff0400720c */ /* 0x004fc80003f45070 */
[----:B------:R-:W-:Y:S02]  /*08a0*/  ISETP.NE.AND.EX P1, PT, R5, RZ, PT, P2 ;  /* 0x000000ff0500720c */ /* 0x000fe40003f25320 */
[----:B------:R-:W2:Y:S01]  /*08b0*/  LDG.E.64 R4, desc[UR10][R2.64+0x130] ;  /* 0x0001300a02047981 */ /* 0x000ea2000c1e1b00 */
[----:B---3--:R-:W-:-:S04]  /*08c0*/  ISETP.NE.U32.AND P2, PT, R6, RZ, PT ;  /* 0x000000ff0600720c */ /* 0x008fc80003f45070 */
[----:B------:R-:W-:Y:S02]  /*08d0*/  ISETP.NE.AND.EX P0, PT, R7, RZ, PT, P2 ;  /* 0x000000ff0700720c */ /* 0x000fe40003f05320 */
[----:B------:R-:W3:Y:S01]  /*08e0*/  LDG.E.64 R6, desc[UR10][R2.64+0x138] ;  /* 0x0001380a02067981 */ /* 0x000ee2000c1e1b00 */
[----:B----4-:R-:W-:-:S03]  /*08f0*/  ISETP.NE.U32.AND P2, PT, R8, RZ, PT ;  /* 0x000000ff0800720c */ /* 0x010fc60003f45070 */
[----:B------:R-:W-:Y:S01]  /*0900*/  @!P1 IMAD.MOV R25, RZ, RZ, R24 ;  /* 0x000000ffff199224 */ /* 0x000fe200078e0218 */
[----:B------:R-:W-:Y:S02]  /*0910*/  ISETP.NE.AND.EX P1, PT, R9, RZ, PT, P2 ;  /* 0x000000ff0900720c */ /* 0x000fe40003f25320 */
[----:B------:R-:W4:Y:S01]  /*0920*/  LDG.E.64 R8, desc[UR10][R2.64+0x140] ;  /* 0x0001400a02087981 */ /* 0x000f22000c1e1b00 */
[----:B------:R-:W-:Y:S01]  /*0930*/  ISETP.NE.U32.AND P2, PT, R10, RZ, PT ;  /* 0x000000ff0a00720c */ /* 0x000fe20003f45070 */
[----:B------:R-:W-:Y:S02]  /*0940*/  VIADD R24, R25, 0x1 ;  /* 0x0000000119187836 */ /* 0x000fe40000000000 */
[----:B------:R-:W-:Y:S01]  /*0950*/  @!P0 IMAD.MOV R24, RZ, RZ, R25 ;  /* 0x000000ffff188224 */ /* 0x000fe200078e0219 */
[----:B------:R-:W-:Y:S02]  /*0960*/  ISETP.NE.AND.EX P0, PT, R11, RZ, PT, P2 ;  /* 0x000000ff0b00720c */ /* 0x000fe40003f05320 */
[----:B------:R-:W4:Y:S01]  /*0970*/  LDG.E.64 R10, desc[UR10][R2.64+0x148] ;  /* 0x0001480a020a7981 */ /* 0x000f22000c1e1b00 */
[----:B------:R-:W-:-:S03]  /*0980*/  VIADD R28, R24, 0x1 ;  /* 0x00000001181c7836 */ /* 0x000fc60000000000 */
[----:B------:R-:W-:Y:S02]  /*0990*/  @!P1 IMAD.MOV R28, RZ, RZ, R24 ;  /* 0x000000ffff1c9224 */ /* 0x000fe400078e0218 */
[----:B------:R0:W4:Y:S01]  /*09a0*/  LDG.E.64 R24, desc[UR10][R2.64+0x150] ;  /* 0x0001500a02187981 */ /* 0x000122000c1e1b00 */
[----:B------:R-:W-:Y:S01]  /*09b0*/  ISETP.NE.U32.AND P1, PT, R12, RZ, PT ;  /* 0x000000ff0c00720c */ /* 0x000fe20003f25070 */
[----:B------:R-:W-:-:S03]  /*09c0*/  VIADD R12, R28, 0x1 ;  /* 0x000000011c0c7836 */ /* 0x000fc60000000000 */
[----:B------:R-:W-:Y:S01]  /*09d0*/  ISETP.NE.AND.EX P1, PT, R13, RZ, PT, P1 ;  /* 0x000000ff0d00720c */ /* 0x000fe20003f25310 */
[----:B------:R-:W-:Y:S01]  /*09e0*/  @!P0 IMAD.MOV R12, RZ, RZ, R28 ;  /* 0x000000ffff0c8224 */ /* 0x000fe200078e021c */
[----:B------:R-:W-:-:S04]  /*09f0*/  ISETP.NE.U32.AND P0, PT, R14, RZ, PT ;  /* 0x000000ff0e00720c */ /* 0x000fc80003f05070 */
[----:B------:R-:W-:Y:S01]  /*0a00*/  ISETP.NE.AND.EX P0, PT, R15, RZ, PT, P0 ;  /* 0x000000ff0f00720c */ /* 0x000fe20003f05300 */
[----:B------:R-:W-:Y:S01]  /*0a10*/  VIADD R13, R12, 0x1 ;  /* 0x000000010c0d7836 */ /* 0x000fe20000000000 */
[----:B------:R-:W-:-:S05]  /*0a20*/  ISETP.NE.U32.AND P2, PT, R16, RZ, PT ;  /* 0x000000ff1000720c */ /* 0x000fca0003f45070 */
[----:B------:R-:W-:Y:S01]  /*0a30*/  @!P1 IMAD.MOV R13, RZ, RZ, R12 ;  /* 0x000000ffff0d9224 */ /* 0x000fe200078e020c */
[----:B------:R-:W-:-:S03]  /*0a40*/  ISETP.NE.AND.EX P1, PT, R17, RZ, PT, P2 ;  /* 0x000000ff1100720c */ /* 0x000fc60003f25320 */
[----:B0-----:R-:W-:Y:S01]  /*0a50*/  VIADD R2, R13, 0x1 ;  /* 0x000000010d027836 */ /* 0x001fe20000000000 */
[----:B------:R-:W-:Y:S01]  /*0a60*/  ISETP.NE.U32.AND P2, PT, R20, RZ, PT ;  /* 0x000000ff1400720c */ /* 0x000fe20003f45070 */
[----:B------:R-:W-:-:S03]  /*0a70*/  @!P0 IMAD.MOV R2, RZ, RZ, R13 ;  /* 0x000000ffff028224 */ /* 0x000fc600078e020d */
[----:B------:R-:W-:Y:S02]  /*0a80*/  ISETP.NE.AND.EX P0, PT, R21, RZ, PT, P2 ;  /* 0x000000ff1500720c */ /* 0x000fe40003f05320 */
[----:B------:R-:W-:Y:S01]  /*0a90*/  ISETP.NE.U32.AND P2, PT, R22, RZ, PT ;  /* 0x000000ff1600720c */ /* 0x000fe20003f45070 */
[----:B------:R-:W-:Y:S02]  /*0aa0*/  VIADD R3, R2, 0x1 ;  /* 0x0000000102037836 */ /* 0x000fe40000000000 */
[----:B------:R-:W-:Y:S01]  /*0ab0*/  @!P1 IMAD.MOV R3, RZ, RZ, R2 ;  /* 0x000000ffff039224 */ /* 0x000fe200078e0202 */
[----:B------:R-:W-:Y:S02]  /*0ac0*/  ISETP.NE.AND.EX P1, PT, R23, RZ, PT, P2 ;  /* 0x000000ff1700720c */ /* 0x000fe40003f25320 */
[----:B------:R-:W-:Y:S01]  /*0ad0*/  ISETP.NE.U32.AND P2, PT, R18, RZ, PT ;  /* 0x000000ff1200720c */ /* 0x000fe20003f45070 */
[----:B------:R-:W-:-:S04]  /*0ae0*/  VIADD R2, R3, 0x1 ;  /* 0x0000000103027836 */ /* 0x000fc80000000000 */
[----:B------:R-:W-:Y:S01]  /*0af0*/  @!P0 IMAD.MOV R2, RZ, RZ, R3 ;  /* 0x000000ffff028224 */ /* 0x000fe200078e0203 */
[----:B------:R-:W-:-:S03]  /*0b00*/  ISETP.NE.AND.EX P0, PT, R19, RZ, PT, P2 ;  /* 0x000000ff1300720c */ /* 0x000fc60003f05320 */
[----:B------:R-:W-:Y:S02]  /*0b10*/  VIADD R3, R2, 0x1 ;  /* 0x0000000102037836 */ /* 0x000fe40000000000 */
[----:B------:R-:W-:-:S04]  /*0b20*/  @!P1 IMAD.MOV R3, RZ, RZ, R2 ;  /* 0x000000ffff039224 */ /* 0x000fc800078e0202 */
[----:B------:R-:W-:-:S04]  /*0b30*/  VIADD R2, R3, 0x1 ;  /* 0x0000000103027836 */ /* 0x000fc80000000000 */
[----:B------:R-:W-:-:S04]  /*0b40*/  @!P0 IMAD.MOV R2, RZ, RZ, R3 ;  /* 0x000000ffff028224 */ /* 0x000fc800078e0203 */
[----:B------:R-:W-:Y:S01]  /*0b50*/  VIADD R3, R2, 0x1 ;  /* 0x0000000102037836 */ /* 0x000fe20000000000 */
[----:B--2---:R-:W-:-:S04]  /*0b60*/  ISETP.NE.U32.AND P2, PT, R4, RZ, PT ;  /* 0x000000ff0400720c */ /* 0x004fc80003f45070 */
[----:B------:R-:W-:Y:S02]  /*0b70*/  ISETP.NE.AND.EX P1, PT, R5, RZ, PT, P2 ;  /* 0x000000ff0500720c */ /* 0x000fe40003f25320 */
[----:B---3--:R-:W-:-:S04]  /*0b80*/  ISETP.NE.U32.AND P2, PT, R6, RZ, PT ;  /* 0x000000ff0600720c */ /* 0x008fc80003f45070 */
[----:B------:R-:W-:Y:S02]  /*0b90*/  ISETP.NE.AND.EX P0, PT, R7, RZ, PT, P2 ;  /* 0x000000ff0700720c */ /* 0x000fe40003f05320 */
[----:B----4-:R-:W-:-:S05]  /*0ba0*/  ISETP.NE.U32.AND P2, PT, R8, RZ, PT ;  /* 0x000000ff0800720c */ /* 0x010fca0003f45070 */
[----:B------:R-:W-:Y:S01]  /*0bb0*/  @!P1 IMAD.MOV R3, RZ, RZ, R2 ;  /* 0x000000ffff039224 */ /* 0x000fe200078e0202 */
[----:B------:R-:W-:Y:S02]  /*0bc0*/  ISETP.NE.AND.EX P1, PT, R9, RZ, PT, P2 ;  /* 0x000000ff0900720c */ /* 0x000fe40003f25320 */
[----:B------:R-:W-:Y:S01]  /*0bd0*/  ISETP.NE.U32.AND P2, PT, R10, RZ, PT ;  /* 0x000000ff0a00720c */ /* 0x000fe20003f45070 */
[----:B------:R-:W-:Y:S02]  /*0be0*/  VIADD R4, R3, 0x1 ;  /* 0x0000000103047836 */ /* 0x000fe40000000000 */
[----:B------:R-:W-:Y:S01]  /*0bf0*/  @!P0 IMAD.MOV R4, RZ, RZ, R3 ;  /* 0x000000ffff048224 */ /* 0x000fe200078e0203 */
[----:B------:R-:W-:Y:S01]  /*0c00*/  ISETP.NE.AND.EX P0, PT, R11, RZ, PT, P2 ;  /* 0x000000ff0b00720c */ /* 0x000fe20003f05320 */
[----:B------:R-:W0:Y:S01]  /*0c10*/  LDC.64 R2, c[0x0][0x390] ;  /* 0x0000e400ff027b82 */ /* 0x000e220000000a00 */
[----:B------:R-:W-:Y:S01]  /*0c20*/  ISETP.NE.U32.AND P2, PT, R24, RZ, PT ;  /* 0x000000ff1800720c */ /* 0x000fe20003f45070 */
[----:B------:R-:W-:-:S04]  /*0c30*/  VIADD R5, R4, 0x1 ;  /* 0x0000000104057836 */ /* 0x000fc80000000000 */
[----:B------:R-:W-:Y:S01]  /*0c40*/  @!P1 IMAD.MOV R5, RZ, RZ, R4 ;  /* 0x000000ffff059224 */ /* 0x000fe200078e0204 */
[----:B------:R-:W-:Y:S02]  /*0c50*/  ISETP.NE.AND.EX P1, PT, R25, RZ, PT, P2 ;  /* 0x000000ff1900720c */ /* 0x000fe40003f25320 */
[----:B------:R-:W-:Y:S01]  /*0c60*/  ISETP.NE.U32.AND P2, PT, R26, RZ, PT ;  /* 0x000000ff1a00720c */ /* 0x000fe20003f45070 */
[----:B------:R-:W-:Y:S02]  /*0c70*/  VIADD R4, R5, 0x1 ;  /* 0x0000000105047836 */ /* 0x000fe40000000000 */
[----:B------:R-:W-:Y:S01]  /*0c80*/  @!P0 IMAD.MOV R4, RZ, RZ, R5 ;  /* 0x000000ffff048224 */ /* 0x000fe200078e0205 */
[----:B------:R-:W-:-:S03]  /*0c90*/  ISETP.NE.AND.EX P0, PT, R27, RZ, PT, P2 ;  /* 0x000000ff1b00720c */ /* 0x000fc60003f05320 */
[----:B------:R-:W-:-:S04]  /*0ca0*/  VIADD R6, R4, 0x1 ;  /* 0x0000000104067836 */ /* 0x000fc80000000000 */
[----:B------:R-:W-:-:S04]  /*0cb0*/  @!P1 IMAD.MOV R6, RZ, RZ, R4 ;  /* 0x000000ffff069224 */ /* 0x000fc800078e0204 */
[----:B------:R-:W-:Y:S02]  /*0cc0*/  VIADD R5, R6, 0x1 ;  /* 0x0000000106057836 */ /* 0x000fe40000000000 */
[----:B0-----:R-:W-:-:S04]  /*0cd0*/  IMAD.WIDE R2, R0, 0x4, R2 ;  /* 0x0000000400027825 */ /* 0x001fc800078e0202 */
[----:B------:R-:W-:-:S05]  /*0ce0*/  @!P0 IMAD.MOV R5, RZ, RZ, R6 ;  /* 0x000000ffff058224 */ /* 0x000fca00078e0206 */
[----:B------:R-:W-:Y:S01]  /*0cf0*/  STG.E desc[UR10][R2.64+0x4], R5 ;  /* 0x0000040502007986 */ /* 0x000fe2000c10190a */
[----:B------:R-:W-:Y:S05]  /*0d00*/  EXIT ;  /* 0x000000000000794d */ /* 0x000fea0003800000 */
.L_x_945:
        /* <DEDUP_REMOVED lines=15> */
.L_x_2070:


//--------------------- .text._Z18compute_divergenceiPP4nodePP6x_bitsPPdS6_S6_i --------------------------
	.section	.text._Z18compute_divergenceiPP4nodePP6x_bitsPPdS6_S6_i,"ax",@progbits
	.align	128
        .global         _Z18compute_divergenceiPP4nodePP6x_bitsPPdS6_S6_i
        .type           _Z18compute_divergenceiPP4nodePP6x_bitsPPdS6_S6_i,@function
        .size           _Z18compute_divergenceiPP4nodePP6x_bitsPPdS6_S6_i,(.L_x_2071 - _Z18compute_divergenceiPP4nodePP6x_bitsPPdS6_S6_i)
        .other          _Z18compute_divergenceiPP4nodePP6x_bitsPPdS6_S6_i,@"STO_CUDA_ENTRY STV_DEFAULT"
_Z18compute_divergenceiPP4nodePP6x_bitsPPdS6_S6_i:
.text._Z18compute_divergenceiPP4nodePP6x_bitsPPdS6_S6_i:
[----:B------:R-:W-:Y:S01]  /*0000*/  LDC R1, c[0x0][0x37c] ;  /* 0x0000df00ff017b82 */ /* 0x000fe20000000800 */
[----:B------:R-:W0:Y:S07]  /*0010*/  S2R R0, SR_TID.X ;  /* 0x0000000000007919 */ /* 0x000e2e0000002100 */
[----:B------:R-:W0:Y:S01]  /*0020*/  S2UR UR4, SR_CTAID.X ;  /* 0x00000000000479c3 */ /* 0x000e220000002500 */
[----:B------:R-:W1:Y:S01]  /*0030*/  LDCU UR5, c[0x0][0x3b0] ;  /* 0x00007600ff0577ac */ /* 0x000e620008000800 */
[----:B------:R-:W2:Y:S06]  /*0040*/  LDCU UR6, c[0x0][0x380] ;  /* 0x00007000ff0677ac */ /* 0x000eac0008000800 */
[----:B------:R-:W0:Y:S02]  /*0050*/  LDC R5, c[0x0][0x360] ;  /* 0x0000d800ff057b82 */ /* 0x000e240000000800 */
[----:B0-----:R-:W-:Y:S01]  /*0060*/  IMAD R5, R5, UR4, R0 ;  /* 0x0000000405057c24 */ /* 0x001fe2000f8e0200 */
[----:B--2---:R-:W-:-:S04]  /*0070*/  MOV R0, UR6 ;  /* 0x0000000600007c02 */ /* 0x004fc80008000f00 */
[----:B-1----:R-:W-:-:S13]  /*0080*/  ISETP.GE.AND P0, PT, R5, UR5, PT ;  /* 0x0000000505007c0c */ /* 0x002fda000bf06270 */
[----:B------:R-:W-:Y:S05]  /*0090*/  @P0 EXIT ;  /* 0x000000000000094d */ /* 0x000fea0003800000 */
[----:B------:R-:W0:Y:S01]  /*00a0*/  LDCU UR4, c[0x0][0x380] ;  /* 0x00007000ff0477ac */ /* 0x000e220008000800 */
[----:B------:R-:W1:Y:S01]  /*00b0*/  LDC.64 R2, c[0x0][0x388] ;  /* 0x0000e200ff027b82 */ /* 0x000e620000000a00 */
[----:B0-----:R-:W-:-:S13]  /*00c0*/  ISETP.LE.AND P0, PT, RZ, UR4, PT ;  /* 0x00000004ff007c0c */ /* 0x001fda000bf03270 */
[----:B------:R-:W-:Y:S05]  /*00d0*/  @!P0 EXIT ;  /* 0x000000000000894d */ /* 0x000fea0003800000 */
[----:B------:R-:W0:Y:S01]  /*00e0*/  LDCU.64 UR6, c[0x0][0x358] ;  /* 0x00006b00ff0677ac */ /* 0x000e220008000a00 */
[----:B-1----:R-:W-:-:S06]  /*00f0*/  IMAD.WIDE R2, R5, 0x8, R2 ;  /* 0x0000000805027825 */ /* 0x002fcc00078e0202 */
[----:B0-----:R-:W2:Y:S02]  /*0100*/  LDG.E.64 R2, desc[UR6][R2.64] ;  /* 0x0000000602027981 */ /* 0x001ea4000c1e1b00 */
[----:B--2---:R-:W-:Y:S01]  /*0110*/  MOV R8, R2 ;  /* 0x0000000200087202 */ /* 0x004fe20000000f00 */
[----:B------:R-:W-:-:S07]  /*0120*/  IMAD.MOV.U32 R9, RZ, RZ, R3 ;  /* 0x000000ffff097224 */ /* 0x000fce00078e0003 */
.L_x_955:
[----:B-----5:R-:W-:Y:S01]  /*0130*/  IADD3 R12, P0, PT, R8, 0x88, RZ ;  /* 0x00000088080c7810 */ /* 0x020fe20007f1e0ff */
[----:B------:R-:W-:-:S03]  /*0140*/  UMOV UR4, URZ ;  /* 0x000000ff00047c82 */ /* 0x000fc60008000000 */
[----:B0-----:R-:W-:-:S09]  /*0150*/  IADD3.X R13, PT, PT, RZ, R9, RZ, P0, !PT ;  /* 0x00000009ff0d7210 */ /* 0x001fd200007fe4ff */
.L_x_954:
[----:B0-----:R-:W2:Y:S01]  /*0160*/  LD.E.64 R10, desc[UR6][R12.64] ;  /* 0x000000060c0a7980 */ /* 0x001ea2000c101b00 */
[----:B------:R-:W-:Y:S01]  /*0170*/  UIADD3 UR4, UPT, UPT, UR4, 0x1, URZ ;  /* 0x0000000104047890 */ /* 0x000fe2000fffe0ff */
[----:B------:R-:W-:Y:S03]  /*0180*/  BSSY.RECONVERGENT B0, `(.L_x_946) ;  /* 0x0000055000007945 */ /* 0x000fe60003800200 */
[----:B------:R-:W-:Y:S01]  /*0190*/  UISETP.NE.AND UP0, UPT, UR4, 0x1b, UPT ;  /* 0x0000001b0400788c */ /* 0x000fe2000bf05270 */
[----:B--2---:R-:W-:-:S04]  /*01a0*/  ISETP.NE.U32.AND P0, PT, R10, RZ, PT ;  /* 0x000000ff0a00720c */ /* 0x004fc80003f05070 */
[----:B------:R-:W-:-:S13]  /*01b0*/  ISETP.NE.AND.EX P0, PT, R11, RZ, PT, P0 ;  /* 0x000000ff0b00720c */ /* 0x000fda0003f05300 */
[----:B------:R-:W-:Y:S05]  /*01c0*/  @!P0 BRA `(.L_x_947) ;  /* 0x0000000400408947 */ /* 0x000fea0003800000 */
[----:B------:R-:W0:Y:S01]  /*01d0*/  LDC.64 R28, c[0x0][0x390] ;  /* 0x0000e400ff1c7b82 */ /* 0x000e220000000a00 */
[----:B------:R-:W2:Y:S04]  /*01e0*/  LD.E R25, desc[UR6][R2.64+0x190] ;  /* 0x0001900602197980 */ /* 0x000ea8000c101900 */
[----:B------:R-:W3:Y:S03]  /*01f0*/  LD.E R27, desc[UR6][R10.64+0x190] ;  /* 0x000190060a1b7980 */ /* 0x000ee6000c101900 */
[----:B------:R-:W1:Y:S08]  /*0200*/  LDC.64 R14, c[0x0][0x3a0] ;  /* 0x0000e800ff0e7b82 */ /* 0x000e700000000a00 */
[----:B------:R-:W4:Y:S01]  /*0210*/  LDC.64 R16, c[0x0][0x398] ;  /* 0x0000e600ff107b82 */ /* 0x000f220000000a00 */
[----:B0-----:R-:W2:Y:S04]  /*0220*/  LDG.E.64 R22, desc[UR6][R28.64] ;  /* 0x000000061c167981 */ /* 0x001ea8000c1e1b00 */
[----:B------:R-:W5:Y:S04]  /*0230*/  LDG.E.64 R4, desc[UR6][R28.64+0x8] ;  /* 0x000008061c047981 */ /* 0x000f68000c1e1b00 */
[----:B------:R-:W3:Y:S01]  /*0240*/  LDG.E.64 R6, desc[UR6][R28.64+0x10] ;  /* 0x000010061c067981 */ /* 0x000ee2000c1e1b00 */
[----:B-1----:R-:W-:-:S06]  /*0250*/  IMAD.WIDE.U32 R14, R0, 0x8, R14 ;  /* 0x00000008000e7825 */ /* 0x002fcc00078e000e */
[----:B------:R-:W3:Y:S01]  /*0260*/  LDG.E.64 R14, desc[UR6][R14.64] ;  /* 0x000000060e0e7981 */ /* 0x000ee2000c1e1b00 */
[----:B----4-:R-:W-:-:S06]  /*0270*/  IMAD.WIDE.U32 R16, R0, 0x8, R16 ;  /* 0x0000000800107825 */ /* 0x010fcc00078e0010 */
[----:B------:R-:W4:Y:S01]  /*0280*/  LDG.E.64 R16, desc[UR6][R16.64] ;  /* 0x0000000610107981 */ /* 0x000f22000c1e1b00 */
[----:B--2---:R-:W-:-:S04]  /*0290*/  IMAD.WIDE R18, R25, 0x8, R22 ;  /* 0x0000000819127825 */ /* 0x004fc800078e0216 */
[----:B-----5:R-:W-:Y:S02]  /*02a0*/  IMAD.WIDE R20, R25, 0x8, R4 ;  /* 0x0000000819147825 */ /* 0x020fe400078e0204 */
[----:B------:R-:W2:Y:S02]  /*02b0*/  LD.E R19, desc[UR6][R18.64] ;  /* 0x0000000612137980 */ /* 0x000ea4000c101900 */
[C---:B---3--:R-:W-:Y:S02]  /*02c0*/  IMAD.WIDE R22, R27.reuse, 0x8, R22 ;  /* 0x000000081b167825 */ /* 0x048fe400078e0216 */
[----:B------:R-:W3:Y:S02]  /*02d0*/  LD.E R21, desc[UR6][R20.64] ;  /* 0x0000000614157980 */ /* 0x000ee4000c101900 */
[----:B------:R-:W-:Y:S02]  /*02e0*/  IMAD.WIDE R4, R27, 0x8, R4 ;  /* 0x000000081b047825 */ /* 0x000fe400078e0204 */
[----:B------:R3:W5:Y:S02]  /*02f0*/  LD.E R22, desc[UR6][R22.64] ;  /* 0x0000000616167980 */ /* 0x000764000c101900 */
[----:B------:R-:W-:-:S02]  /*0300*/  IMAD.WIDE R24, R25, 0x8, R6 ;  /* 0x0000000819187825 */ /* 0x000fc400078e0206 */
[----:B------:R-:W4:Y:S02]  /*0310*/  LD.E R4, desc[UR6][R4.64] ;  /* 0x0000000604047980 */ /* 0x000f24000c101900 */
[----:B------:R-:W-:Y:S02]  /*0320*/  IMAD.WIDE R6, R27, 0x8, R6 ;  /* 0x000000081b067825 */ /* 0x000fe400078e0206 */
[----:B------:R-:W4:Y:S04]  /*0330*/  LD.E R25, desc[UR6][R24.64] ;  /* 0x0000000618197980 */ /* 0x000f28000c101900 */
[----:B------:R-:W4:Y:S01]  /*0340*/  LD.E R6, desc[UR6][R6.64] ;  /* 0x0000000606067980 */ /* 0x000f22000c101900 */
[-C--:B--2---:R-:W-:Y:S02]  /*0350*/  SHF.L.U32 R19, R19, R0.reuse, RZ ;  /* 0x0000000013137219 */ /* 0x084fe400000006ff */
[----:B---3--:R-:W-:-:S03]  /*0360*/  SHF.L.U32 R23, R21, R0, RZ ;  /* 0x0000000015177219 */ /* 0x008fc600000006ff */
[----:B-----5:R-:W-:Y:S01]  /*0370*/  IMAD.IADD R21, R19, 0x1, R22 ;  /* 0x0000000113157824 */ /* 0x020fe200078e0216 */
[----:B----4-:R-:W-:-:S03]  /*0380*/  IADD3 R23, PT, PT, R23, R4, RZ ;  /* 0x0000000417177210 */ /* 0x010fc60007ffe0ff */
[----:B------:R-:W-:Y:S01]  /*0390*/  IMAD.WIDE.U32 R28, R21, 0x8, R14 ;  /* 0x00000008151c7825 */ /* 0x000fe200078e000e */
[----:B------:R-:W-:-:S03]  /*03a0*/  SHF.L.U32 R5, R25, R0, RZ ;  /* 0x0000000019057219 */ /* 0x000fc600000006ff */
[----:B------:R-:W-:-:S04]  /*03b0*/  IMAD.WIDE.U32 R18, R23, 0x8, R16 ;  /* 0x0000000817127825 */ /* 0x000fc800078e0010 */
[----:B------:R-:W-:Y:S02]  /*03c0*/  IMAD.WIDE.U32 R20, R21, 0x8, R16 ;  /* 0x0000000815147825 */ /* 0x000fe400078e0010 */
[----:B------:R-:W2:Y:S02]  /*03d0*/  LD.E.64 R18, desc[UR6][R18.64] ;  /* 0x0000000612127980 */ /* 0x000ea4000c101b00 */
[----:B------:R-:W-:Y:S02]  /*03e0*/  IMAD.WIDE.U32 R26, R23, 0x8, R14 ;  /* 0x00000008171a7825 */ /* 0x000fe400078e000e */
[----:B------:R-:W3:Y:S02]  /*03f0*/  LD.E.64 R20, desc[UR6][R20.64] ;  /* 0x0000000614147980 */ /* 0x000ee4000c101b00 */
[----:B------:R-:W-:Y:S02]  /*0400*/  IMAD.IADD R23, R5, 0x1, R6 ;  /* 0x0000000105177824 */ /* 0x000fe400078e0206 */
[----:B------:R-:W2:Y:S02]  /*0410*/  LD.E.64 R4, desc[UR6][R28.64] ;  /* 0x000000061c047980 */ /* 0x000ea4000c101b00 */
[----:B------:R-:W-:-:S02]  /*0420*/  IMAD.WIDE.U32 R16, R23, 0x8, R16 ;  /* 0x0000000817107825 */ /* 0x000fc400078e0010 */
[----:B------:R-:W3:Y:S04]  /*0430*/  LD.E.64 R6, desc[UR6][R26.64] ;  /* 0x000000061a067980 */ /* 0x000ee8000c101b00 */
[----:B------:R-:W4:Y:S01]  /*0440*/  LD.E.64 R16, desc[UR6][R16.64] ;  /* 0x0000000610107980 */ /* 0x000f22000c101b00 */
[----:B------:R-:W-:-:S03]  /*0450*/  IMAD.WIDE.U32 R22, R23, 0x8, R14 ;  /* 0x0000000817167825 */ /* 0x000fc600078e000e */
[----:B------:R-:W5:Y:S04]  /*0460*/  LD.E.64 R14, desc[UR6][R2.64+0x28] ;  /* 0x00002806020e7980 */ /* 0x000f68000c101b00 */
[----:B------:R-:W5:Y:S01]  /*0470*/  LD.E.64 R22, desc[UR6][R22.64] ;  /* 0x0000000616167980 */ /* 0x000f62000c101b00 */
[----:B--2---:R-:W-:Y:S02]  /*0480*/  DMUL R4, R4, R18 ;  /* 0x0000001204047228 */ /* 0x004fe40000000000 */
[----:B---3--:R-:W-:Y:S01]  /*0490*/  DMUL R24, R6, R20 ;  /* 0x0000001406187228 */ /* 0x008fe20000000000 */
[----:B------:R-:W2:Y:S05]  /*04a0*/  LD.E.64 R6, desc[UR6][R2.64+0x20] ;  /* 0x0000200602067980 */ /* 0x000eaa000c101b00 */
[----:B----4-:R-:W-:-:S02]  /*04b0*/  DMUL R4, R4, -R16 ;  /* 0x8000001004047228 */ /* 0x010fc40000000000 */
[----:B------:R-:W-:Y:S01]  /*04c0*/  DMUL R24, R16, R24 ;  /* 0x0000001810187228 */ /* 0x000fe20000000000 */
[----:B------:R-:W3:Y:S01]  /*04d0*/  LD.E.64 R16, desc[UR6][R2.64+0x30] ;  /* 0x0000300602107980 */ /* 0x000ee2000c101b00 */
[----:B-----5:R-:W-:-:S06]  /*04e0*/  DMUL R20, R20, R22 ;  /* 0x0000001614147228 */ /* 0x020fcc0000000000 */
[----:B------:R-:W-:Y:S02]  /*04f0*/  DMUL R14, R24, R14 ;  /* 0x0000000e180e7228 */ /* 0x000fe40000000000 */
[----:B------:R-:W-:-:S06]  /*0500*/  DMUL R20, R18, R20 ;  /* 0x0000001412147228 */ /* 0x000fcc0000000000 */
[----:B--2---:R-:W-:-:S08]  /*0510*/  DFMA R4, R4, R6, -R14 ;  /* 0x000000060404722b */ /* 0x004fd0000000080e */
[----:B---3--:R-:W-:-:S07]  /*0520*/  DFMA R16, -R20, R16, R4 ;  /* 0x000000101410722b */ /* 0x008fce0000000104 */
[----:B------:R0:W-:Y:S02]  /*0530*/  ATOM.E.ADD.F64.RN.STRONG.GPU P0, RZ, desc[UR6][R10.64+0x188], R16 ;  /* 0x800188100aff79a2 */ /* 0x0001e4000c10ff06 */
[----:B0-----:R-:W-:Y:S05]  /*0540*/  @P0 BRA `(.L_x_947) ;  /* 0x0000000000600947 */ /* 0x001fea0003800000 */
[----:B------:R-:W0:Y:S02]  /*0550*/  QSPC.E.S P0, RZ, [R10+0x188] ;  /* 0x000188000aff73aa */ /* 0x000e240000000500 */
[----:B0-----:R-:W-:Y:S05]  /*0560*/  @!P0 BRA `(.L_x_948) ;  /* 0x0000000000208947 */ /* 0x001fea0003800000 */
[----:B------:R-:W-:Y:S01]  /*0570*/  BSSY.RECONVERGENT B1, `(.L_x_949) ;  /* 0x0000006000017945 */ /* 0x000fe20003800200 */
[----:B------:R-:W-:-:S07]  /*0580*/  MOV R11, R10 ;  /* 0x0000000a000b7202 */ /* 0x000fce0000000f00 */
.L_x_950:
[----:B------:R-:W0:Y:S02]  /*0590*/  LDS.64 R4, [R11+0x188] ;  /* 0x000188000b047984 */ /* 0x000e240000000a00 */
[----:B0-----:R-:W-:-:S07]  /*05a0*/  DADD R6, R16, R4 ;  /* 0x0000000010067229 */ /* 0x001fce0000000004 */
[----:B------:R-:W0:Y:S02]  /*05b0*/  ATOMS.CAST.SPIN.64 P0, [R11+0x188], R4, R6 ;  /* 0x000188040b00758d */ /* 0x000e240001800406 */
[----:B0-----:R-:W-:Y:S05]  /*05c0*/  @!P0 BRA `(.L_x_950) ;  /* 0xfffffffc00f08947 */ /* 0x001fea000383ffff */
[----:B------:R-:W-:Y:S05]  /*05d0*/  BSYNC.RECONVERGENT B1 ;  /* 0x0000000000017941 */ /* 0x000fea0003800200 */
.L_x_949:
[----:B------:R-:W-:Y:S05]  /*05e0*/  BRA `(.L_x_947) ;  /* 0x0000000000387947 */ /* 0x000fea0003800000 */
.L_x_948:
[----:B------:R-:W0:Y:S02]  /*05f0*/  QSPC.E.D P0, RZ, [R10+0x188] ;  /* 0x000188000aff73aa */ /* 0x000e240000000700 */
[----:B0-----:R-:W-:Y:S05]  /*0600*/  @!P0 BRA `(.L_x_951) ;  /* 0x0000000000248947 */ /* 0x001fea0003800000 */
[----:B------:R-:W-:Y:S01]  /*0610*/  BSSY.RECONVERGENT B1, `(.L_x_952) ;  /* 0x0000007000017945 */ /* 0x000fe20003800200 */
.L_x_953:
[----:B------:R-:W2:Y:S02]  /*0620*/  LD.E.64 R4, [R10+0x188] ;  /* 0x000001880a047980 */ /* 0x000ea40000100b00 */
[----:B--2---:R-:W-:-:S10]  /*0630*/  DADD R6, R16, R4 ;  /* 0x0000000010067229 */ /* 0x004fd40000000004 */
[----:B------:R-:W2:Y:S02]  /*0640*/  ATOM.E.CAST.SPIN.64 PT, R6, [R10+0x188], R4, R6 ;  /* 0x000188040a06738b */ /* 0x000ea400019e0506 */
[----:B--2---:R-:W-:-:S04]  /*0650*/  ISETP.EQ.U32.AND P0, PT, R6, 0x1, PT ;  /* 0x000000010600780c */ /* 0x004fc80003f02070 */
[----:B------:R-:W-:-:S13]  /*0660*/  ISETP.EQ.U32.AND.EX P0, PT, R7, RZ, PT, P0 ;  /* 0x000000ff0700720c */ /* 0x000fda0003f02100 */
[----:B------:R-:W-:Y:S05]  /*0670*/  @!P0 BRA `(.L_x_953) ;  /* 0xfffffffc00e88947 */ /* 0x000fea000383ffff */
[----:B------:R-:W-:Y:S05]  /*0680*/  BSYNC.RECONVERGENT B1 ;  /* 0x0000000000017941 */ /* 0x000fea0003800200 */
.L_x_952:
[----:B------:R-:W-:Y:S05]  /*0690*/  BRA `(.L_x_947) ;  /* 0x00000000000c7947 */ /* 0x000fea0003800000 */
.L_x_951:
[----:B------:R-:W2:Y:S02]  /*06a0*/  LD.E.64 R4, desc[UR6][R10.64+0x188] ;  /* 0x000188060a047980 */ /* 0x000ea4000c101b00 */
[----:B--2---:R-:W-:-:S07]  /*06b0*/  DADD R4, R16, R4 ;  /* 0x0000000010047229 */ /* 0x004fce0000000004 */
[----:B------:R0:W-:Y:S04]  /*06c0*/  ST.E.64 desc[UR6][R10.64+0x188], R4 ;  /* 0x000188040a007985 */ /* 0x0001e8000c101b06 */
.L_x_947:
[----:B------:R-:W-:Y:S05]  /*06d0*/  BSYNC.RECONVERGENT B0 ;  /* 0x0000000000007941 */ /* 0x000fea0003800200 */
.L_x_946:
[----:B------:R-:W-:-:S04]  /*06e0*/  IADD3 R12, P0, PT, R12, 0x8, RZ ;  /* 0x000000080c0c7810 */ /* 0x000fc80007f1e0ff */
[----:B------:R-:W-:Y:S01]  /*06f0*/  IADD3.X R13, PT, PT, RZ, R13, RZ, P0, !PT ;  /* 0x0000000dff0d7210 */ /* 0x000fe200007fe4ff */
[----:B------:R-:W-:Y:S08]  /*0700*/  BRA.U UP0, `(.L_x_954) ;  /* 0xfffffff900947547 */ /* 0x000ff0000b83ffff */
[----:B------:R-:W5:Y:S01]  /*0710*/  LD.E.64 R8, desc[UR6][R8.64+0x38] ;  /* 0x0000380608087980 */ /* 0x000f62000c101b00 */
[C---:B------:R-:W-:Y:S02]  /*0720*/  ISETP.GT.AND P0, PT, R0.reuse, RZ, PT ;  /* 0x000000ff0000720c */ /* 0x040fe40003f04270 */
[----:B------:R-:W-:-:S11]  /*0730*/  IADD3 R0, PT, PT, R0, -0x1, RZ ;  /* 0xffffffff00007810 */ /* 0x000fd60007ffe0ff */
[----:B------:R-:W-:Y:S05]  /*0740*/  @P0 BRA `(.L_x_955) ;  /* 0xfffffff800780947 */ /* 0x000fea000383ffff */
[----:B------:R-:W-:Y:S05]  /*0750*/  EXIT ;  /* 0x000000000000794d */ /* 0x000fea0003800000 */
.L_x_956:
        /* <DEDUP_REMOVED lines=10> */
.L_x_2071:


//--------------------- .text._Z23set_inner_product_tableP8functionS0_PdS1_S1_ii --------------------------
	.section	.text._Z23set_inner_product_tableP8functionS0_PdS1_S1_ii,"ax",@progbits
	.align	128
        .global         _Z23set_inner_product_tableP8functionS0_PdS1_S1_ii
        .type           _Z23set_inner_product_tableP8functionS0_PdS1_S1_ii,@function
        .size           _Z23set_inner_product_tableP8functionS0_PdS1_S1_ii,(.L_x_2041 - _Z23set_inner_product_tableP8functionS0_PdS1_S1_ii)
        .other          _Z23set_inner_product_tableP8functionS0_PdS1_S1_ii,@"STO_CUDA_ENTRY STV_DEFAULT"
_Z23set_inner_product_tableP8functionS0_PdS1_S1_ii:
.text._Z23set_inner_product_tableP8functionS0_PdS1_S1_ii:
        /* <DEDUP_REMOVED lines=9> */
[----:B------:R-:W0:Y:S01]  /*0090*/  LDC R7, c[0x0][0x3a8] ;  /* 0x0000ea00ff077b82 */ /* 0x000e220000000800 */
[----:B------:R-:W1:Y:S07]  /*00a0*/  LDCU.64 UR4, c[0x0][0x358] ;  /* 0x00006b00ff0477ac */ /* 0x000e6e0008000a00 */
[----:B------:R-:W2:Y:S08]  /*00b0*/  LDC.64 R36, c[0x0][0x388] ;  /* 0x0000e200ff247b82 */ /* 0x000eb00000000a00 */
[----:B------:R-:W3:Y:S01]  /*00c0*/  LDC.64 R56, c[0x0][0x380] ;  /* 0x0000e000ff387b82 */ /* 0x000ee20000000a00 */
[----:B0-----:R-:W-:-:S04]  /*00d0*/  IABS R5, R7 ;  /* 0x0000000700057213 */ /* 0x001fc80000000000 */
[----:B------:R-:W0:Y:S08]  /*00e0*/  I2F.RP R0, R5 ;  /* 0x0000000500007306 */ /* 0x000e300000209400 */
[----:B0-----:R-:W0:Y:S02]  /*00f0*/  MUFU.RCP R0, R0 ;  /* 0x0000000000007308 */ /* 0x001e240000001000 */
[----:B0-----:R-:W-:-:S06]  /*0100*/  VIADD R2, R0, 0xffffffe ;  /* 0x0ffffffe00027836 */ /* 0x001fcc0000000000 */
[----:B------:R0:W4:Y:S02]  /*0110*/  F2I.FTZ.U32.TRUNC.NTZ R3, R2 ;  /* 0x0000000200037305 */ /* 0x000124000021f000 */
[----:B0-----:R-:W-:Y:S02]  /*0120*/  IMAD.MOV.U32 R2, RZ, RZ, RZ ;  /* 0x000000ffff027224 */ /* 0x001fe400078e00ff */
[----:B----4-:R-:W-:-:S04]  /*0130*/  IMAD.MOV R4, RZ, RZ, -R3 ;  /* 0x000000ffff047224 */ /* 0x010fc800078e0a03 */
[----:B------:R-:W-:Y:S01]  /*0140*/  IMAD R9, R4, R5, RZ ;  /* 0x0000000504097224 */ /* 0x000fe200078e02ff */
[----:B------:R-:W-:-:S03]  /*0150*/  IABS R4, R18 ;  /* 0x0000001200047213 */ /* 0x000fc60000000000 */
        /* <DEDUP_REMOVED lines=14> */
[----:B------:R-:W-:-:S04]  /*0240*/  IMAD.MOV R0, RZ, RZ, -R17 ;  /* 0x000000ffff007224 */ /* 0x000fc800078e0a11 */
[----:B------:R-:W-:-:S04]  /*0250*/  IMAD R18, R7, R0, R18 ;  /* 0x0000000007127224 */ /* 0x000fc800078e0212 */
[----:B--2---:R-:W-:-:S05]  /*0260*/  IMAD.WIDE R36, R18, 0xb8, R36 ;  /* 0x000000b812247825 */ /* 0x004fca00078e0224 */
[----:B-1----:R-:W2:Y:S04]  /*0270*/  LDG.E.64 R4, desc[UR4][R36.64+0xa8] ;  /* 0x0000a80424047981 */ /* 0x002ea8000c1e1b00 */
        /* <DEDUP_REMOVED lines=13> */
[----:B------:R-:W5:Y:S01]  /*0350*/  LDG.E.64 R34, desc[UR4][R36.64+0x30] ;  /* 0x0000300424227981 */ /* 0x000f62000c1e1b00 */
[----:B---3--:R-:W-:-:S03]  /*0360*/  IMAD.WIDE R56, R17, 0xb8, R56 ;  /* 0x000000b811387825 */ /* 0x008fc600078e0238 */
[----:B------:R-:W3:Y:S04]  /*0370*/  LDG.E.64 R52, desc[UR4][R36.64+0x28] ;  /* 0x0000280424347981 */ /* 0x000ee8000c1e1b00 */
[----:B------:R-:W3:Y:S04]  /*0380*/  LDG.E.64 R54, desc[UR4][R36.64+0x20] ;  /* 0x0000200424367981 */ /* 0x000ee8000c1e1b00 */
[----:B------:R-:W3:Y:S04]  /*0390*/  LDG.E R0, desc[UR4][R36.64+0x68] ;  /* 0x0000680424007981 */ /* 0x000ee8000c1e1900 */
[----:B------:R-:W3:Y:S04]  /*03a0*/  LDG.E R16, desc[UR4][R36.64+0x38] ;  /* 0x0000380424107981 */ /* 0x000ee8000c1e1900 */
[----:B------:R-:W3:Y:S04]  /*03b0*/  LDG.E R58, desc[UR4][R36.64+0x8] ;  /* 0x00000804243a7981 */ /* 0x000ee8000c1e1900 */
[----:B------:R-:W3:Y:S04]  /*03c0*/  LDG.E.64 R38, desc[UR4][R56.64+0x48] ;  /* 0x0000480438267981 */ /* 0x000ee8000c1e1b00 */
[----:B------:R-:W3:Y:S04]  /*03d0*/  LDG.E.64 R40, desc[UR4][R56.64+0x40] ;  /* 0x0000400438287981 */ /* 0x000ee8000c1e1b00 */
[----:B------:R-:W3:Y:S04]  /*03e0*/  LDG.E.64 R42, desc[UR4][R56.64+0x30] ;  /* 0x00003004382a7981 */ /* 0x000ee8000c1e1b00 */
[----:B------:R-:W3:Y:S04]  /*03f0*/  LDG.E.64 R44, desc[UR4][R56.64+0x28] ;  /* 0x00002804382c7981 */ /* 0x000ee8000c1e1b00 */
[----:B------:R-:W3:Y:S04]  /*0400*/  LDG.E.64 R46, desc[UR4][R56.64+0x20] ;  /* 0x00002004382e7981 */ /* 0x000ee8000c1e1b00 */
[----:B------:R-:W3:Y:S04]  /*0410*/  LDG.E.64 R48, desc[UR4][R56.64+0x18] ;  /* 0x0000180438307981 */ /* 0x000ee8000c1e1b00 */
[----:B------:R-:W3:Y:S04]  /*0420*/  LDG.E.64 R50, desc[UR4][R56.64+0x10] ;  /* 0x0000100438327981 */ /* 0x000ee8000c1e1b00 */
[----:B------:R-:W3:Y:S04]  /*0430*/  LDG.E R60, desc[UR4][R56.64+0x68] ;  /* 0x00006804383c7981 */ /* 0x000ee8000c1e1900 */
[----:B------:R-:W3:Y:S04]  /*0440*/  LDG.E R19, desc[UR4][R56.64+0x38] ;  /* 0x0000380438137981 */ /* 0x000ee8000c1e1900 */
[----:B------:R-:W3:Y:S04]  /*0450*/  LDG.E R59, desc[UR4][R56.64+0x8] ;  /* 0x00000804383b7981 */ /* 0x000ee8000c1e1900 */
[----:B--2---:R-:W-:Y:S04]  /*0460*/  STL.64 [R1+0x248], R4 ;  /* 0x0002480401007387 */ /* 0x004fe80000100a00 */
[----:B----4-:R0:W-:Y:S04]  /*0470*/  STL.64 [R1+0x240], R6 ;  /* 0x0002400601007387 */ /* 0x0101e80000100a00 */
[----:B-----5:R1:W-:Y:S04]  /*0480*/  STL.64 [R1+0x238], R8 ;  /* 0x0002380801007387 */ /* 0x0203e80000100a00 */
[----:B------:R-:W-:Y:S04]  /*0490*/  STL.64 [R1+0x250], R2 ;  /* 0x0002500201007387 */ /* 0x000fe80000100a00 */
[----:B------:R2:W-:Y:S04]  /*04a0*/  STL.64 [R1+0x230], R10 ;  /* 0x0002300a01007387 */ /* 0x0005e80000100a00 */
        /* <DEDUP_REMOVED lines=10> */
[----:B0-----:R-:W3:Y:S04]  /*0550*/  LDG.E.64 R6, desc[UR4][R36.64+0x18] ;  /* 0x0000180424067981 */ /* 0x001ee8000c1e1b00 */
[----:B-1----:R-:W3:Y:S04]  /*0560*/  LDG.E.64 R8, desc[UR4][R36.64+0x10] ;  /* 0x0000100424087981 */ /* 0x002ee8000c1e1b00 */
[----:B------:R-:W3:Y:S04]  /*0570*/  LDG.E.64 R4, desc[UR4][R36.64] ;  /* 0x0000000424047981 */ /* 0x000ee8000c1e1b00 */
[----:B--2---:R-:W2:Y:S04]  /*0580*/  LDG.E.64 R10, desc[UR4][R56.64+0xb0] ;  /* 0x0000b004380a7981 */ /* 0x004ea8000c1e1b00 */
[----:B----4-:R-:W4:Y:S04]  /*0590*/  LDG.E.64 R12, desc[UR4][R56.64+0xa8] ;  /* 0x0000a804380c7981 */ /* 0x010f28000c1e1b00 */
[----:B-----5:R-:W5:Y:S04]  /*05a0*/  LDG.E.64 R14, desc[UR4][R56.64+0xa0] ;  /* 0x0000a004380e7981 */ /* 0x020f68000c1e1b00 */
        /* <DEDUP_REMOVED lines=9> */
[----:B------:R0:W5:Y:S04]  /*0640*/  LDG.E.64 R2, desc[UR4][R56.64] ;  /* 0x0000000438027981 */ /* 0x000168000c1e1b00 */
[----:B---3--:R-:W-:Y:S01]  /*0650*/  STL.64 [R1+0x1c8], R52 ;  /* 0x0001c83401007387 */ /* 0x008fe20000100a00 */
[----:B0-----:R-:W-:-:S02]  /*0660*/  IMAD.MOV.U32 R56, RZ, RZ, 0x3 ;  /* 0x00000003ff387424 */ /* 0x001fc400078e00ff */
[----:B------:R-:W-:Y:S01]  /*0670*/  IMAD.MOV.U32 R57, RZ, RZ, 0x2 ;  /* 0x00000002ff397424 */ /* 0x000fe200078e00ff */
[----:B------:R-:W-:Y:S04]  /*0680*/  STL.64 [R1+0x1c0], R54 ;  /* 0x0001c03601007387 */ /* 0x000fe80000100a00 */
[----:B------:R-:W-:Y:S04]  /*0690*/  STL.64 [R1+0x30], R56 ;  /* 0x0000303801007387 */ /* 0x000fe80000100a00 */
[----:B------:R-:W-:Y:S04]  /*06a0*/  STL [R1+0x1d8], R16 ;  /* 0x0001d81001007387 */ /* 0x000fe80000100800 */
[----:B------:R-:W-:Y:S04]  /*06b0*/  STL [R1+0x1a8], R58 ;  /* 0x0001a83a01007387 */ /* 0x000fe80000100800 */
        /* <DEDUP_REMOVED lines=10> */
[----:B------:R-:W-:Y:S03]  /*0760*/  BSSY.RECONVERGENT B0, `(.L_x_957) ;  /* 0x0000036000007945 */ /* 0x000fe60003800200 */
[----:B------:R0:W-:Y:S02]  /*0770*/  STL [R1+0x208], R0 ;  /* 0x0002080001007387 */ /* 0x0001e40000100800 */
[----:B0-----:R-:W-:-:S02]  /*0780*/  VIADD R0, R1, 0x1a0 ;  /* 0x000001a001007836 */ /* 0x001fc40000000000 */
[----:B------:R-:W-:Y:S04]  /*0790*/  STL.64 [R1+0x1b8], R6 ;  /* 0x0001b80601007387 */ /* 0x000fe80000100a00 */
[----:B--2---:R-:W-:Y:S04]  /*07a0*/  STL.64 [R1+0x198], R10 ;  /* 0x0001980a01007387 */ /* 0x004fe80000100a00 */
        /* <DEDUP_REMOVED lines=11> */
[----:B------:R-:W-:Y:S01]  /*0860*/  STL.64 [R1+0xe8], R2 ;  /* 0x0000e80201007387 */ /* 0x000fe20000100a00 */
[----:B------:R-:W-:-:S03]  /*0870*/  ISETP.GE.AND P0, PT, R2, RZ, PT ;  /* 0x000000ff0200720c */ /* 0x000fc60003f06270 */
[----:B------:R0:W-:Y:S04]  /*0880*/  STL.64 [R1+0x1b0], R8 ;  /* 0x0001b00801007387 */ /* 0x0001e80000100a00 */
[----:B------:R1:W-:Y:S01]  /*0890*/  STL.64 [R1+0x1a0], R4 ;  /* 0x0001a00401007387 */ /* 0x0003e20000100a00 */
[----:B0-----:R-:W-:Y:S02]  /*08a0*/  VIADD R8, R1, 0xe8 ;  /* 0x000000e801087836 */ /* 0x001fe40000000000 */
[----:B-1----:R-:W-:-:S03]  /*08b0*/  IMAD.MOV.U32 R5, RZ, RZ, R1 ;  /* 0x000000ffff057224 */ /* 0x002fc600078e0001 */
[----:B------:R-:W-:Y:S05]  /*08c0*/  @!P0 BRA `(.L_x_958) ;  /* 0x00000000007c8947 */ /* 0x000fea0003800000 */
[C---:B------:R-:W-:Y:S01]  /*08d0*/  ISETP.GE.U32.AND P0, PT, R2.reuse, 0x3, PT ;  /* 0x000000030200780c */ /* 0x040fe20003f06070 */
[----:B------:R-:W-:Y:S01]  /*08e0*/  VIADD R6, R2, 0x1 ;  /* 0x0000000102067836 */ /* 0x000fe20000000000 */
[----:B------:R-:W-:Y:S01]  /*08f0*/  BSSY.RECONVERGENT B1, `(.L_x_959) ;  /* 0x0000013000017945 */ /* 0x000fe20003800200 */
[----:B------:R-:W-:-:S03]  /*0900*/  IMAD.MOV.U32 R16, RZ, RZ, RZ ;  /* 0x000000ffff107224 */ /* 0x000fc600078e00ff */
[----:B------:R-:W-:-:S04]  /*0910*/  LOP3.LUT R20, R6, 0x3, RZ, 0xc0, !PT ;  /* 0x0000000306147812 */ /* 0x000fc800078ec0ff */
[----:B------:R-:W-:-:S03]  /*0920*/  ISETP.NE.AND P1, PT, R20, RZ, PT ;  /* 0x000000ff1400720c */ /* 0x000fc60003f25270 */
[----:B------:R-:W-:Y:S10]  /*0930*/  @!P0 BRA `(.L_x_960) ;  /* 0x0000000000388947 */ /* 0x000ff40003800000 */
[----:B------:R-:W-:Y:S01]  /*0940*/  LOP3.LUT R16, R6, 0xfffffffc, RZ, 0xc0, !PT ;  /* 0xfffffffc06107812 */ /* 0x000fe200078ec0ff */
[----:B------:R-:W-:-:S07]  /*0950*/  IMAD.MOV.U32 R9, RZ, RZ, RZ ;  /* 0x000000ffff097224 */ /* 0x000fce00078e00ff */
.L_x_961:
[----:B0-----:R-:W-:-:S05]  /*0960*/  IMAD R19, R9, 0x8, R5 ;  /* 0x0000000809137824 */ /* 0x001fca00078e0205 */
[----:B------:R-:W2:Y:S04]  /*0970*/  LDL.64 R6, [R19+0x180] ;  /* 0x0001800013067983 */ /* 0x000ea80000100a00 */
[----:B------:R-:W3:Y:S04]  /*0980*/  LDL.64 R10, [R19+0x188] ;  /* 0x00018800130a7983 */ /* 0x000ee80000100a00 */
[----:B------:R-:W4:Y:S04]  /*0990*/  LDL.64 R12, [R19+0x190] ;  /* 0x00019000130c7983 */ /* 0x000f280000100a00 */
[----:B------:R-:W5:Y:S01]  /*09a0*/  LDL.64 R14, [R19+0x198] ;  /* 0x00019800130e7983 */ /* 0x000f620000100a00 */
[----:B------:R-:W-:-:S05]  /*09b0*/  VIADD R9, R9, 0x4 ;  /* 0x0000000409097836 */ /* 0x000fca0000000000 */
[----:B------:R-:W-:Y:S01]  /*09c0*/  ISETP.NE.AND P0, PT, R9, R16, PT ;  /* 0x000000100900720c */ /* 0x000fe20003f05270 */
[----:B--2---:R0:W-:Y:S04]  /*09d0*/  STL.64 [R19+0xc8], R6 ;  /* 0x0000c80613007387 */ /* 0x0041e80000100a00 */
[----:B---3--:R0:W-:Y:S04]  /*09e0*/  STL.64 [R19+0xd0], R10 ;  /* 0x0000d00a13007387 */ /* 0x0081e80000100a00 */
[----:B----4-:R0:W-:Y:S04]  /*09f0*/  STL.64 [R19+0xd8], R12 ;  /* 0x0000d80c13007387 */ /* 0x0101e80000100a00 */
[----:B-----5:R0:W-:Y:S01]  /*0a00*/  STL.64 [R19+0xe0], R14 ;  /* 0x0000e00e13007387 */ /* 0x0201e20000100a00 */
[----:B------:R-:W-:Y:S05]  /*0a10*/  @P0 BRA `(.L_x_961) ;  /* 0xfffffffc00d00947 */ /* 0x000fea000383ffff */
.L_x_960:
[----:B------:R-:W-:Y:S05]  /*0a20*/  BSYNC.RECONVERGENT B1 ;  /* 0x0000000000017941 */ /* 0x000fea0003800200 */
.L_x_959:
[----:B------:R-:W-:Y:S05]  /*0a30*/  @!P1 BRA `(.L_x_958) ;  /* 0x0000000000209947 */ /* 0x000fea0003800000 */
[----:B------:R-:W-:-:S07]  /*0a40*/  IMAD.MOV.U32 R9, RZ, RZ, RZ ;  /* 0x000000ffff097224 */ /* 0x000fce00078e00ff */
.L_x_962:
[----:B01----:R-:W-:-:S05]  /*0a50*/  IMAD R11, R16, 0x8, R5 ;  /* 0x00000008100b7824 */ /* 0x003fca00078e0205 */
[----:B------:R-:W2:Y:S01]  /*0a60*/  LDL.64 R6, [R11+0x180] ;  /* 0x000180000b067983 */ /* 0x000ea20000100a00 */
[----:B------:R-:W-:Y:S02]  /*0a70*/  VIADD R9, R9, 0x1 ;  /* 0x0000000109097836 */ /* 0x000fe40000000000 */
[----:B------:R-:W-:-:S03]  /*0a80*/  VIADD R16, R16, 0x1 ;  /* 0x0000000110107836 */ /* 0x000fc60000000000 */
[----:B------:R-:W-:Y:S01]  /*0a90*/  ISETP.NE.AND P0, PT, R9, R20, PT ;  /* 0x000000140900720c */ /* 0x000fe20003f05270 */
[----:B--2---:R1:W-:-:S12]  /*0aa0*/  STL.64 [R11+0xc8], R6 ;  /* 0x0000c8060b007387 */ /* 0x0043d80000100a00 */
[----:B------:R-:W-:Y:S05]  /*0ab0*/  @P0 BRA `(.L_x_962) ;  /* 0xfffffffc00e40947 */ /* 0x000fea000383ffff */
.L_x_958:
[----:B------:R-:W-:Y:S05]  /*0ac0*/  BSYNC.RECONVERGENT B0 ;  /* 0x0000000000007941 */ /* 0x000fea0003800200 */
.L_x_957:
[----:B------:R-:W-:Y:S01]  /*0ad0*/  ISETP.GE.AND P0, PT, R2, 0x1, PT ;  /* 0x000000010200780c */ /* 0x000fe20003f06270 */
[----:B------:R-:W-:Y:S01]  /*0ae0*/  BSSY.RECONVERGENT B0, `(.L_x_963) ;  /* 0x0000034000007945 */ /* 0x000fe20003800200 */
[----:B------:R-:W-:Y:S01]  /*0af0*/  VIMNMX R3, PT, PT, R3, 0x1, !PT ;  /* 0x0000000103037848 */ /* 0x000fe20007fe0100 */
[----:B0-----:R-:W-:-:S04]  /*0b00*/  VIADD R19, R1, 0x258 ;  /* 0x0000025801137836 */ /* 0x001fc80000000000 */
[----:B------:R-:W-:-:S06]  /*0b10*/  VIADD R3, R3, 0xffffffff ;  /* 0xffffffff03037836 */ /* 0x000fcc0000000000 */
[----:B------:R-:W-:Y:S05]  /*0b20*/  @!P0 BRA `(.L_x_964) ;  /* 0x0000000000bc8947 */ /* 0x000fea0003800000 */
[----:B------:R-:W-:Y:S01]  /*0b30*/  BSSY.RECONVERGENT B1, `(.L_x_965) ;  /* 0x000001c000017945 */ /* 0x000fe20003800200 */
[----:B------:R-:W-:-:S07]  /*0b40*/  IMAD.MOV.U32 R9, RZ, RZ, RZ ;  /* 0x000000ffff097224 */ /* 0x000fce00078e00ff */
.L_x_971:
[----:B0-----:R-:W-:-:S05]  /*0b50*/  IMAD R15, R9, 0x30, R5 ;  /* 0x00000030090f7824 */ /* 0x001fca00078e0205 */
[----:B------:R-:W2:Y:S01]  /*0b60*/  LDL R5, [R15+0xf0] ;  /* 0x0000f0000f057983 */ /* 0x000ea20000100800 */
[----:B------:R-:W-:Y:S01]  /*0b70*/  VIADD R9, R9, 0x1 ;  /* 0x0000000109097836 */ /* 0x000fe20000000000 */
[----:B------:R-:W-:Y:S02]  /*0b80*/  BSSY.RECONVERGENT B2, `(.L_x_966) ;  /* 0x0000015000027945 */ /* 0x000fe40003800200 */
[----:B------:R0:W-:Y:S02]  /*0b90*/  STL [R15+0x38], R3 ;  /* 0x000038030f007387 */ /* 0x0001e40000100800 */
[----:B------:R-:W-:Y:S02]  /*0ba0*/  ISETP.NE.AND P1, PT, R9, R2, PT ;  /* 0x000000020900720c */ /* 0x000fe40003f25270 */
[----:B--2---:R-:W-:Y:S01]  /*0bb0*/  ISETP.GE.AND P0, PT, R5, 0x1, PT ;  /* 0x000000010500780c */ /* 0x004fe20003f06270 */
[----:B------:R-:W-:-:S12]  /*0bc0*/  IMAD.MOV.U32 R5, RZ, RZ, R1 ;  /* 0x000000ffff057224 */ /* 0x000fd800078e0001 */
[----:B0-----:R-:W-:Y:S05]  /*0bd0*/  @!P0 BRA `(.L_x_967) ;  /* 0x0000000000388947 */ /* 0x001fea0003800000 */
[----:B------:R-:W-:Y:S01]  /*0be0*/  BSSY.RECONVERGENT B3, `(.L_x_968) ;  /* 0x000000c000037945 */ /* 0x000fe20003800200 */
[----:B------:R-:W-:-:S07]  /*0bf0*/  IMAD.MOV.U32 R12, RZ, RZ, RZ ;  /* 0x000000ffff0c7224 */ /* 0x000fce00078e00ff */
.L_x_969:
[----:B------:R-:W-:-:S05]  /*0c00*/  IMAD R14, R12, 0x8, R15 ;  /* 0x000000080c0e7824 */ /* 0x000fca00078e020f */
[----:B01----:R-:W2:Y:S01]  /*0c10*/  LDL.64 R6, [R14+0x100] ;  /* 0x000100000e067983 */ /* 0x003ea20000100a00 */
[C---:B------:R-:W-:Y:S01]  /*0c20*/  VIADD R13, R12.reuse, 0x1 ;  /* 0x000000010c0d7836 */ /* 0x040fe20000000000 */
[----:B------:R-:W-:-:S03]  /*0c30*/  ISETP.GE.AND P0, PT, R12, R3, PT ;  /* 0x000000030c00720c */ /* 0x000fc60003f06270 */
[----:B------:R-:W2:Y:S02]  /*0c40*/  I2F.F64.U32 R10, R13 ;  /* 0x0000000d000a7312 */ /* 0x000ea40000201800 */
[----:B--2---:R-:W-:Y:S01]  /*0c50*/  DMUL R6, R6, R10 ;  /* 0x0000000a06067228 */ /* 0x004fe20000000000 */
[----:B------:R-:W-:Y:S02]  /*0c60*/  IMAD R11, R12, 0x8, R15 ;  /* 0x000000080c0b7824 */ /* 0x000fe400078e020f */
[----:B------:R-:W-:-:S04]  /*0c70*/  IMAD.MOV.U32 R12, RZ, RZ, R13 ;  /* 0x000000ffff0c7224 */ /* 0x000fc800078e000d */
[----:B------:R0:W-:Y:S01]  /*0c80*/  STL.64 [R11+0x40], R6 ;  /* 0x000040060b007387 */ /* 0x0001e20000100a00 */
[----:B------:R-:W-:Y:S05]  /*0c90*/  @!P0 BRA `(.L_x_969) ;  /* 0xfffffffc00d88947 */ /* 0x000fea000383ffff */
[----:B------:R-:W-:Y:S05]  /*0ca0*/  BSYNC.RECONVERGENT B3 ;  /* 0x0000000000037941 */ /* 0x000fea0003800200 */
.L_x_968:
[----:B------:R-:W-:Y:S05]  /*0cb0*/  BRA `(.L_x_970) ;  /* 0x0000000000047947 */ /* 0x000fea0003800000 */
.L_x_967:
[----:B------:R0:W-:Y:S02]  /*0cc0*/  STL.64 [R15+0x40], RZ ;  /* 0x000040ff0f007387 */ /* 0x0001e40000100a00 */
.L_x_970:
[----:B------:R-:W-:Y:S05]  /*0cd0*/  BSYNC.RECONVERGENT B2 ;  /* 0x0000000000027941 */ /* 0x000fea0003800200 */
.L_x_966:
[----:B------:R-:W-:Y:S05]  /*0ce0*/  @P1 BRA `(.L_x_971) ;  /* 0xfffffffc00981947 */ /* 0x000fea000383ffff */
[----:B------:R-:W-:Y:S05]  /*0cf0*/  BSYNC.RECONVERGENT B1 ;  /* 0x0000000000017941 */ /* 0x000fea0003800200 */
.L_x_965:
[----:B------:R2:W5:Y:S04]  /*0d00*/  LDL R16, [R1+0x38] ;  /* 0x0000380001107983 */ /* 0x0005680000100800 */
[----:B------:R2:W5:Y:S04]  /*0d10*/  LDL R50, [R1+0x68] ;  /* 0x0000680001327983 */ /* 0x0005680000100800 */
[----:B------:R2:W5:Y:S04]  /*0d20*/  LDL R52, [R1+0x98] ;  /* 0x0000980001347983 */ /* 0x0005680000100800 */
[----:B01----:R2:W5:Y:S04]  /*0d30*/  LDL.64 R6, [R1+0x40] ;  /* 0x0000400001067983 */ /* 0x0035680000100a00 */
[----:B------:R2:W5:Y:S04]  /*0d40*/  LDL.64 R10, [R1+0x48] ;  /* 0x00004800010a7983 */ /* 0x0005680000100a00 */
        /* <DEDUP_REMOVED lines=12> */
[----:B------:R2:W5:Y:S02]  /*0e10*/  LDL.64 R40, [R1+0xc0] ;  /* 0x0000c00001287983 */ /* 0x0005640000100a00 */
.L_x_964:
[----:B------:R-:W-:Y:S05]  /*0e20*/  BSYNC.RECONVERGENT B0 ;  /* 0x0000000000007941 */ /* 0x000fea0003800200 */
.L_x_963:
[----:B------:R-:W3:Y:S04]  /*0e30*/  LDL.64 R42, [R1+0xc8] ;  /* 0x0000c800012a7983 */ /* 0x000ee80000100a00 */
[----:B------:R-:W4:Y:S04]  /*0e40*/  LDL.64 R44, [R1+0xd0] ;  /* 0x0000d000012c7983 */ /* 0x000f280000100a00 */
[----:B------:R-:W2:Y:S04]  /*0e50*/  LDL.64 R46, [R1+0xd8] ;  /* 0x0000d800012e7983 */ /* 0x000ea80000100a00 */
[----:B------:R-:W2:Y:S01]  /*0e60*/  LDL.64 R48, [R1+0xe0] ;  /* 0x0000e00001307983 */ /* 0x000ea20000100a00 */
[----:B------:R-:W-:Y:S01]  /*0e70*/  ISETP.GE.AND P0, PT, R2, RZ, PT ;  /* 0x000000ff0200720c */ /* 0x000fe20003f06270 */
[----:B------:R-:W-:Y:S02]  /*0e80*/  BSSY.RECONVERGENT B0, `(.L_x_972) ;  /* 0x000003b000007945 */ /* 0x000fe40003800200 */
[----:B-----5:R1:W-:Y:S04]  /*0e90*/  STL.64 [R1+0x268], R6 ;  /* 0x0002680601007387 */ /* 0x0203e80000100a00 */
[----:B------:R0:W-:Y:S04]  /*0ea0*/  STL.64 [R1+0x270], R10 ;  /* 0x0002700a01007387 */ /* 0x0001e80000100a00 */
[----:B------:R0:W-:Y:S01]  /*0eb0*/  STL.64 [R1+0x278], R12 ;  /* 0x0002780c01007387 */ /* 0x0001e20000100a00 */
[----:B-1----:R-:W-:-:S03]  /*0ec0*/  IMAD.MOV.U32 R6, RZ, RZ, 0x3 ;  /* 0x00000003ff067424 */ /* 0x002fc600078e00ff */
[----:B------:R0:W-:Y:S01]  /*0ed0*/  STL.64 [R1+0x280], R14 ;  /* 0x0002800e01007387 */ /* 0x0001e20000100a00 */
[----:B------:R-:W-:-:S03]  /*0ee0*/  IMAD.MOV.U32 R7, RZ, RZ, 0x2 ;  /* 0x00000002ff077424 */ /* 0x000fc600078e00ff */
        /* <DEDUP_REMOVED lines=11> */
[----:B------:R0:W-:Y:S04]  /*0fa0*/  STL [R1+0x260], R16 ;  /* 0x0002601001007387 */ /* 0x0001e80000100800 */
[----:B------:R0:W-:Y:S04]  /*0fb0*/  STL [R1+0x290], R50 ;  /* 0x0002903201007387 */ /* 0x0001e80000100800 */
[----:B------:R0:W-:Y:S04]  /*0fc0*/  STL [R1+0x2c0], R52 ;  /* 0x0002c03401007387 */ /* 0x0001e80000100800 */
[----:B------:R0:W-:Y:S04]  /*0fd0*/  STL.64 [R1+0x30], R6 ;  /* 0x0000300601007387 */ /* 0x0001e80000100a00 */
[----:B------:R0:W-:Y:S04]  /*0fe0*/  STL.64 [R1+0x258], R2 ;  /* 0x0002580201007387 */ /* 0x0001e80000100a00 */
[----:B---3--:R0:W-:Y:S04]  /*0ff0*/  STL.64 [R1+0x2f0], R42 ;  /* 0x0002f02a01007387 */ /* 0x0081e80000100a00 */
[----:B----4-:R0:W-:Y:S04]  /*1000*/  STL.64 [R1+0x2f8], R44 ;  /* 0x0002f82c01007387 */ /* 0x0101e80000100a00 */
[----:B--2---:R0:W-:Y:S04]  /*1010*/  STL.64 [R1+0x300], R46 ;  /* 0x0003002e01007387 */ /* 0x0041e80000100a00 */
[----:B------:R0:W-:Y:S01]  /*1020*/  STL.64 [R1+0x308], R48 ;  /* 0x0003083001007387 */ /* 0x0001e20000100a00 */
[----:B------:R-:W-:Y:S05]  /*1030*/  @!P0 BRA `(.L_x_973) ;  /* 0x00000000007c8947 */ /* 0x000fea0003800000 */
[C---:B------:R-:W-:Y:S01]  /*1040*/  ISETP.GE.U32.AND P0, PT, R2.reuse, 0x3, PT ;  /* 0x000000030200780c */ /* 0x040fe20003f06070 */
[----:B0-----:R-:W-:Y:S01]  /*1050*/  VIADD R6, R2, 0x1 ;  /* 0x0000000102067836 */ /* 0x001fe20000000000 */
[----:B------:R-:W-:Y:S01]  /*1060*/  BSSY.RECONVERGENT B1, `(.L_x_974) ;  /* 0x0000013000017945 */ /* 0x000fe20003800200 */
[----:B------:R-:W-:-:S03]  /*1070*/  IMAD.MOV.U32 R16, RZ, RZ, RZ ;  /* 0x000000ffff107224 */ /* 0x000fc600078e00ff */
[----:B------:R-:W-:-:S04]  /*1080*/  LOP3.LUT R20, R6, 0x3, RZ, 0xc0, !PT ;  /* 0x0000000306147812 */ /* 0x000fc800078ec0ff */
[----:B------:R-:W-:-:S03]  /*1090*/  ISETP.NE.AND P1, PT, R20, RZ, PT ;  /* 0x000000ff1400720c */ /* 0x000fc60003f25270 */
[----:B------:R-:W-:Y:S10]  /*10a0*/  @!P0 BRA `(.L_x_975) ;  /* 0x0000000000388947 */ /* 0x000ff40003800000 */
[----:B------:R-:W-:Y:S01]  /*10b0*/  LOP3.LUT R16, R6, 0xfffffffc, RZ, 0xc0, !PT ;  /* 0xfffffffc06107812 */ /* 0x000fe200078ec0ff */
[----:B------:R-:W-:-:S07]  /*10c0*/  IMAD.MOV.U32 R9, RZ, RZ, RZ ;  /* 0x000000ffff097224 */ /* 0x000fce00078e00ff */
.L_x_976:
        /* <DEDUP_REMOVED lines=12> */
.L_x_975:
[----:B------:R-:W-:Y:S05]  /*1190*/  BSYNC.RECONVERGENT B1 ;  /* 0x0000000000017941 */ /* 0x000fea0003800200 */
.L_x_974:
[----:B------:R-:W-:Y:S05]  /*11a0*/  @!P1 BRA `(.L_x_973) ;  /* 0x0000000000209947 */ /* 0x000fea0003800000 */
[----:B------:R-:W-:-:S07]  /*11b0*/  IMAD.MOV.U32 R9, RZ, RZ, RZ ;  /* 0x000000ffff097224 */ /* 0x000fce00078e00ff */
.L_x_977:
[----:B01----:R-:W-:-:S05]  /*11c0*/  IMAD R11, R16, 0x8, R5 ;  /* 0x00000008100b7824 */ /* 0x003fca00078e0205 */
[----:B------:R-:W2:Y:S01]  /*11d0*/  LDL.64 R6, [R11+0x2f0] ;  /* 0x0002f0000b067983 */ /* 0x000ea20000100a00 */
[----:B------:R-:W-:Y:S02]  /*11e0*/  VIADD R9, R9, 0x1 ;  /* 0x0000000109097836 */ /* 0x000fe40000000000 */
[----:B------:R-:W-:-:S03]  /*11f0*/  VIADD R16, R16, 0x1 ;  /* 0x0000000110107836 */ /* 0x000fc60000000000 */
[----:B------:R-:W-:Y:S01]  /*1200*/  ISETP.NE.AND P0, PT, R9, R20, PT ;  /* 0x000000140900720c */ /* 0x000fe20003f05270 */
[----:B--2---:R1:W-:-:S12]  /*1210*/  STL.64 [R11+0xc8], R6 ;  /* 0x0000c8060b007387 */ /* 0x0043d80000100a00 */
[----:B------:R-:W-:Y:S05]  /*1220*/  @P0 BRA `(.L_x_977) ;  /* 0xfffffffc00e40947 */ /* 0x000fea000383ffff */
.L_x_973:
[----:B------:R-:W-:Y:S05]  /*1230*/  BSYNC.RECONVERGENT B0 ;  /* 0x0000000000007941 */ /* 0x000fea0003800200 */
.L_x_972:
        /* <DEDUP_REMOVED lines=8> */
.L_x_986:
[----:B------:R-:W-:-:S04]  /*12c0*/  IMAD.MOV.U32 R5, RZ, RZ, R1 ;  /* 0x000000ffff057224 */ /* 0x000fc800078e0001 */
[----:B-1----:R-:W-:-:S05]  /*12d0*/  IMAD R14, R9, 0x30, R5 ;  /* 0x00000030090e7824 */ /* 0x002fca00078e0205 */
[----:B01----:R-:W2:Y:S01]  /*12e0*/  LDL R6, [R14+0x260] ;  /* 0x000260000e067983 */ /* 0x003ea20000100800 */
[----:B------:R-:W-:Y:S01]  /*12f0*/  VIADD R9, R9, 0x1 ;  /* 0x0000000109097836 */ /* 0x000fe20000000000 */
[----:B------:R-:W-:Y:S02]  /*1300*/  BSSY.RECONVERGENT B2, `(.L_x_981) ;  /* 0x0000013000027945 */ /* 0x000fe40003800200 */
[----:B------:R0:W-:Y:S02]  /*1310*/  STL [R14+0x38], R51 ;  /* 0x000038330e007387 */ /* 0x0001e40000100800 */
[----:B------:R-:W-:Y:S02]  /*1320*/  ISETP.NE.AND P1, PT, R9, R2, PT ;  /* 0x000000020900720c */ /* 0x000fe40003f25270 */
[----:B--2---:R-:W-:-:S13]  /*1330*/  ISETP.GE.AND P0, PT, R6, 0x1, PT ;  /* 0x000000010600780c */ /* 0x004fda0003f06270 */
[----:B0-----:R-:W-:Y:S05]  /*1340*/  @!P0 BRA `(.L_x_982) ;  /* 0x0000000000348947 */ /* 0x001fea0003800000 */
[----:B------:R-:W-:Y:S01]  /*1350*/  BSSY.RECONVERGENT B3, `(.L_x_983) ;  /* 0x000000b000037945 */ /* 0x000fe20003800200 */
[----:B------:R-:W-:-:S07]  /*1360*/  IMAD.MOV.U32 R12, RZ, RZ, RZ ;  /* 0x000000ffff0c7224 */ /* 0x000fce00078e00ff */
.L_x_984:
[----:B0-----:R-:W-:-:S05]  /*1370*/  IMAD R15, R12, 0x8, R14 ;  /* 0x000000080c0f7824 */ /* 0x001fca00078e020e */
[----:B------:R-:W2:Y:S01]  /*1380*/  LDL.64 R6, [R15+0x270] ;  /* 0x000270000f067983 */ /* 0x000ea20000100a00 */
[C---:B------:R-:W-:Y:S01]  /*1390*/  VIADD R13, R12.reuse, 0x1 ;  /* 0x000000010c0d7836 */ /* 0x040fe20000000000 */
[----:B------:R-:W-:-:S03]  /*13a0*/  ISETP.GE.AND P0, PT, R12, R51, PT ;  /* 0x000000330c00720c */ /* 0x000fc60003f06270 */
[----:B------:R-:W2:Y:S01]  /*13b0*/  I2F.F64.U32 R10, R13 ;  /* 0x0000000d000a7312 */ /* 0x000ea20000201800 */
[----:B------:R-:W-:Y:S01]  /*13c0*/  IMAD.MOV.U32 R12, RZ, RZ, R13 ;  /* 0x000000ffff0c7224 */ /* 0x000fe200078e000d */
[----:B--2---:R-:W-:-:S07]  /*13d0*/  DMUL R6, R6, R10 ;  /* 0x0000000a06067228 */ /* 0x004fce0000000000 */
[----:B------:R0:W-:Y:S01]  /*13e0*/  STL.64 [R15+0x40], R6 ;  /* 0x000040060f007387 */ /* 0x0001e20000100a00 */
[----:B------:R-:W-:Y:S05]  /*13f0*/  @!P0 BRA `(.L_x_984) ;  /* 0xfffffffc00dc8947 */ /* 0x000fea000383ffff */
[----:B------:R-:W-:Y:S05]  /*1400*/  BSYNC.RECONVERGENT B3 ;  /* 0x0000000000037941 */ /* 0x000fea0003800200 */
.L_x_983:
[----:B------:R-:W-:Y:S05]  /*1410*/  BRA `(.L_x_985) ;  /* 0x0000000000047947 */ /* 0x000fea0003800000 */
.L_x_982:
[----:B------:R1:W-:Y:S02]  /*1420*/  STL.64 [R14+0x40], RZ ;  /* 0x000040ff0e007387 */ /* 0x0003e40000100a00 */
.L_x_985:
[----:B------:R-:W-:Y:S05]  /*1430*/  BSYNC.RECONVERGENT B2 ;  /* 0x0000000000027941 */ /* 0x000fea0003800200 */
.L_x_981:
[----:B------:R-:W-:Y:S05]  /*1440*/  @P1 BRA `(.L_x_986) ;  /* 0xfffffffc009c1947 */ /* 0x000fea000383ffff */
[----:B------:R-:W-:Y:S05]  /*1450*/  BSYNC.RECONVERGENT B1 ;  /* 0x0000000000017941 */ /* 0x000fea0003800200 */
.L_x_980:
[----:B------:R2:W5:Y:S04]  /*1460*/  LDL R16, [R1+0x38] ;  /* 0x0000380001107983 */ /* 0x0005680000100800 */
[----:B------:R2:W5:Y:S04]  /*1470*/  LDL R52, [R1+0x68] ;  /* 0x0000680001347983 */ /* 0x0005680000100800 */
[----:B------:R2:W5:Y:S04]  /*1480*/  LDL R54, [R1+0x98] ;  /* 0x0000980001367983 */ /* 0x0005680000100800 */
[----:B0-----:R2:W5:Y:S04]  /*1490*/  LDL.64 R6, [R1+0x40] ;  /* 0x0000400001067983 */ /* 0x0015680000100a00 */
[----:B------:R2:W5:Y:S04]  /*14a0*/  LDL.64 R10, [R1+0x48] ;  /* 0x00004800010a7983 */ /* 0x0005680000100a00 */
[----:B------:R2:W5:Y:S04]  /*14b0*/  LDL.64 R12, [R1+0x50] ;  /* 0x00005000010c7983 */ /* 0x0005680000100a00 */
[----:B-1----:R2:W5:Y:S04]  /*14c0*/  LDL.64 R14, [R1+0x58] ;  /* 0x00005800010e7983 */ /* 0x0025680000100a00 */
        /* <DEDUP_REMOVED lines=11> */
.L_x_979:
[----:B------:R-:W-:Y:S05]  /*1580*/  BSYNC.RECONVERGENT B0 ;  /* 0x0000000000007941 */ /* 0x000fea0003800200 */
.L_x_978:
[----:B------:R-:W3:Y:S04]  /*1590*/  LDL.64 R42, [R1+0xc8] ;  /* 0x0000c800012a7983 */ /* 0x000ee80000100a00 */
[----:B------:R-:W4:Y:S04]  /*15a0*/  LDL.64 R44, [R1+0xd0] ;  /* 0x0000d000012c7983 */ /* 0x000f280000100a00 */
[----:B------:R-:W2:Y:S04]  /*15b0*/  LDL.64 R46, [R1+0xd8] ;  /* 0x0000d800012e7983 */ /* 0x000ea80000100a00 */
[----:B------:R-:W2:Y:S01]  /*15c0*/  LDL.64 R48, [R1+0xe0] ;  /* 0x0000e00001307983 */ /* 0x000ea20000100a00 */
[----:B------:R-:W-:Y:S01]  /*15d0*/  IMAD.MOV.U32 R50, RZ, RZ, R2 ;  /* 0x000000ffff327224 */ /* 0x000fe200078e0002 */
[----:B------:R-:W-:Y:S01]  /*15e0*/  ISETP.GE.AND P0, PT, R2, 0x1, PT ;  /* 0x000000010200780c */ /* 0x000fe20003f06270 */
[----:B------:R-:W-:Y:S01]  /*15f0*/  BSSY.RECONVERGENT B2, `(.L_x_987) ;  /* 0x0000167000027945 */ /* 0x000fe20003800200 */
        /* <DEDUP_REMOVED lines=16> */
[----:B------:R-:W-:Y:S04]  /*1700*/  STL [R1+0x378], R54 ;  /* 0x0003783601007387 */ /* 0x000fe80000100800 */
[----:B------:R-:W-:Y:S04]  /*1710*/  STL.64 [R1+0x310], R50 ;  /* 0x0003103201007387 */ /* 0x000fe80000100a00 */
[----:B------:R0:W-:Y:S02]  /*1720*/  STL.64 [R1+0x370], R30 ;  /* 0x0003701e01007387 */ /* 0x0001e40000100a00 */
[----:B0-----:R-:W-:-:S02]  /*1730*/  CS2R R30, SRZ ;  /* 0x00000000001e7805 */ /* 0x001fc4000001ff00 */
[----:B---3--:R0:W-:Y:S04]  /*1740*/  STL.64 [R1+0x3a8], R42 ;  /* 0x0003a82a01007387 */ /* 0x0081e80000100a00 */
[----:B----4-:R0:W-:Y:S04]  /*1750*/  STL.64 [R1+0x3b0], R44 ;  /* 0x0003b02c01007387 */ /* 0x0101e80000100a00 */
[----:B--2---:R0:W-:Y:S04]  /*1760*/  STL.64 [R1+0x3b8], R46 ;  /* 0x0003b82e01007387 */ /* 0x0041e80000100a00 */
[----:B------:R0:W-:Y:S01]  /*1770*/  STL.64 [R1+0x3c0], R48 ;  /* 0x0003c03001007387 */ /* 0x0001e20000100a00 */
[----:B------:R-:W-:Y:S05]  /*1780*/  @!P0 BRA `(.L_x_988) ;  /* 0x0000001400348947 */ /* 0x000fea0003800000 */
[----:B------:R-:W-:Y:S01]  /*1790*/  BSSY.RECONVERGENT B1, `(.L_x_989) ;  /* 0x000014b000017945 */ /* 0x000fe20003800200 */
[----:B------:R-:W-:Y:S01]  /*17a0*/  VIADD R20, R1, 0x30 ;  /* 0x0000003001147836 */ /* 0x000fe20000000000 */
[----:B------:R-:W-:Y:S01]  /*17b0*/  CS2R R30, SRZ ;  /* 0x00000000001e7805 */ /* 0x000fe2000001ff00 */
[----:B------:R-:W-:Y:S02]  /*17c0*/  IMAD.MOV.U32 R9, RZ, RZ, RZ ;  /* 0x000000ffff097224 */ /* 0x000fe400078e00ff */
[----:B-1----:R-:W-:-:S07]  /*17d0*/  IMAD.MOV.U32 R11, RZ, RZ, RZ ;  /* 0x000000ffff0b7224 */ /* 0x002fce00078e00ff */
.L_x_1020:
[----:B------:R-:W-:Y:S01]  /*17e0*/  ISETP.GE.AND P0, PT, R11, R4, PT ;  /* 0x000000040b00720c */ /* 0x000fe20003f06270 */
[----:B------:R-:W-:-:S12]  /*17f0*/  IMAD.MOV.U32 R21, RZ, RZ, R11 ;  /* 0x000000ffff157224 */ /* 0x000fd800078e000b */
[----:B-1----:R-:W-:Y:S05]  /*1800*/  @P0 BRA `(.L_x_990) ;  /* 0x00000014000c0947 */ /* 0x002fea0003800000 */
[----:B------:R-:W-:Y:S02]  /*1810*/  IMAD R15, R9, 0x8, R8 ;  /* 0x00000008090f7824 */ /* 0x000fe400078e0208 */
[----:B------:R-:W-:-:S03]  /*1820*/  IMAD R14, R11, 0x8, R0 ;  /* 0x000000080b0e7824 */ /* 0x000fc600078e0200 */
[----:B------:R-:W2:Y:S04]  /*1830*/  LDL.64 R6, [R15+0x98] ;  /* 0x000098000f067983 */ /* 0x000ea80000100a00 */
[----:B------:R-:W2:Y:S04]  /*1840*/  LDL.64 R12, [R14+0x98] ;  /* 0x000098000e0c7983 */ /* 0x000ea80000100a00 */
[----:B------:R-:W3:Y:S04]  /*1850*/  LDL.64 R32, [R15+0xa0] ;  /* 0x0000a0000f207983 */ /* 0x000ee80000100a00 */
[----:B------:R-:W3:Y:S01]  /*1860*/  LDL.64 R34, [R14+0xa0] ;  /* 0x0000a0000e227983 */ /* 0x000ee20000100a00 */
[----:B------:R-:W-:Y:S01]  /*1870*/  BSSY.RECONVERGENT B0, `(.L_x_991) ;  /* 0x000013a000007945 */ /* 0x000fe20003800200 */
[----:B------:R-:W-:Y:S01]  /*1880*/  IMAD.MOV.U32 R22, RZ, RZ, R9 ;  /* 0x000000ffff167224 */ /* 0x000fe200078e0009 */
[----:B--2---:R-:W-:-:S06]  /*1890*/  DSETP.GT.AND P0, PT, R6, R12, PT ;  /* 0x0000000c0600722a */ /* 0x004fcc0003f04000 */
[----:B------:R-:W-:Y:S01]  /*18a0*/  FSEL R36, R6, R12, P0 ;  /* 0x0000000c06247208 */ /* 0x000fe20000000000 */
[----:B---3--:R-:W-:Y:S01]  /*18b0*/  DSETP.GEU.AND P1, PT, R32, R34, PT ;  /* 0x000000222000722a */ /* 0x008fe20003f2e000 */
[----:B------:R-:W-:-:S05]  /*18c0*/  FSEL R37, R7, R13, P0 ;  /* 0x0000000d07257208 */ /* 0x000fca0000000000 */
[----:B------:R-:W-:Y:S02]  /*18d0*/  FSEL R38, R32, R34, !P1 ;  /* 0x0000002220267208 */ /* 0x000fe40004800000 */
[----:B------:R-:W-:-:S06]  /*18e0*/  FSEL R39, R33, R35, !P1 ;  /* 0x0000002321277208 */ /* 0x000fcc0004800000 */
[----:B------:R-:W-:-:S14]  /*18f0*/  DSETP.GT.AND P1, PT, R36, R38, PT ;  /* 0x000000262400722a */ /* 0x000fdc0003f24000 */
[----:B------:R-:W-:-:S05]  /*1900*/  @P1 SEL R6, R11, R9, P0 ;  /* 0x000000090b061207 */ /* 0x000fca0000000000 */
[----:B------:R-:W-:-:S05]  /*1910*/  @P1 VIADD R6, R6, 0x1 ;  /* 0x0000000106061836 */ /* 0x000fca0000000000 */
[----:B------:R-:W-:Y:S02]  /*1920*/  @P1 SEL R9, R9, R6, P0 ;  /* 0x0000000609091207 */ /* 0x000fe40000000000 */
[----:B------:R-:W-:Y:S01]  /*1930*/  @P1 SEL R11, R6, R11, P0 ;  /* 0x0000000b060b1207 */ /* 0x000fe20000000000 */
[----:B------:R-:W-:Y:S06]  /*1940*/  @P1 BRA `(.L_x_992) ;  /* 0x0000001000b01947 */ /* 0x000fec0003800000 */
[----:B------:R-:W-:Y:S02]  /*1950*/  IMAD R6, R22, 0x28, R15 ;  /* 0x0000002816067824 */ /* 0x000fe400078e020f */
[----:B------:R-:W-:-:S03]  /*1960*/  IMAD R12, R21, 0x28, R14 ;  /* 0x00000028150c7824 */ /* 0x000fc600078e020e */
[----:B------:R-:W2:Y:S04]  /*1970*/  LDL R7, [R6+0x8] ;  /* 0x0000080006077983 */ /* 0x000ea80000100800 */
[----:B------:R-:W2:Y:S01]  /*1980*/  LDL R14, [R12+0x8] ;  /* 0x000008000c0e7983 */ /* 0x000ea20000100800 */
[----:B------:R-:W-:Y:S01]  /*1990*/  BSSY.RECONVERGENT B3, `(.L_x_993) ;  /* 0x0000047000037945 */ /* 0x000fe20003800200 */
[----:B------:R-:W-:Y:S02]  /*19a0*/  VIADD R9, R6, 0x8 ;  /* 0x0000000806097836 */ /* 0x000fe40000000000 */
[----:B------:R-:W-:Y:S02]  /*19b0*/  VIADD R11, R12, 0x8 ;  /* 0x000000080c0b7836 */ /* 0x000fe40000000000 */
[----:B--2---:R-:W-:-:S05]  /*19c0*/  IMAD.IADD R10, R7, 0x1, R14 ;  /* 0x00000001070a7824 */ /* 0x004fca00078e020e */
[----:B------:R-:W-:-:S13]  /*19d0*/  ISETP.GE.AND P0, PT, R10, RZ, PT ;  /* 0x000000ff0a00720c */ /* 0x000fda0003f06270 */
        /* <DEDUP_REMOVED lines=10> */
.L_x_997:
[C---:B-1----:R-:W-:Y:S02]  /*1a80*/  IMAD R12, R6.reuse, 0x8, R20 ;  /* 0x00000008060c7824 */ /* 0x042fe400078e0214 */
[----:B------:R-:W-:-:S03]  /*1a90*/  VIADD R6, R6, 0x10 ;  /* 0x0000001006067836 */ /* 0x000fc60000000000 */
[----:B------:R1:W-:Y:S02]  /*1aa0*/  STL.64 [R12+0x8], RZ ;  /* 0x000008ff0c007387 */ /* 0x0003e40000100a00 */
[----:B------:R-:W-:Y:S02]  /*1ab0*/  ISETP.NE.AND P0, PT, R6, R13, PT ;  /* 0x0000000d0600720c */ /* 0x000fe40003f05270 */
[----:B------:R1:W-:Y:S04]  /*1ac0*/  STL.64 [R12+0x10], RZ ;  /* 0x000010ff0c007387 */ /* 0x0003e80000100a00 */
        /* <DEDUP_REMOVED lines=13> */
[----:B------:R1:W-:Y:S01]  /*1ba0*/  STL.64 [R12+0x80], RZ ;  /* 0x000080ff0c007387 */ /* 0x0003e20000100a00 */
[----:B------:R-:W-:Y:S05]  /*1bb0*/  @P0 BRA `(.L_x_997) ;  /* 0xfffffffc00b00947 */ /* 0x000fea000383ffff */
.L_x_996:
[----:B------:R-:W-:Y:S05]  /*1bc0*/  BSYNC.RECONVERGENT B4 ;  /* 0x0000000000047941 */ /* 0x000fea0003800200 */
.L_x_995:
[----:B------:R-:W-:Y:S05]  /*1bd0*/  @!P1 BRA `(.L_x_994) ;  /* 0x0000000000889947 */ /* 0x000fea0003800000 */
[----:B------:R-:W-:Y:S01]  /*1be0*/  ISETP.GE.U32.AND P0, PT, R16, 0x8, PT ;  /* 0x000000081000780c */ /* 0x000fe20003f06070 */
[----:B------:R-:W-:Y:S01]  /*1bf0*/  BSSY.RECONVERGENT B4, `(.L_x_998) ;  /* 0x000000e000047945 */ /* 0x000fe20003800200 */
[----:B-1----:R-:W-:-:S04]  /*1c00*/  LOP3.LUT R12, R15, 0x7, RZ, 0xc0, !PT ;  /* 0x000000070f0c7812 */ /* 0x002fc800078ec0ff */
[----:B------:R-:W-:-:S07]  /*1c10*/  ISETP.NE.AND P1, PT, R12, RZ, PT ;  /* 0x000000ff0c00720c */ /* 0x000fce0003f25270 */
[----:B------:R-:W-:Y:S06]  /*1c20*/  @!P0 BRA `(.L_x_999) ;  /* 0x0000000000288947 */ /* 0x000fec0003800000 */
[C---:B------:R-:W-:Y:S02]  /*1c30*/  IMAD R6, R13.reuse, 0x8, R20 ;  /* 0x000000080d067824 */ /* 0x040fe400078e0214 */
[----:B------:R-:W-:-:S03]  /*1c40*/  VIADD R13, R13, 0x8 ;  /* 0x000000080d0d7836 */ /* 0x000fc60000000000 */
[----:B------:R1:W-:Y:S04]  /*1c50*/  STL.64 [R6+0x8], RZ ;  /* 0x000008ff06007387 */ /* 0x0003e80000100a00 */
[----:B------:R1:W-:Y:S04]  /*1c60*/  STL.64 [R6+0x10], RZ ;  /* 0x000010ff06007387 */ /* 0x0003e80000100a00 */
[----:B------:R1:W-:Y:S04]  /*1c70*/  STL.64 [R6+0x18], RZ ;  /* 0x000018ff06007387 */ /* 0x0003e80000100a00 */
[----:B------:R1:W-:Y:S04]  /*1c80*/  STL.64 [R6+0x20], RZ ;  /* 0x000020ff06007387 */ /* 0x0003e80000100a00 */
[----:B------:R1:W-:Y:S04]  /*1c90*/  STL.64 [R6+0x28], RZ ;  /* 0x000028ff06007387 */ /* 0x0003e80000100a00 */
[----:B------:R1:W-:Y:S04]  /*1ca0*/  STL.64 [R6+0x30], RZ ;  /* 0x000030ff06007387 */ /* 0x0003e80000100a00 */
[----:B------:R1:W-:Y:S04]  /*1cb0*/  STL.64 [R6+0x38], RZ ;  /* 0x000038ff06007387 */ /* 0x0003e80000100a00 */
[----:B------:R1:W-:Y:S02]  /*1cc0*/  STL.64 [R6+0x40], RZ ;  /* 0x000040ff06007387 */ /* 0x0003e40000100a00 */
.L_x_999:
[----:B------:R-:W-:Y:S05]  /*1cd0*/  BSYNC.RECONVERGENT B4 ;  /* 0x0000000000047941 */ /* 0x000fea0003800200 */
.L_x_998:
[----:B------:R-:W-:Y:S05]  /*1ce0*/  @!P1 BRA `(.L_x_994) ;  /* 0x0000000000449947 */ /* 0x000fea0003800000 */
[----:B------:R-:W-:Y:S02]  /*1cf0*/  ISETP.GE.U32.AND P0, PT, R12, 0x4, PT ;  /* 0x000000040c00780c */ /* 0x000fe40003f06070 */
[----:B------:R-:W-:-:S04]  /*1d00*/  LOP3.LUT R15, R15, 0x3, RZ, 0xc0, !PT ;  /* 0x000000030f0f7812 */ /* 0x000fc800078ec0ff */
[----:B------:R-:W-:-:S07]  /*1d10*/  ISETP.NE.AND P1, PT, R15, RZ, PT ;  /* 0x000000ff0f00720c */ /* 0x000fce0003f25270 */
[C---:B-1----:R-:W-:Y:S02]  /*1d20*/  @P0 IMAD R6, R13.reuse, 0x8, R20 ;  /* 0x000000080d060824 */ /* 0x042fe400078e0214 */
[----:B------:R-:W-:-:S03]  /*1d30*/  @P0 VIADD R13, R13, 0x4 ;  /* 0x000000040d0d0836 */ /* 0x000fc60000000000 */
[----:B------:R2:W-:Y:S04]  /*1d40*/  @P0 STL.64 [R6+0x8], RZ ;  /* 0x000008ff06000387 */ /* 0x0005e80000100a00 */
[----:B------:R2:W-:Y:S04]  /*1d50*/  @P0 STL.64 [R6+0x10], RZ ;  /* 0x000010ff06000387 */ /* 0x0005e80000100a00 */
[----:B------:R2:W-:Y:S04]  /*1d60*/  @P0 STL.64 [R6+0x18], RZ ;  /* 0x000018ff06000387 */ /* 0x0005e80000100a00 */
[----:B------:R2:W-:Y:S01]  /*1d70*/  @P0 STL.64 [R6+0x20], RZ ;  /* 0x000020ff06000387 */ /* 0x0005e20000100a00 */
[----:B------:R-:W-:Y:S05]  /*1d80*/  @!P1 BRA `(.L_x_994) ;  /* 0x00000000001c9947 */ /* 0x000fea0003800000 */
[----:B------:R-:W-:Y:S01]  /*1d90*/  IMAD R13, R13, 0x8, R20 ;  /* 0x000000080d0d7824 */ /* 0x000fe200078e0214 */
[----:B------:R-:W-:-:S04]  /*1da0*/  ISETP.NE.AND P0, PT, R15, 0x1, PT ;  /* 0x000000010f00780c */ /* 0x000fc80003f05270 */
[----:B------:R3:W-:Y:S09]  /*1db0*/  STL.64 [R13+0x8], RZ ;  /* 0x000008ff0d007387 */ /* 0x0007f20000100a00 */
[----:B---3--:R-:W-:Y:S05]  /*1dc0*/  @!P0 BRA `(.L_x_994) ;  /* 0x00000000000c8947 */ /* 0x008fea0003800000 */
[----:B------:R-:W-:Y:S01]  /*1dd0*/  ISETP.NE.AND P0, PT, R15, 0x2, PT ;  /* 0x000000020f00780c */ /* 0x000fe20003f05270 */
[----:B------:R3:W-:-:S12]  /*1de0*/  STL.64 [R13+0x10], RZ ;  /* 0x000010ff0d007387 */ /* 0x0007d80000100a00 */
[----:B------:R3:W-:Y:S02]  /*1df0*/  @P0 STL.64 [R13+0x18], RZ ;  /* 0x000018ff0d000387 */ /* 0x0007e40000100a00 */
.L_x_994:
[----:B------:R-:W-:Y:S05]  /*1e00*/  BSYNC.RECONVERGENT B3 ;  /* 0x0000000000037941 */ /* 0x000fea0003800200 */
.L_x_993:
[----:B------:R-:W-:Y:S01]  /*1e10*/  ISETP.GE.AND P0, PT, R7, RZ, PT ;  /* 0x000000ff0700720c */ /* 0x000fe20003f06270 */
[----:B------:R-:W-:-:S12]  /*1e20*/  BSSY.RECONVERGENT B3, `(.L_x_1000) ;  /* 0x0000045000037945 */ /* 0x000fd80003800200 */
[----:B------:R-:W-:Y:S05]  /*1e30*/  @!P0 BRA `(.L_x_1001) ;  /* 0x00000004000c8947 */ /* 0x000fea0003800000 */
[----:B------:R-:W-:Y:S02]  /*1e40*/  VIADD R15, R14, 0x1 ;  /* 0x000000010e0f7836 */ /* 0x000fe40000000000 */
[----:B------:R-:W-:-:S03]  /*1e50*/  IMAD.MOV.U32 R16, RZ, RZ, RZ ;  /* 0x000000ffff107224 */ /* 0x000fc600078e00ff */
[C---:B------:R-:W-:Y:S02]  /*1e60*/  LOP3.LUT R23, R15.reuse, 0x3, RZ, 0xc0, !PT ;  /* 0x000000030f177812 */ /* 0x040fe400078ec0ff */
[----:B------:R-:W-:-:S07]  /*1e70*/  LOP3.LUT R15, R15, 0xfffffffc, RZ, 0xc0, !PT ;  /* 0xfffffffc0f0f7812 */ /* 0x000fce00078ec0ff */
.L_x_1008:
[----:B------:R-:W-:Y:S01]  /*1e80*/  ISETP.GE.AND P0, PT, R14, RZ, PT ;  /* 0x000000ff0e00720c */ /* 0x000fe20003f06270 */
[----:B------:R-:W-:-:S12]  /*1e90*/  BSSY.RECONVERGENT B4, `(.L_x_1002) ;  /* 0x000003a000047945 */ /* 0x000fd80003800200 */
[----:B-1--45:R-:W-:Y:S05]  /*1ea0*/  @!P0 BRA `(.L_x_1003) ;  /* 0x0000000000e08947 */ /* 0x032fea0003800000 */
[----:B-1----:R-:W-:-:S06]  /*1eb0*/  IMAD R12, R16, 0x8, R9 ;  /* 0x00000008100c7824 */ /* 0x002fcc00078e0209 */
[----:B---3--:R-:W5:Y:S01]  /*1ec0*/  LDL.64 R12, [R12+0x8] ;  /* 0x000008000c0c7983 */ /* 0x008f620000100a00 */
[----:B------:R-:W-:Y:S01]  /*1ed0*/  ISETP.GE.AND P0, PT, R14, 0x3, PT ;  /* 0x000000030e00780c */ /* 0x000fe20003f06270 */
[----:B------:R-:W-:Y:S01]  /*1ee0*/  BSSY.RECONVERGENT B5, `(.L_x_1004) ;  /* 0x000001d000057945 */ /* 0x000fe20003800200 */
[----:B------:R-:W-:-:S11]  /*1ef0*/  IMAD.MOV.U32 R29, RZ, RZ, RZ ;  /* 0x000000ffff1d7224 */ /* 0x000fd600078e00ff */
[----:B------:R-:W-:Y:S05]  /*1f00*/  @!P0 BRA `(.L_x_1005) ;  /* 0x0000000000688947 */ /* 0x000fea0003800000 */
[----:B------:R-:W-:Y:S01]  /*1f10*/  BSSY.RECONVERGENT B6, `(.L_x_1006) ;  /* 0x0000018000067945 */ /* 0x000fe20003800200 */
[----:B--2---:R-:W-:-:S07]  /*1f20*/  IMAD.MOV.U32 R6, RZ, RZ, RZ ;  /* 0x000000ffff067224 */ /* 0x004fce00078e00ff */
.L_x_1007:
[C---:B-1----:R-:W-:Y:S02]  /*1f30*/  IMAD.IADD R25, R6.reuse, 0x1, R16 ;  /* 0x0000000106197824 */ /* 0x042fe400078e0210 */
[----:B0-----:R-:W-:Y:S02]  /*1f40*/  IMAD R44, R6, 0x8, R11 ;  /* 0x00000008062c7824 */ /* 0x001fe400078e020b */
[----:B------:R-:W-:-:S03]  /*1f50*/  IMAD R45, R25, 0x8, R20 ;  /* 0x00000008192d7824 */ /* 0x000fc600078e0214 */
[----:B------:R-:W2:Y:S04]  /*1f60*/  LDL.64 R24, [R44+0x8] ;  /* 0x000008002c187983 */ /* 0x000ea80000100a00 */
[----:B------:R-:W2:Y:S02]  /*1f70*/  LDL.64 R26, [R45+0x8] ;  /* 0x000008002d1a7983 */ /* 0x000ea40000100a00 */
[C---:B--2--5:R-:W-:Y:S02]  /*1f80*/  DFMA R26, R12.reuse, R24, R26 ;  /* 0x000000180c1a722b */ /* 0x064fe4000000001a */
[----:B------:R-:W2:Y:S05]  /*1f90*/  LDL.64 R24, [R45+0x10] ;  /* 0x000010002d187983 */ /* 0x000eaa0000100a00 */
[----:B------:R1:W-:Y:S04]  /*1fa0*/  STL.64 [R45+0x8], R26 ;  /* 0x0000081a2d007387 */ /* 0x0003e80000100a00 */
[----:B------:R-:W2:Y:S02]  /*1fb0*/  LDL.64 R28, [R44+0x10] ;  /* 0x000010002c1c7983 */ /* 0x000ea40000100a00 */
[----:B--2---:R-:W-:-:S02]  /*1fc0*/  DFMA R28, R12, R28, R24 ;  /* 0x0000001c0c1c722b */ /* 0x004fc40000000018 */
[----:B------:R-:W2:Y:S05]  /*1fd0*/  LDL.64 R24, [R45+0x18] ;  /* 0x000018002d187983 */ /* 0x000eaa0000100a00 */
[----:B------:R1:W-:Y:S04]  /*1fe0*/  STL.64 [R45+0x10], R28 ;  /* 0x0000101c2d007387 */ /* 0x0003e80000100a00 */
[----:B------:R-:W2:Y:S02]  /*1ff0*/  LDL.64 R40, [R44+0x18] ;  /* 0x000018002c287983 */ /* 0x000ea40000100a00 */
[----:B--2---:R-:W-:-:S02]  /*2000*/  DFMA R40, R12, R40, R24 ;  /* 0x000000280c28722b */ /* 0x004fc40000000018 */
[----:B------:R-:W2:Y:S05]  /*2010*/  LDL.64 R24, [R45+0x20] ;  /* 0x000020002d187983 */ /* 0x000eaa0000100a00 */
[----:B------:R1:W-:Y:S04]  /*2020*/  STL.64 [R45+0x18], R40 ;  /* 0x000018282d007387 */ /* 0x0003e80000100a00 */
[----:B------:R-:W2:Y:S01]  /*2030*/  LDL.64 R42, [R44+0x20] ;  /* 0x000020002c2a7983 */ /* 0x000ea20000100a00 */
[----:B------:R-:W-:-:S05]  /*2040*/  VIADD R6, R6, 0x4 ;  /* 0x0000000406067836 */ /* 0x000fca0000000000 */
[----:B------:R-:W-:Y:S01]  /*2050*/  ISETP.NE.AND P0, PT, R6, R15, PT ;  /* 0x0000000f0600720c */ /* 0x000fe20003f05270 */
[----:B--2---:R-:W-:-:S07]  /*2060*/  DFMA R24, R12, R42, R24 ;  /* 0x0000002a0c18722b */ /* 0x004fce0000000018 */
[----:B------:R1:W-:Y:S05]  /*2070*/  STL.64 [R45+0x20], R24 ;  /* 0x000020182d007387 */ /* 0x0003ea0000100a00 */
[----:B------:R-:W-:Y:S05]  /*2080*/  @P0 BRA `(.L_x_1007) ;  /* 0xfffffffc00a80947 */ /* 0x000fea000383ffff */
[----:B------:R-:W-:Y:S05]  /*2090*/  BSYNC.RECONVERGENT B6 ;  /* 0x0000000000067941 */ /* 0x000fea0003800200 */
.L_x_1006:
[----:B-1----:R-:W-:-:S07]  /*20a0*/  IMAD.MOV.U32 R29, RZ, RZ, R15 ;  /* 0x000000ffff1d7224 */ /* 0x002fce00078e000f */
.L_x_1005:
[----:B------:R-:W-:Y:S05]  /*20b0*/  BSYNC.RECONVERGENT B5 ;  /* 0x0000000000057941 */ /* 0x000fea0003800200 */
.L_x_1004:
[----:B------:R-:W-:-:S13]  /*20c0*/  ISETP.NE.AND P0, PT, R23, RZ, PT ;  /* 0x000000ff1700720c */ /* 0x000fda0003f05270 */
[----:B------:R-:W-:Y:S05]  /*20d0*/  @!P0 BRA `(.L_x_1003) ;  /* 0x0000000000548947 */ /* 0x000fea0003800000 */
[C---:B------:R-:W-:Y:S02]  /*20e0*/  IMAD.IADD R25, R29.reuse, 0x1, R16 ;  /* 0x000000011d197824 */ /* 0x040fe400078e0210 */
[----:B------:R-:W-:Y:S02]  /*20f0*/  IMAD R28, R29, 0x8, R11 ;  /* 0x000000081d1c7824 */ /* 0x000fe400078e020b */
[----:B------:R-:W-:-:S03]  /*2100*/  IMAD R41, R25, 0x8, R20 ;  /* 0x0000000819297824 */ /* 0x000fc600078e0214 */
[----:B------:R-:W3:Y:S04]  /*2110*/  LDL.64 R24, [R28+0x8] ;  /* 0x000008001c187983 */ /* 0x000ee80000100a00 */
[----:B------:R-:W3:Y:S01]  /*2120*/  LDL.64 R26, [R41+0x8] ;  /* 0x00000800291a7983 */ /* 0x000ee20000100a00 */
[----:B------:R-:W-:Y:S01]  /*2130*/  ISETP.NE.AND P0, PT, R23, 0x1, PT ;  /* 0x000000011700780c */ /* 0x000fe20003f05270 */
[----:B---3-5:R-:W-:-:S07]  /*2140*/  DFMA R24, R12, R24, R26 ;  /* 0x000000180c18722b */ /* 0x028fce000000001a */
[----:B------:R4:W-:Y:S05]  /*2150*/  STL.64 [R41+0x8], R24 ;  /* 0x0000081829007387 */ /* 0x0009ea0000100a00 */
[----:B------:R-:W-:Y:S05]  /*2160*/  @!P0 BRA `(.L_x_1003) ;  /* 0x0000000000308947 */ /* 0x000fea0003800000 */
[----:B--2---:R-:W-:Y:S01]  /*2170*/  IMAD.IADD R6, R29, 0x1, R16 ;  /* 0x000000011d067824 */ /* 0x004fe200078e0210 */
[----:B----4-:R-:W2:Y:S03]  /*2180*/  LDL.64 R24, [R28+0x10] ;  /* 0x000010001c187983 */ /* 0x010ea60000100a00 */
[----:B------:R-:W-:-:S05]  /*2190*/  IMAD.U32 R29, R6, 0x8, R1 ;  /* 0x00000008061d7824 */ /* 0x000fca00078e0001 */
[----:B------:R-:W2:Y:S01]  /*21a0*/  LDL.64 R26, [R29+0x40] ;  /* 0x000040001d1a7983 */ /* 0x000ea20000100a00 */
[----:B------:R-:W-:Y:S01]  /*21b0*/  ISETP.NE.AND P0, PT, R23, 0x2, PT ;  /* 0x000000021700780c */ /* 0x000fe20003f05270 */
[----:B--2---:R-:W-:-:S07]  /*21c0*/  DFMA R24, R12, R24, R26 ;  /* 0x000000180c18722b */ /* 0x004fce000000001a */
[----:B------:R1:W-:Y:S05]  /*21d0*/  STL.64 [R29+0x40], R24 ;  /* 0x000040181d007387 */ /* 0x0003ea0000100a00 */
[----:B------:R-:W-:Y:S05]  /*21e0*/  @!P0 BRA `(.L_x_1003) ;  /* 0x0000000000108947 */ /* 0x000fea0003800000 */
[----:B-1----:R-:W2:Y:S04]  /*21f0*/  LDL.64 R24, [R28+0x18] ;  /* 0x000018001c187983 */ /* 0x002ea80000100a00 */
[----:B------:R-:W2:Y:S02]  /*2200*/  LDL.64 R26, [R29+0x48] ;  /* 0x000048001d1a7983 */ /* 0x000ea40000100a00 */
[----:B--2---:R-:W-:-:S07]  /*2210*/  DFMA R24, R12, R24, R26 ;  /* 0x000000180c18722b */ /* 0x004fce000000001a */
[----:B------:R1:W-:Y:S04]  /*2220*/  STL.64 [R29+0x48], R24 ;  /* 0x000048181d007387 */ /* 0x0003e80000100a00 */
.L_x_1003:
[----:B------:R-:W-:Y:S05]  /*2230*/  BSYNC.RECONVERGENT B4 ;  /* 0x0000000000047941 */ /* 0x000fea0003800200 */
.L_x_1002:
[C---:B------:R-:W-:Y:S01]  /*2240*/  ISETP.NE.AND P0, PT, R16.reuse, R7, PT ;  /* 0x000000071000720c */ /* 0x040fe20003f05270 */
[----:B------:R-:W-:-:S12]  /*2250*/  VIADD R16, R16, 0x1 ;  /* 0x0000000110107836 */ /* 0x000fd80000000000 */
[----:B------:R-:W-:Y:S05]  /*2260*/  @P0 BRA `(.L_x_1008) ;  /* 0xfffffffc00040947 */ /* 0x000fea000383ffff */
.L_x_1001:
[----:B------:R-:W-:Y:S05]  /*2270*/  BSYNC.RECONVERGENT B3 ;  /* 0x0000000000037941 */ /* 0x000fea0003800200 */
.L_x_1000:
[----:B-1-3-5:R-:W3:Y:S04]  /*2280*/  LDL.64 R12, [R1+0x38] ;  /* 0x00003800010c7983 */ /* 0x02aee80000100a00 */
[----:B------:R-:W3:Y:S04]  /*2290*/  LDL.64 R14, [R1+0x40] ;  /* 0x00004000010e7983 */ /* 0x000ee80000100a00 */
[----:B----4-:R-:W4:Y:S04]  /*22a0*/  LDL.64 R24, [R1+0x48] ;  /* 0x0000480001187983 */ /* 0x010f280000100a00 */
[----:B------:R-:W4:Y:S04]  /*22b0*/  LDL.64 R26, [R1+0x50] ;  /* 0x00005000011a7983 */ /* 0x000f280000100a00 */
[----:B------:R-:W4:Y:S01]  /*22c0*/  LDL.64 R28, [R1+0x58] ;  /* 0x00005800011c7983 */ /* 0x000f220000100a00 */
[----:B------:R-:W-:Y:S01]  /*22d0*/  ISETP.GE.AND P0, PT, R10, RZ, PT ;  /* 0x000000ff0a00720c */ /* 0x000fe20003f06270 */
[----:B--2---:R-:W-:Y:S01]  /*22e0*/  DADD R6, R36, -R38 ;  /* 0x0000000024067229 */ /* 0x004fe20000000826 */
[----:B------:R-:W-:Y:S01]  /*22f0*/  UMOV UR6, 0x9ee75616 ;  /* 0x9ee7561600067882 */ /* 0x000fe20000000000 */
[----:B------:R-:W-:Y:S01]  /*2300*/  UMOV UR7, 0x3cd203af ;  /* 0x3cd203af00077882 */ /* 0x000fe20000000000 */
[----:B------:R-:W-:Y:S09]  /*2310*/  BSSY.RECONVERGENT B4, `(.L_x_1009) ;  /* 0x0000089000047945 */ /* 0x000ff20003800200 */
[----:B------:R-:W-:Y:S01]  /*2320*/  DSETP.LT.OR P0, PT, |R6|, UR6, !P0 ;  /* 0x0000000606007e2a */ /* 0x000fe2000c701600 */
[----:B------:R-:W-:Y:S01]  /*2330*/  CS2R R6, SRZ ;  /* 0x0000000000067805 */ /* 0x000fe2000001ff00 */
[----:B---3--:R1:W-:Y:S04]  /*2340*/  STL.64 [R1+0x8], R12 ;  /* 0x0000080c01007387 */ /* 0x0083e80000100a00 */
[----:B------:R1:W-:Y:S04]  /*2350*/  STL.64 [R1+0x10], R14 ;  /* 0x0000100e01007387 */ /* 0x0003e80000100a00 */
[----:B----4-:R1:W-:Y:S04]  /*2360*/  STL.64 [R1+0x18], R24 ;  /* 0x0000181801007387 */ /* 0x0103e80000100a00 */
[----:B------:R1:W-:Y:S04]  /*2370*/  STL.64 [R1+0x20], R26 ;  /* 0x0000201a01007387 */ /* 0x0003e80000100a00 */
[----:B------:R1:W-:Y:S01]  /*2380*/  STL.64 [R1+0x28], R28 ;  /* 0x0000281c01007387 */ /* 0x0003e20000100a00 */
[----:B------:R-:W-:Y:S05]  /*2390*/  @P0 BRA `(.L_x_1010) ;  /* 0x0000000800000947 */ /* 0x000fea0003800000 */
[----:B-1----:R-:W-:Y:S01]  /*23a0*/  IMAD.MOV.U32 R24, RZ, RZ, RZ ;  /* 0x000000ffff187224 */ /* 0x002fe200078e00ff */
[----:B------:R-:W-:-:S07]  /*23b0*/  CS2R R6, SRZ ;  /* 0x0000000000067805 */ /* 0x000fce000001ff00 */
.L_x_1019:
[----:B------:R-:W-:-:S06]  /*23c0*/  IMAD R58, R24, 0x8, R5 ;  /* 0x00000008183a7824 */ /* 0x000fcc00078e0205 */
[----:B------:R-:W5:Y:S01]  /*23d0*/  LDL.64 R58, [R58+0x8] ;  /* 0x000008003a3a7983 */ /* 0x000f620000100a00 */
[----:B------:R-:W-:Y:S01]  /*23e0*/  IMAD.MOV.U32 R23, RZ, RZ, R24 ;  /* 0x000000ffff177224 */ /* 0x000fe200078e0018 */
[----:B------:R-:W-:Y:S01]  /*23f0*/  DADD R12, -RZ, |R38| ;  /* 0x00000000ff0c7229 */ /* 0x000fe20000000526 */
[----:B------:R-:W-:Y:S01]  /*2400*/  VIADD R24, R24, 0x1 ;  /* 0x0000000118187836 */ /* 0x000fe20000000000 */
[----:B------:R-:W-:Y:S01]  /*2410*/  DSETP.NEU.AND P2, PT, R38, RZ, PT ;  /* 0x000000ff2600722a */ /* 0x000fe20003f4d000 */
[----:B------:R-:W-:Y:S02]  /*2420*/  BSSY.RECONVERGENT B3, `(.L_x_1011) ;  /* 0x000000f000037945 */ /* 0x000fe40003800200 */
[----:B------:R-:W1:Y:S05]  /*2430*/  I2F.F64.U32 R56, R24 ;  /* 0x0000001800387312 */ /* 0x000e6a0000201800 */
[----:B------:R-:W-:Y:S01]  /*2440*/  IMAD.MOV.U32 R16, RZ, RZ, R12 ;  /* 0x000000ffff107224 */ /* 0x000fe200078e000c */
[----:B------:R-:W-:-:S02]  /*2450*/  MOV R12, 0x2510 ;  /* 0x00002510000c7802 */ /* 0x000fc40000000f00 */
[----:B-1----:R-:W-:Y:S01]  /*2460*/  SHF.R.U32.HI R9, RZ, 0x14, R57 ;  /* 0x00000014ff097819 */ /* 0x002fe20000011639 */
[----:B------:R-:W-:-:S03]  /*2470*/  IMAD.MOV.U32 R14, RZ, RZ, R56 ;  /* 0x000000ffff0e7224 */ /* 0x000fc600078e0038 */
[----:B------:R-:W-:-:S05]  /*2480*/  LOP3.LUT R9, R9, 0x7ff, RZ, 0xc0, !PT ;  /* 0x000007ff09097812 */ /* 0x000fca00078ec0ff */
[----:B------:R-:W-:-:S05]  /*2490*/  VIADD R9, R9, 0xfffffc0c ;  /* 0xfffffc0c09097836 */ /* 0x000fca0000000000 */
[CC--:B------:R-:W-:Y:S02]  /*24a0*/  SHF.L.U32 R11, R56.reuse, R9.reuse, RZ ;  /* 0x00000009380b7219 */ /* 0x0c0fe400000006ff */
[----:B------:R-:W-:Y:S02]  /*24b0*/  SHF.L.U64.HI R9, R56, R9, R57 ;  /* 0x0000000938097219 */ /* 0x000fe40000010239 */
[----:B------:R-:W-:Y:S01]  /*24c0*/  ISETP.NE.U32.AND P3, PT, R11, RZ, PT ;  /* 0x000000ff0b00720c */ /* 0x000fe20003f65070 */
[----:B------:R-:W-:-:S03]  /*24d0*/  IMAD.MOV.U32 R11, RZ, RZ, R13 ;  /* 0x000000ffff0b7224 */ /* 0x000fc600078e000d */
[----:B------:R-:W-:Y:S01]  /*24e0*/  ISETP.NE.AND.EX P3, PT, R9, -0x80000000, PT, P3 ;  /* 0x800000000900780c */ /* 0x000fe20003f65330 */
[----:B------:R-:W-:-:S12]  /*24f0*/  IMAD.MOV.U32 R9, RZ, RZ, R57 ;  /* 0x000000ffff097224 */ /* 0x000fd800078e0039 */
[----:B0----5:R-:W-:Y:S05]  /*2500*/  CALL.REL.NOINC `($_Z23set_inner_product_tableP8functionS0_PdS1_S1_ii$__internal_accurate_pow) ;  /* 0x0000003800307944 */ /* 0x021fea0003c00000 */
[----:B------:R-:W-:Y:S05]  /*2510*/  BSYNC.RECONVERGENT B3 ;  /* 0x0000000000037941 */ /* 0x000fea0003800200 */
.L_x_1011:
[----:B------:R-:W-:Y:S01]  /*2520*/  DADD R12, R38, R56 ;  /* 0x00000000260c7229 */ /* 0x000fe20000000038 */
[----:B------:R-:W-:Y:S01]  /*2530*/  ISETP.GE.OR P5, PT, R57, RZ, P2 ;  /* 0x000000ff3900720c */ /* 0x000fe200017a6670 */
[----:B------:R-:W-:Y:S01]  /*2540*/  IMAD.MOV.U32 R15, RZ, RZ, R9 ;  /* 0x000000ffff0f7224 */ /* 0x000fe200078e0009 */
[----:B------:R-:W-:Y:S01]  /*2550*/  ISETP.LT.AND P0, PT, R39, RZ, !P3 ;  /* 0x000000ff2700720c */ /* 0x000fe20005f01270 */
[----:B------:R-:W-:Y:S01]  /*2560*/  BSSY.RECONVERGENT B3, `(.L_x_1012) ;  /* 0x000001d000037945 */ /* 0x000fe20003800200 */
[----:B------:R-:W-:-:S03]  /*2570*/  DSETP.NEU.AND P4, PT, R36, RZ, PT ;  /* 0x000000ff2400722a */ /* 0x000fc60003f8d000 */
[----:B------:R-:W-:Y:S02]  /*2580*/  DADD R26, -RZ, -R14 ;  /* 0x00000000ff1a7229 */ /* 0x000fe4000000090e */
[----:B------:R-:W-:Y:S01]  /*2590*/  LOP3.LUT R11, R13, 0x7ff00000, RZ, 0xc0, !PT ;  /* 0x7ff000000d0b7812 */ /* 0x000fe200078ec0ff */
[----:B------:R-:W-:Y:S01]  /*25a0*/  DADD R12, -RZ, |R36| ;  /* 0x00000000ff0c7229 */ /* 0x000fe20000000524 */
[----:B------:R-:W-:Y:S02]  /*25b0*/  @!P2 SEL R15, R39, RZ, !P3 ;  /* 0x000000ff270fa207 */ /* 0x000fe40005800000 */
[----:B------:R-:W-:Y:S02]  /*25c0*/  ISETP.NE.AND P1, PT, R11, 0x7ff00000, PT ;  /* 0x7ff000000b00780c */ /* 0x000fe40003f25270 */
[----:B------:R-:W-:Y:S02]  /*25d0*/  @!P5 LOP3.LUT R15, R15, 0x7ff00000, RZ, 0xfc, !PT ;  /* 0x7ff000000f0fd812 */ /* 0x000fe400078efcff */
[----:B------:R-:W-:Y:S01]  /*25e0*/  FSEL R60, R26, R14, P0 ;  /* 0x0000000e1a3c7208 */ /* 0x000fe20000000000 */
[----:B------:R-:W-:Y:S01]  /*25f0*/  @!P2 IMAD.MOV.U32 R60, RZ, RZ, RZ ;  /* 0x000000ffff3ca224 */ /* 0x000fe200078e00ff */
[----:B------:R-:W-:Y:S01]  /*2600*/  FSEL R61, R27, R9, P0 ;  /* 0x000000091b3d7208 */ /* 0x000fe20000000000 */
[----:B------:R-:W-:-:S02]  /*2610*/  IMAD.MOV.U32 R16, RZ, RZ, R12 ;  /* 0x000000ffff107224 */ /* 0x000fc400078e000c */
[----:B------:R-:W-:Y:S02]  /*2620*/  IMAD.MOV.U32 R11, RZ, RZ, R13 ;  /* 0x000000ffff0b7224 */ /* 0x000fe400078e000d */
[----:B------:R-:W-:Y:S02]  /*2630*/  @!P2 IMAD.MOV.U32 R61, RZ, RZ, R15 ;  /* 0x000000ffff3da224 */ /* 0x000fe400078e000f */
[----:B------:R-:W-:Y:S05]  /*2640*/  @P1 BRA `(.L_x_1013) ;  /* 0x0000000000381947 */ /* 0x000fea0003800000 */
[----:B------:R-:W-:-:S14]  /*2650*/  DSETP.NAN.AND P1, PT, R38, R38, PT ;  /* 0x000000262600722a */ /* 0x000fdc0003f28000 */
[----:B------:R-:W-:Y:S01]  /*2660*/  @P1 DADD R60, R38, R56 ;  /* 0x00000000263c1229 */ /* 0x000fe20000000038 */
[----:B------:R-:W-:Y:S10]  /*2670*/  @P1 BRA `(.L_x_1013) ;  /* 0x00000000002c1947 */ /* 0x000ff40003800000 */
[----:B------:R-:W-:Y:S01]  /*2680*/  DSETP.NEU.AND P1, PT, |R38|, +INF , PT ;  /* 0x7ff000002600742a */ /* 0x000fe20003f2d200 */
[----:B------:R-:W-:-:S13]  /*2690*/  PLOP3.LUT P2, PT, PT, PT, PT, 0x8, 0x80 ;  /* 0x000000000080781c */ /* 0x000fda0003f4e170 */
[----:B------:R-:W-:Y:S01]  /*26a0*/  @!P1 PLOP3.LUT P2, PT, P0, PT, PT, 0x80, 0x8 ;  /* 0x000000000008981c */ /* 0x000fe2000074f070 */
[----:B------:R-:W-:Y:S01]  /*26b0*/  @!P1 IMAD.MOV.U32 R60, RZ, RZ, RZ ;  /* 0x000000ffff3c9224 */ /* 0x000fe200078e00ff */
[C---:B------:R-:W-:Y:S02]  /*26c0*/  @!P1 ISETP.GE.AND P0, PT, R57.reuse, RZ, PT ;  /* 0x000000ff3900920c */ /* 0x040fe40003f06270 */
[----:B------:R-:W-:Y:S02]  /*26d0*/  @!P1 LOP3.LUT R12, R57, 0x7fffffff, RZ, 0xc0, !PT ;  /* 0x7fffffff390c9812 */ /* 0x000fe400078ec0ff */
[----:B------:R-:W-:Y:S02]  /*26e0*/  @!P1 SEL R9, RZ, 0x7ff00000, !P0 ;  /* 0x7ff00000ff099807 */ /* 0x000fe40004000000 */
[----:B------:R-:W-:-:S03]  /*26f0*/  @!P1 ISETP.NE.AND P0, PT, R12, 0x3fe00000, PT ;  /* 0x3fe000000c00980c */ /* 0x000fc60003f05270 */
[----:B------:R-:W-:-:S05]  /*2700*/  @!P1 VIADD R12, R9, 0x80000000 ;  /* 0x80000000090c9836 */ /* 0x000fca0000000000 */
[----:B------:R-:W-:-:S05]  /*2710*/  @P2 SEL R9, R12, R9, P0 ;  /* 0x000000090c092207 */ /* 0x000fca0000000000 */
[----:B------:R-:W-:-:S07]  /*2720*/  @!P1 IMAD.MOV.U32 R61, RZ, RZ, R9 ;  /* 0x000000ffff3d9224 */ /* 0x000fce00078e0009 */
.L_x_1013:
[----:B------:R-:W-:Y:S05]  /*2730*/  BSYNC.RECONVERGENT B3 ;  /* 0x0000000000037941 */ /* 0x000fea0003800200 */
.L_x_1012:
[----:B------:R-:W-:Y:S01]  /*2740*/  BSSY.RECONVERGENT B3, `(.L_x_1014) ;  /* 0x0000005000037945 */ /* 0x000fe20003800200 */
[----:B------:R-:W-:Y:S01]  /*2750*/  IMAD.MOV.U32 R14, RZ, RZ, R56 ;  /* 0x000000ffff0e7224 */ /* 0x000fe200078e0038 */
[----:B------:R-:W-:Y:S01]  /*2760*/  MOV R12, 0x2790 ;  /* 0x00002790000c7802 */ /* 0x000fe20000000f00 */
[----:B------:R-:W-:-:S07]  /*2770*/  IMAD.MOV.U32 R9, RZ, RZ, R57 ;  /* 0x000000ffff097224 */ /* 0x000fce00078e0039 */
[----:B------:R-:W-:Y:S05]  /*2780*/  CALL.REL.NOINC `($_Z23set_inner_product_tableP8functionS0_PdS1_S1_ii$__internal_accurate_pow) ;  /* 0x0000003400907944 */ /* 0x000fea0003c00000 */
[----:B------:R-:W-:Y:S05]  /*2790*/  BSYNC.RECONVERGENT B3 ;  /* 0x0000000000037941 */ /* 0x000fea0003800200 */
.L_x_1014:
[----:B------:R-:W0:Y:S01]  /*27a0*/  MUFU.RCP64H R13, R57 ;  /* 0x00000039000d7308 */ /* 0x000e220000001800 */
[----:B------:R-:W-:Y:S01]  /*27b0*/  DADD R40, R36, R56 ;  /* 0x0000000024287229 */ /* 0x000fe20000000038 */
[----:B------:R-:W-:Y:S01]  /*27c0*/  IMAD.MOV.U32 R12, RZ, RZ, 0x1 ;  /* 0x00000001ff0c7424 */ /* 0x000fe200078e00ff */
[----:B------:R-:W-:Y:S01]  /*27d0*/  ISETP.GE.OR P6, PT, R57, RZ, P4 ;  /* 0x000000ff3900720c */ /* 0x000fe200027c6670 */
[----:B------:R-:W-:Y:S01]  /*27e0*/  IMAD.MOV.U32 R15, RZ, RZ, R9 ;  /* 0x000000ffff0f7224 */ /* 0x000fe200078e0009 */
[C---:B------:R-:W-:Y:S01]  /*27f0*/  @!P4 SEL R11, R37.reuse, RZ, !P3 ;  /* 0x000000ff250bc207 */ /* 0x040fe20005800000 */
[----:B------:R-:W-:Y:S01]  /*2800*/  DSETP.NEU.AND P5, PT, R38, 1, PT ;  /* 0x3ff000002600742a */ /* 0x000fe20003fad000 */
[----:B------:R-:W-:Y:S01]  /*2810*/  ISETP.LT.AND P0, PT, R37, RZ, !P3 ;  /* 0x000000ff2500720c */ /* 0x000fe20005f01270 */
[----:B------:R-:W-:Y:S01]  /*2820*/  BSSY.RECONVERGENT B3, `(.L_x_1015) ;  /* 0x000001e000037945 */ /* 0x000fe20003800200 */
[----:B------:R-:W-:Y:S02]  /*2830*/  DSETP.NEU.AND P1, PT, R36, 1, PT ;  /* 0x3ff000002400742a */ /* 0x000fe40003f2d000 */
[----:B------:R-:W-:Y:S01]  /*2840*/  LOP3.LUT R40, R41, 0x7ff00000, RZ, 0xc0, !PT ;  /* 0x7ff0000029287812 */ /* 0x000fe200078ec0ff */
[----:B------:R-:W-:-:S03]  /*2850*/  DADD R26, -RZ, -R14 ;  /* 0x00000000ff1a7229 */ /* 0x000fc6000000090e */
[----:B------:R-:W-:Y:S01]  /*2860*/  ISETP.NE.AND P2, PT, R40, 0x7ff00000, PT ;  /* 0x7ff000002800780c */ /* 0x000fe20003f45270 */
[----:B0-----:R-:W-:Y:S01]  /*2870*/  DFMA R28, -R56, R12, 1 ;  /* 0x3ff00000381c742b */ /* 0x001fe2000000010c */
[----:B------:R-:W-:-:S05]  /*2880*/  @!P6 LOP3.LUT R11, R11, 0x7ff00000, RZ, 0xfc, !PT ;  /* 0x7ff000000b0be812 */ /* 0x000fca00078efcff */
[----:B------:R-:W-:Y:S01]  /*2890*/  FSEL R14, R26, R14, P0 ;  /* 0x0000000e1a0e7208 */ /* 0x000fe20000000000 */
[----:B------:R-:W-:Y:S01]  /*28a0*/  @!P4 IMAD.MOV.U32 R14, RZ, RZ, RZ ;  /* 0x000000ffff0ec224 */ /* 0x000fe200078e00ff */
[----:B------:R-:W-:Y:S01]  /*28b0*/  FSEL R15, R27, R9, P0 ;  /* 0x000000091b0f7208 */ /* 0x000fe20000000000 */
[----:B------:R-:W-:Y:S01]  /*28c0*/  DFMA R28, R28, R28, R28 ;  /* 0x0000001c1c1c722b */ /* 0x000fe2000000001c */
[----:B------:R-:W-:-:S07]  /*28d0*/  @!P4 IMAD.MOV.U32 R15, RZ, RZ, R11 ;  /* 0x000000ffff0fc224 */ /* 0x000fce00078e000b */
[----:B------:R-:W-:Y:S01]  /*28e0*/  DFMA R28, R12, R28, R12 ;  /* 0x0000001c0c1c722b */ /* 0x000fe2000000000c */
[----:B------:R-:W-:Y:S02]  /*28f0*/  FSEL R12, R60, RZ, P5 ;  /* 0x000000ff3c0c7208 */ /* 0x000fe40002800000 */
[----:B------:R-:W-:Y:S01]  /*2900*/  FSEL R13, R61, 1.875, P5 ;  /* 0x3ff000003d0d7808 */ /* 0x000fe20002800000 */
[----:B------:R-:W-:Y:S07]  /*2910*/  @P2 BRA `(.L_x_1016) ;  /* 0x0000000000382947 */ /* 0x000fee0003800000 */
        /* <DEDUP_REMOVED lines=14> */
.L_x_1016:
[----:B------:R-:W-:Y:S05]  /*2a00*/  BSYNC.RECONVERGENT B3 ;  /* 0x0000000000037941 */ /* 0x000fea0003800200 */
.L_x_1015:
[----:B------:R-:W-:Y:S01]  /*2a10*/  FSEL R26, R14, RZ, P1 ;  /* 0x000000ff0e1a7208 */ /* 0x000fe20000800000 */
[----:B------:R-:W-:Y:S01]  /*2a20*/  BSSY.RECONVERGENT B5, `(.L_x_1017) ;  /* 0x0000014000057945 */ /* 0x000fe20003800200 */
[----:B------:R-:W-:Y:S01]  /*2a30*/  FSEL R27, R15, 1.875, P1 ;  /* 0x3ff000000f1b7808 */ /* 0x000fe20000800000 */
[----:B------:R-:W-:-:S05]  /*2a40*/  DFMA R14, -R56, R28, 1 ;  /* 0x3ff00000380e742b */ /* 0x000fca000000011c */
[----:B------:R-:W-:-:S03]  /*2a50*/  DADD R12, R12, -R26 ;  /* 0x000000000c0c7229 */ /* 0x000fc6000000081a */
[----:B------:R-:W-:-:S05]  /*2a60*/  DFMA R14, R28, R14, R28 ;  /* 0x0000000e1c0e722b */ /* 0x000fca000000001c */
[----:B------:R-:W-:-:S08]  /*2a70*/  DMUL R58, R58, R12 ;  /* 0x0000000c3a3a7228 */ /* 0x000fd00000000000 */
[----:B------:R-:W-:Y:S02]  /*2a80*/  DMUL R12, R58, R14 ;  /* 0x0000000e3a0c7228 */ /* 0x000fe40000000000 */
[----:B------:R-:W-:-:S06]  /*2a90*/  FSETP.GEU.AND P1, PT, |R59|, 6.5827683646048100446e-37, PT ;  /* 0x036000003b00780b */ /* 0x000fcc0003f2e200 */
[----:B------:R-:W-:-:S08]  /*2aa0*/  DFMA R26, -R56, R12, R58 ;  /* 0x0000000c381a722b */ /* 0x000fd0000000013a */
[----:B------:R-:W-:-:S10]  /*2ab0*/  DFMA R14, R14, R26, R12 ;  /* 0x0000001a0e0e722b */ /* 0x000fd4000000000c */
[----:B------:R-:W-:-:S05]  /*2ac0*/  FFMA R9, RZ, R57, R15 ;  /* 0x00000039ff097223 */ /* 0x000fca000000000f */
[----:B------:R-:W-:-:S13]  /*2ad0*/  FSETP.GT.AND P0, PT, |R9|, 1.469367938527859385e-39, PT ;  /* 0x001000000900780b */ /* 0x000fda0003f04200 */
[----:B------:R-:W-:Y:S05]  /*2ae0*/  @P0 BRA P1, `(.L_x_1018) ;  /* 0x00000000001c0947 */ /* 0x000fea0000800000 */
[----:B------:R-:W-:Y:S01]  /*2af0*/  IMAD.MOV.U32 R14, RZ, RZ, R58 ;  /* 0x000000ffff0e7224 */ /* 0x000fe200078e003a */
[----:B------:R-:W-:Y:S01]  /*2b00*/  MOV R12, 0x2b50 ;  /* 0x00002b50000c7802 */ /* 0x000fe20000000f00 */
[----:B------:R-:W-:Y:S02]  /*2b10*/  IMAD.MOV.U32 R9, RZ, RZ, R59 ;  /* 0x000000ffff097224 */ /* 0x000fe400078e003b */
[----:B------:R-:W-:Y:S02]  /*2b20*/  IMAD.MOV.U32 R28, RZ, RZ, R56 ;  /* 0x000000ffff1c7224 */ /* 0x000fe400078e0038 */
[----:B------:R-:W-:-:S07]  /*2b30*/  IMAD.MOV.U32 R29, RZ, RZ, R57 ;  /* 0x000000ffff1d7224 */ /* 0x000fce00078e0039 */
[----:B------:R-:W-:Y:S05]  /*2b40*/  CALL.REL.NOINC `($__internal_5_$__cuda_sm20_div_rn_f64_full) ;  /* 0x0000002c00147944 */ /* 0x000fea0003c00000 */
[----:B------:R-:W-:-:S07]  /*2b50*/  IMAD.MOV.U32 R15, RZ, RZ, R9 ;  /* 0x000000ffff0f7224 */ /* 0x000fce00078e0009 */
.L_x_1018:
[----:B------:R-:W-:Y:S05]  /*2b60*/  BSYNC.RECONVERGENT B5 ;  /* 0x0000000000057941 */ /* 0x000fea0003800200 */
.L_x_1017:
[----:B------:R-:W-:Y:S01]  /*2b70*/  ISETP.NE.AND P0, PT, R23, R10, PT ;  /* 0x0000000a1700720c */ /* 0x000fe20003f05270 */
[----:B------:R-:W-:-:S12]  /*2b80*/  DADD R6, R14, R6 ;  /* 0x000000000e067229 */ /* 0x000fd80000000006 */
[----:B------:R-:W-:Y:S05]  /*2b90*/  @P0 BRA `(.L_x_1019) ;  /* 0xfffffff800080947 */ /* 0x000fea000383ffff */
.L_x_1010:
[----:B------:R-:W-:Y:S05]  /*2ba0*/  BSYNC.RECONVERGENT B4 ;  /* 0x0000000000047941 */ /* 0x000fea0003800200 */
.L_x_1009:
[----:B------:R-:W-:Y:S02]  /*2bb0*/  DSETP.GEU.AND P0, PT, R32, R34, PT ;  /* 0x000000222000722a */ /* 0x000fe40003f0e000 */
[----:B------:R-:W-:-:S04]  /*2bc0*/  DADD R30, R30, R6 ;  /* 0x000000001e1e7229 */ /* 0x000fc80000000006 */
[----:B------:R-:W-:-:S05]  /*2bd0*/  SEL R9, R22, R21, !P0 ;  /* 0x0000001516097207 */ /* 0x000fca0004000000 */
[----:B------:R-:W-:-:S05]  /*2be0*/  VIADD R11, R9, 0x1 ;  /* 0x00000001090b7836 */ /* 0x000fca0000000000 */
[----:B------:R-:W-:Y:S02]  /*2bf0*/  SEL R9, R11, R22, !P0 ;  /* 0x000000160b097207 */ /* 0x000fe40004000000 */
[----:B------:R-:W-:-:S07]  /*2c00*/  SEL R11, R21, R11, !P0 ;  /* 0x0000000b150b7207 */ /* 0x000fce0004000000 */
.L_x_992:
[----:B------:R-:W-:Y:S05]  /*2c10*/  BSYNC.RECONVERGENT B0 ;  /* 0x0000000000007941 */ /* 0x000fea0003800200 */
.L_x_991:
[----:B------:R-:W-:-:S13]  /*2c20*/  ISETP.GE.AND P0, PT, R9, R2, PT ;  /* 0x000000020900720c */ /* 0x000fda0003f06270 */
[----:B------:R-:W-:Y:S05]  /*2c30*/  @!P0 BRA `(.L_x_1020) ;  /* 0xffffffe800e88947 */ /* 0x000fea000383ffff */
.L_x_990:
[----:B------:R-:W-:Y:S05]  /*2c40*/  BSYNC.RECONVERGENT B1 ;  /* 0x0000000000017941 */ /* 0x000fea0003800200 */
.L_x_989:
[----:B------:R2:W-:Y:S02]  /*2c50*/  STL [R1], R10 ;  /* 0x0000000a01007387 */ /* 0x0005e40000100800 */
.L_x_988:
[----:B------:R-:W-:Y:S05]  /*2c60*/  BSYNC.RECONVERGENT B2 ;  /* 0x0000000000027941 */ /* 0x000fea0003800200 */
.L_x_987:
[----:B-1----:R-:W1:Y:S01]  /*2c70*/  LDC.64 R6, c[0x0][0x390] ;  /* 0x0000e400ff067b82 */ /* 0x002e620000000a00 */
[----:B------:R-:W3:Y:S01]  /*2c80*/  LDCU UR6, c[0x0][0x3a8] ;  /* 0x00007500ff0677ac */ /* 0x000ee20008000800 */
[----:B------:R-:W-:Y:S01]  /*2c90*/  ISETP.GE.AND P0, PT, R2, 0x1, PT ;  /* 0x000000010200780c */ /* 0x000fe20003f06270 */
[----:B------:R-:W-:Y:S01]  /*2ca0*/  BSSY.RECONVERGENT B1, `(.L_x_1021) ;  /* 0x0000150000017945 */ /* 0x000fe20003800200 */
[----:B------:R-:W-:Y:S01]  /*2cb0*/  CS2R R36, SRZ ;  /* 0x0000000000247805 */ /* 0x000fe2000001ff00 */
[----:B---3--:R-:W-:-:S04]  /*2cc0*/  IMAD R17, R17, UR6, R18 ;  /* 0x0000000611117c24 */ /* 0x008fc8000f8e0212 */
[----:B-1----:R-:W-:-:S05]  /*2cd0*/  IMAD.WIDE R6, R17, 0x8, R6 ;  /* 0x0000000811067825 */ /* 0x002fca00078e0206 */
[----:B------:R1:W-:Y:S01]  /*2ce0*/  STG.E.64 desc[UR4][R6.64], R30 ;  /* 0x0000001e06007986 */ /* 0x0003e2000c101b04 */
[----:B------:R-:W-:Y:S05]  /*2cf0*/  @!P0 BRA `(.L_x_1022) ;  /* 0x0000001400288947 */ /* 0x000fea0003800000 */
[----:B--2---:R-:W-:Y:S01]  /*2d00*/  VIADD R10, R1, 0x30 ;  /* 0x00000030010a7836 */ /* 0x004fe20000000000 */
[----:B------:R-:W-:Y:S01]  /*2d10*/  CS2R R36, SRZ ;  /* 0x0000000000247805 */ /* 0x000fe2000001ff00 */
[----:B------:R-:W-:Y:S02]  /*2d20*/  IMAD.MOV.U32 R9, RZ, RZ, RZ ;  /* 0x000000ffff097224 */ /* 0x000fe400078e00ff */
[----:B------:R-:W-:-:S07]  /*2d30*/  IMAD.MOV.U32 R11, RZ, RZ, RZ ;  /* 0x000000ffff0b7224 */ /* 0x000fce00078e00ff */
.L_x_1052:
[----:B------:R-:W-:Y:S01]  /*2d40*/  ISETP.GE.AND P0, PT, R11, R4, PT ;  /* 0x000000040b00720c */ /* 0x000fe20003f06270 */
[----:B------:R-:W-:-:S12]  /*2d50*/  IMAD.MOV.U32 R8, RZ, RZ, R11 ;  /* 0x000000ffff087224 */ /* 0x000fd800078e000b */
[----:B-1----:R-:W-:Y:S05]  /*2d60*/  @P0 BRA `(.L_x_1022) ;  /* 0x00000014000c0947 */ /* 0x002fea0003800000 */
[----:B------:R-:W-:Y:S02]  /*2d70*/  IMAD R16, R9, 0x8, R19 ;  /* 0x0000000809107824 */ /* 0x000fe400078e0213 */
[----:B------:R-:W-:-:S03]  /*2d80*/  IMAD R25, R11, 0x8, R0 ;  /* 0x000000080b197824 */ /* 0x000fc600078e0200 */
[----:B------:R-:W2:Y:S04]  /*2d90*/  LDL.64 R12, [R16+0x98] ;  /* 0x00009800100c7983 */ /* 0x000ea80000100a00 */
[----:B------:R-:W2:Y:S04]  /*2da0*/  LDL.64 R14, [R25+0x98] ;  /* 0x00009800190e7983 */ /* 0x000ea80000100a00 */
[----:B-1----:R-:W3:Y:S04]  /*2db0*/  LDL.64 R30, [R16+0xa0] ;  /* 0x0000a000101e7983 */ /* 0x002ee80000100a00 */
        /* <DEDUP_REMOVED lines=34> */
.L_x_1029:
        /* <DEDUP_REMOVED lines=20> */
.L_x_1028:
[----:B------:R-:W-:Y:S05]  /*3120*/  BSYNC.RECONVERGENT B3 ;  /* 0x0000000000037941 */ /* 0x000fea0003800200 */
.L_x_1027:
        /* <DEDUP_REMOVED lines=16> */
.L_x_1031:
[----:B------:R-:W-:Y:S05]  /*3230*/  BSYNC.RECONVERGENT B3 ;  /* 0x0000000000037941 */ /* 0x000fea0003800200 */
.L_x_1030:
        /* <DEDUP_REMOVED lines=18> */
.L_x_1026:
[----:B------:R-:W-:Y:S05]  /*3360*/  BSYNC.RECONVERGENT B2 ;  /* 0x0000000000027941 */ /* 0x000fea0003800200 */
.L_x_1025:
[----:B------:R-:W-:Y:S01]  /*3370*/  ISETP.GE.AND P0, PT, R9, RZ, PT ;  /* 0x000000ff0900720c */ /* 0x000fe20003f06270 */
[----:B------:R-:W-:-:S12]  /*3380*/  BSSY.RECONVERGENT B2, `(.L_x_1032) ;  /* 0x0000045000027945 */ /* 0x000fd80003800200 */
[----:B------:R-:W-:Y:S05]  /*3390*/  @!P0 BRA `(.L_x_1033) ;  /* 0x00000004000c8947 */ /* 0x000fea0003800000 */
[----:B------:R-:W-:Y:S02]  /*33a0*/  VIADD R24, R16, 0x1 ;  /* 0x0000000110187836 */ /* 0x000fe40000000000 */
[----:B------:R-:W-:-:S03]  /*33b0*/  IMAD.MOV.U32 R22, RZ, RZ, RZ ;  /* 0x000000ffff167224 */ /* 0x000fc600078e00ff */
[C---:B------:R-:W-:Y:S02]  /*33c0*/  LOP3.LUT R25, R24.reuse, 0x3, RZ, 0xc0, !PT ;  /* 0x0000000318197812 */ /* 0x040fe400078ec0ff */
[----:B------:R-:W-:-:S07]  /*33d0*/  LOP3.LUT R24, R24, 0xfffffffc, RZ, 0xc0, !PT ;  /* 0xfffffffc18187812 */ /* 0x000fce00078ec0ff */
.L_x_1040:
        /* <DEDUP_REMOVED lines=10> */
[----:B0-----:R-:W-:-:S07]  /*3480*/  IMAD.MOV.U32 R43, RZ, RZ, RZ ;  /* 0x000000ffff2b7224 */ /* 0x001fce00078e00ff */
.L_x_1039:
[C---:B0-----:R-:W-:Y:S02]  /*3490*/  IMAD.IADD R27, R43.reuse, 0x1, R22 ;  /* 0x000000012b1b7824 */ /* 0x041fe400078e0216 */
[----:B--2---:R-:W-:Y:S02]  /*34a0*/  IMAD R12, R43, 0x8, R13 ;  /* 0x000000082b0c7824 */ /* 0x004fe400078e020d */
[----:B------:R-:W-:-:S03]  /*34b0*/  IMAD R45, R27, 0x8, R10 ;  /* 0x000000081b2d7824 */ /* 0x000fc600078e020a */
[----:B------:R-:W2:Y:S04]  /*34c0*/  LDL.64 R26, [R12+0x8] ;  /* 0x000008000c1a7983 */ /* 0x000ea80000100a00 */
[----:B------:R-:W2:Y:S04]  /*34d0*/  LDL.64 R28, [R45+0x8] ;  /* 0x000008002d1c7983 */ /* 0x000ea80000100a00 */
[----:B------:R-:W3:Y:S04]  /*34e0*/  LDL.64 R34, [R45+0x10] ;  /* 0x000010002d227983 */ /* 0x000ee80000100a00 */
[----:B------:R-:W4:Y:S04]  /*34f0*/  LDL.64 R38, [R45+0x18] ;  /* 0x000018002d267983 */ /* 0x000f280000100a00 */
[----:B------:R-:W4:Y:S01]  /*3500*/  LDL.64 R40, [R45+0x20] ;  /* 0x000020002d287983 */ /* 0x000f220000100a00 */
[----:B--2--5:R-:W-:-:S07]  /*3510*/  DFMA R26, R14, R26, R28 ;  /* 0x0000001a0e1a722b */ /* 0x024fce000000001c */
[----:B------:R0:W-:Y:S04]  /*3520*/  STL.64 [R45+0x8], R26 ;  /* 0x0000081a2d007387 */ /* 0x0001e80000100a00 */
[----:B------:R-:W3:Y:S02]  /*3530*/  LDL.64 R28, [R12+0x10] ;  /* 0x000010000c1c7983 */ /* 0x000ee40000100a00 */
[----:B---3--:R-:W-:-:S07]  /*3540*/  DFMA R28, R14, R28, R34 ;  /* 0x0000001c0e1c722b */ /* 0x008fce0000000022 */
[----:B------:R0:W-:Y:S04]  /*3550*/  STL.64 [R45+0x10], R28 ;  /* 0x0000101c2d007387 */ /* 0x0001e80000100a00 */
[----:B------:R-:W4:Y:S02]  /*3560*/  LDL.64 R34, [R12+0x18] ;  /* 0x000018000c227983 */ /* 0x000f240000100a00 */
[----:B----4-:R-:W-:-:S07]  /*3570*/  DFMA R34, R14, R34, R38 ;  /* 0x000000220e22722b */ /* 0x010fce0000000026 */
        /* <DEDUP_REMOVED lines=8> */
.L_x_1038:
[----:B0-----:R-:W-:-:S07]  /*3600*/  IMAD.MOV.U32 R35, RZ, RZ, R24 ;  /* 0x000000ffff237224 */ /* 0x001fce00078e0018 */
.L_x_1037:
[----:B------:R-:W-:Y:S05]  /*3610*/  BSYNC.RECONVERGENT B4 ;  /* 0x0000000000047941 */ /* 0x000fea0003800200 */
.L_x_1036:
        /* <DEDUP_REMOVED lines=23> */
.L_x_1035:
[----:B------:R-:W-:Y:S05]  /*3790*/  BSYNC.RECONVERGENT B3 ;  /* 0x0000000000037941 */ /* 0x000fea0003800200 */
.L_x_1034:
[C---:B------:R-:W-:Y:S01]  /*37a0*/  ISETP.NE.AND P0, PT, R22.reuse, R9, PT ;  /* 0x000000091600720c */ /* 0x040fe20003f05270 */
[----:B------:R-:W-:-:S12]  /*37b0*/  VIADD R22, R22, 0x1 ;  /* 0x0000000116167836 */ /* 0x000fd80000000000 */
[----:B------:R-:W-:Y:S05]  /*37c0*/  @P0 BRA `(.L_x_1040) ;  /* 0xfffffffc00040947 */ /* 0x000fea000383ffff */
.L_x_1033:
[----:B------:R-:W-:Y:S05]  /*37d0*/  BSYNC.RECONVERGENT B2 ;  /* 0x0000000000027941 */ /* 0x000fea0003800200 */
.L_x_1032:
[----:B-12---:R-:W2:Y:S04]  /*37e0*/  LDL.64 R12, [R1+0x38] ;  /* 0x00003800010c7983 */ /* 0x006ea80000100a00 */
[----:B---3-5:R-:W3:Y:S04]  /*37f0*/  LDL.64 R14, [R1+0x40] ;  /* 0x00004000010e7983 */ /* 0x028ee80000100a00 */
[----:B------:R-:W3:Y:S04]  /*3800*/  LDL.64 R24, [R1+0x48] ;  /* 0x0000480001187983 */ /* 0x000ee80000100a00 */
[----:B----4-:R-:W4:Y:S04]  /*3810*/  LDL.64 R26, [R1+0x50] ;  /* 0x00005000011a7983 */ /* 0x010f280000100a00 */
[----:B------:R-:W4:Y:S01]  /*3820*/  LDL.64 R28, [R1+0x58] ;  /* 0x00005800011c7983 */ /* 0x000f220000100a00 */
[----:B------:R-:W-:Y:S01]  /*3830*/  ISETP.GE.AND P0, PT, R18, RZ, PT ;  /* 0x000000ff1200720c */ /* 0x000fe20003f06270 */
[----:B------:R-:W-:Y:S01]  /*3840*/  DADD R34, R32, -R20 ;  /* 0x0000000020227229 */ /* 0x000fe20000000814 */
[----:B------:R-:W-:Y:S01]  /*3850*/  UMOV UR6, 0x9ee75616 ;  /* 0x9ee7561600067882 */ /* 0x000fe20000000000 */
[----:B------:R-:W-:Y:S01]  /*3860*/  UMOV UR7, 0x3cd203af ;  /* 0x3cd203af00077882 */ /* 0x000fe20000000000 */
[----:B------:R-:W-:Y:S09]  /*3870*/  BSSY.RECONVERGENT B2, `(.L_x_1041) ;  /* 0x0000089000027945 */ /* 0x000ff20003800200 */
[----:B------:R-:W-:Y:S01]  /*3880*/  DSETP.LT.OR P0, PT, |R34|, UR6, !P0 ;  /* 0x0000000622007e2a */ /* 0x000fe2000c701600 */
[----:B------:R-:W-:Y:S01]  /*3890*/  CS2R R34, SRZ ;  /* 0x0000000000227805 */ /* 0x000fe2000001ff00 */
[----:B--2---:R1:W-:Y:S04]  /*38a0*/  STL.64 [R1+0x8], R12 ;  /* 0x0000080c01007387 */ /* 0x0043e80000100a00 */
[----:B---3--:R1:W-:Y:S04]  /*38b0*/  STL.64 [R1+0x10], R14 ;  /* 0x0000100e01007387 */ /* 0x0083e80000100a00 */
[----:B------:R1:W-:Y:S04]  /*38c0*/  STL.64 [R1+0x18], R24 ;  /* 0x0000181801007387 */ /* 0x0003e80000100a00 */
[----:B----4-:R1:W-:Y:S04]  /*38d0*/  STL.64 [R1+0x20], R26 ;  /* 0x0000201a01007387 */ /* 0x0103e80000100a00 */
[----:B------:R1:W-:Y:S01]  /*38e0*/  STL.64 [R1+0x28], R28 ;  /* 0x0000281c01007387 */ /* 0x0003e20000100a00 */
[----:B------:R-:W-:Y:S05]  /*38f0*/  @P0 BRA `(.L_x_1042) ;  /* 0x0000000800000947 */ /* 0x000fea0003800000 */
[----:B------:R-:W-:Y:S01]  /*3900*/  IMAD.MOV.U32 R22, RZ, RZ, RZ ;  /* 0x000000ffff167224 */ /* 0x000fe200078e00ff */
[----:B------:R-:W-:-:S07]  /*3910*/  CS2R R34, SRZ ;  /* 0x0000000000227805 */ /* 0x000fce000001ff00 */
.L_x_1051:
[----:B------:R-:W-:-:S06]  /*3920*/  IMAD R56, R22, 0x8, R5 ;  /* 0x0000000816387824 */ /* 0x000fcc00078e0205 */
[----:B------:R-:W5:Y:S01]  /*3930*/  LDL.64 R56, [R56+0x8] ;  /* 0x0000080038387983 */ /* 0x000f620000100a00 */
[----:B-1----:R-:W-:Y:S01]  /*3940*/  IMAD.MOV.U32 R25, RZ, RZ, R22 ;  /* 0x000000ffff197224 */ /* 0x002fe200078e0016 */
        /* <DEDUP_REMOVED lines=19> */
.L_x_1043:
        /* <DEDUP_REMOVED lines=33> */
.L_x_1045:
[----:B------:R-:W-:Y:S05]  /*3c90*/  BSYNC.RECONVERGENT B3 ;  /* 0x0000000000037941 */ /* 0x000fea0003800200 */
.L_x_1044:
[----:B------:R-:W-:Y:S01]  /*3ca0*/  BSSY.RECONVERGENT B3, `(.L_x_1046) ;  /* 0x0000005000037945 */ /* 0x000fe20003800200 */
[----:B------:R-:W-:Y:S01]  /*3cb0*/  IMAD.MOV.U32 R14, RZ, RZ, R38 ;  /* 0x000000ffff0e7224 */ /* 0x000fe200078e0026 */
[----:B------:R-:W-:Y:S01]  /*3cc0*/  MOV R12, 0x3cf0 ;  /* 0x00003cf0000c7802 */ /* 0x000fe20000000f00 */
[----:B------:R-:W-:-:S07]  /*3cd0*/  IMAD.MOV.U32 R9, RZ, RZ, R39 ;  /* 0x000000ffff097224 */ /* 0x000fce00078e0027 */
[----:B------:R-:W-:Y:S05]  /*3ce0*/  CALL.REL.NOINC `($_Z23set_inner_product_tableP8functionS0_PdS1_S1_ii$__internal_accurate_pow) ;  /* 0x0000002000387944 */ /* 0x000fea0003c00000 */
[----:B------:R-:W-:Y:S05]  /*3cf0*/  BSYNC.RECONVERGENT B3 ;  /* 0x0000000000037941 */ /* 0x000fea0003800200 */
.L_x_1046:
        /* <DEDUP_REMOVED lines=11> */
[----:B------:R-:W-:Y:S01]  /*3db0*/  DADD R26, -RZ, -R14 ;  /* 0x00000000ff1a7229 */ /* 0x000fe2000000090e */
[----:B------:R-:W-:-:S02]  /*3dc0*/  FSEL R29, R59, 1.875, P5 ;  /* 0x3ff000003b1d7808 */ /* 0x000fc40002800000 */
[----:B------:R-:W-:Y:S01]  /*3dd0*/  ISETP.NE.AND P2, PT, R28, 0x7ff00000, PT ;  /* 0x7ff000001c00780c */ /* 0x000fe20003f45270 */
[----:B0-----:R-:W-:Y:S01]  /*3de0*/  DFMA R40, -R38, R12, 1 ;  /* 0x3ff000002628742b */ /* 0x001fe2000000010c */
[----:B------:R-:W-:Y:S02]  /*3df0*/  @!P6 LOP3.LUT R11, R11, 0x7ff00000, RZ, 0xfc, !PT ;  /* 0x7ff000000b0be812 */ /* 0x000fe400078efcff */
[----:B------:R-:W-:-:S03]  /*3e00*/  FSEL R28, R58, RZ, P5 ;  /* 0x000000ff3a1c7208 */ /* 0x000fc60002800000 */
[----:B------:R-:W-:Y:S01]  /*3e10*/  FSEL R14, R26, R14, P0 ;  /* 0x0000000e1a0e7208 */ /* 0x000fe20000000000 */
[----:B------:R-:W-:Y:S01]  /*3e20*/  @!P4 IMAD.MOV.U32 R14, RZ, RZ, RZ ;  /* 0x000000ffff0ec224 */ /* 0x000fe200078e00ff */
[----:B------:R-:W-:Y:S01]  /*3e30*/  FSEL R15, R27, R9, P0 ;  /* 0x000000091b0f7208 */ /* 0x000fe20000000000 */
[----:B------:R-:W-:Y:S01]  /*3e40*/  DFMA R40, R40, R40, R40 ;  /* 0x000000282828722b */ /* 0x000fe20000000028 */
[----:B------:R-:W-:-:S07]  /*3e50*/  @!P4 IMAD.MOV.U32 R15, RZ, RZ, R11 ;  /* 0x000000ffff0fc224 */ /* 0x000fce00078e000b */
[----:B------:R-:W-:Y:S01]  /*3e60*/  DFMA R12, R12, R40, R12 ;  /* 0x000000280c0c722b */ /* 0x000fe2000000000c */
[----:B------:R-:W-:Y:S10]  /*3e70*/  @P2 BRA `(.L_x_1048) ;  /* 0x0000000000382947 */ /* 0x000ff40003800000 */
        /* <DEDUP_REMOVED lines=14> */
.L_x_1048:
[----:B------:R-:W-:Y:S05]  /*3f60*/  BSYNC.RECONVERGENT B3 ;  /* 0x0000000000037941 */ /* 0x000fea0003800200 */
.L_x_1047:
[----:B------:R-:W-:Y:S01]  /*3f70*/  FSEL R14, R14, RZ, P1 ;  /* 0x000000ff0e0e7208 */ /* 0x000fe20000800000 */
[----:B------:R-:W-:Y:S01]  /*3f80*/  DFMA R26, -R38, R12, 1 ;  /* 0x3ff00000261a742b */ /* 0x000fe2000000010c */
[----:B------:R-:W-:Y:S01]  /*3f90*/  FSEL R15, R15, 1.875, P1 ;  /* 0x3ff000000f0f7808 */ /* 0x000fe20000800000 */
[----:B------:R-:W-:Y:S05]  /*3fa0*/  BSSY.RECONVERGENT B4, `(.L_x_1049) ;  /* 0x0000012000047945 */ /* 0x000fea0003800200 */
[----:B------:R-:W-:Y:S02]  /*3fb0*/  DADD R14, R28, -R14 ;  /* 0x000000001c0e7229 */ /* 0x000fe4000000080e */
[----:B------:R-:W-:-:S06]  /*3fc0*/  DFMA R26, R12, R26, R12 ;  /* 0x0000001a0c1a722b */ /* 0x000fcc000000000c */
        /* <DEDUP_REMOVED lines=15> */
.L_x_1050:
[----:B------:R-:W-:Y:S05]  /*40c0*/  BSYNC.RECONVERGENT B4 ;  /* 0x0000000000047941 */ /* 0x000fea0003800200 */
.L_x_1049:
[----:B------:R-:W-:Y:S01]  /*40d0*/  ISETP.NE.AND P0, PT, R25, R18, PT ;  /* 0x000000121900720c */ /* 0x000fe20003f05270 */
[----:B------:R-:W-:-:S12]  /*40e0*/  DADD R34, R14, R34 ;  /* 0x000000000e227229 */ /* 0x000fd80000000022 */
[----:B------:R-:W-:Y:S05]  /*40f0*/  @P0 BRA `(.L_x_1051) ;  /* 0xfffffff800080947 */ /* 0x000fea000383ffff */
.L_x_1042:
[----:B------:R-:W-:Y:S05]  /*4100*/  BSYNC.RECONVERGENT B2 ;  /* 0x0000000000027941 */ /* 0x000fea0003800200 */
.L_x_1041:
[----:B------:R-:W-:Y:S02]  /*4110*/  DSETP.GEU.AND P0, PT, R30, R6, PT ;  /* 0x000000061e00722a */ /* 0x000fe40003f0e000 */
[----:B------:R-:W-:-:S04]  /*4120*/  DADD R36, R36, R34 ;  /* 0x0000000024247229 */ /* 0x000fc80000000022 */
[----:B------:R-:W-:-:S05]  /*4130*/  SEL R6, R23, R8, !P0 ;  /* 0x0000000817067207 */ /* 0x000fca0004000000 */
[----:B------:R-:W-:-:S05]  /*4140*/  VIADD R6, R6, 0x1 ;  /* 0x0000000106067836 */ /* 0x000fca0000000000 */
[----:B------:R-:W-:Y:S02]  /*4150*/  SEL R9, R6, R23, !P0 ;  /* 0x0000001706097207 */ /* 0x000fe40004000000 */
[----:B------:R-:W-:-:S07]  /*4160*/  SEL R11, R8, R6, !P0 ;  /* 0x00000006080b7207 */ /* 0x000fce0004000000 */
.L_x_1024:
[----:B------:R-:W-:Y:S05]  /*4170*/  BSYNC.RECONVERGENT B0 ;  /* 0x0000000000007941 */ /* 0x000fea0003800200 */
.L_x_1023:
[----:B------:R-:W-:-:S13]  /*4180*/  ISETP.GE.AND P0, PT, R9, R2, PT ;  /* 0x000000020900720c */ /* 0x000fda0003f06270 */
[----:B------:R-:W-:Y:S05]  /*4190*/  @!P0 BRA `(.L_x_1052) ;  /* 0xffffffe800e88947 */ /* 0x000fea000383ffff */
.L_x_1022:
[----:B------:R-:W-:Y:S05]  /*41a0*/  BSYNC.RECONVERGENT B1 ;  /* 0x0000000000017941 */ /* 0x000fea0003800200 */
.L_x_1021:
[----:B-1----:R-:W1:Y:S01]  /*41b0*/  LDC.64 R6, c[0x0][0x398] ;  /* 0x0000e600ff067b82 */ /* 0x002e620000000a00 */
[----:B------:R-:W-:Y:S01]  /*41c0*/  ISETP.GE.AND P0, PT, R2, 0x1, PT ;  /* 0x000000010200780c */ /* 0x000fe20003f06270 */
[----:B------:R-:W-:Y:S01]  /*41d0*/  BSSY.RECONVERGENT B1, `(.L_x_1053) ;  /* 0x0000158000017945 */ /* 0x000fe20003800200 */
[----:B------:R-:W-:Y:S01]  /*41e0*/  CS2R R18, SRZ ;  /* 0x0000000000127805 */ /* 0x000fe2000001ff00 */
[----:B-1----:R-:W-:-:S05]  /*41f0*/  IMAD.WIDE R6, R17, 0x8, R6 ;  /* 0x0000000811067825 */ /* 0x002fca00078e0206 */
[----:B------:R1:W-:Y:S05]  /*4200*/  STG.E.64 desc[UR4][R6.64], R36 ;  /* 0x0000002406007986 */ /* 0x0003ea000c101b04 */
[----:B------:R-:W-:Y:S05]  /*4210*/  @!P0 BRA `(.L_x_1054) ;  /* 0x00000014004c8947 */ /* 0x000fea0003800000 */
[C---:B------:R-:W-:Y:S01]  /*4220*/  VIADD R8, R1.reuse, 0x30 ;  /* 0x0000003001087836 */ /* 0x040fe20000000000 */
[----:B------:R-:W-:Y:S01]  /*4230*/  CS2R R18, SRZ ;  /* 0x0000000000127805 */ /* 0x000fe2000001ff00 */
[----:B--2---:R-:W-:Y:S02]  /*4240*/  VIADD R10, R1, 0x70 ;  /* 0x00000070010a7836 */ /* 0x004fe40000000000 */
[----:B------:R-:W-:Y:S02]  /*4250*/  IMAD.MOV.U32 R9, RZ, RZ, RZ ;  /* 0x000000ffff097224 */ /* 0x000fe400078e00ff */
[----:B------:R-:W-:-:S07]  /*4260*/  IMAD.MOV.U32 R11, RZ, RZ, RZ ;  /* 0x000000ffff0b7224 */ /* 0x000fce00078e00ff */
.L_x_1084:
[----:B------:R-:W-:Y:S01]  /*4270*/  ISETP.GE.AND P0, PT, R11, R4, PT ;  /* 0x000000040b00720c */ /* 0x000fe20003f06270 */
[----:B------:R-:W-:-:S12]  /*4280*/  IMAD.MOV.U32 R32, RZ, RZ, R11 ;  /* 0x000000ffff207224 */ /* 0x000fd800078e000b */
[----:B-1----:R-:W-:Y:S05]  /*4290*/  @P0 BRA `(.L_x_1054) ;  /* 0x00000014002c0947 */ /* 0x002fea0003800000 */
[----:B------:R-:W-:Y:S02]  /*42a0*/  IMAD R14, R9, 0x8, R3 ;  /* 0x00000008090e7824 */ /* 0x000fe400078e0203 */
[----:B------:R-:W-:-:S03]  /*42b0*/  IMAD R15, R11, 0x8, R0 ;  /* 0x000000080b0f7824 */ /* 0x000fc600078e0200 */
[----:B-1----:R-:W2:Y:S04]  /*42c0*/  LDL.64 R6, [R14+0x98] ;  /* 0x000098000e067983 */ /* 0x002ea80000100a00 */
        /* <DEDUP_REMOVED lines=35> */
[----:B------:R-:W-:-:S04]  /*4500*/  IMAD.MOV.U32 R12, RZ, RZ, R10 ;  /* 0x000000ffff0c7224 */ /* 0x000fc800078e000a */
[----:B------:R-:W-:-:S07]  /*4510*/  IMAD.MOV R6, RZ, RZ, -R13 ;  /* 0x000000ffff067224 */ /* 0x000fce00078e0a0d */
.L_x_1061:
[----:B------:R-:W-:Y:S01]  /*4520*/  VIADD R6, R6, 0x10 ;  /* 0x0000001006067836 */ /* 0x000fe20000000000 */
[----:B------:R-:W-:Y:S04]  /*4530*/  STL.64 [R12+-0x38], RZ ;  /* 0xffffc8ff0c007387 */ /* 0x000fe80000100a00 */
[----:B------:R-:W-:Y:S01]  /*4540*/  ISETP.NE.AND P0, PT, R6, RZ, PT ;  /* 0x000000ff0600720c */ /* 0x000fe20003f05270 */
[----:B------:R-:W-:Y:S04]  /*4550*/  STL.64 [R12+-0x30], RZ ;  /* 0xffffd0ff0c007387 */ /* 0x000fe80000100a00 */
[----:B------:R-:W-:Y:S04]  /*4560*/  STL.64 [R12+-0x28], RZ ;  /* 0xffffd8ff0c007387 */ /* 0x000fe80000100a00 */
[----:B------:R-:W-:Y:S04]  /*4570*/  STL.64 [R12+-0x20], RZ ;  /* 0xffffe0ff0c007387 */ /* 0x000fe80000100a00 */
[----:B------:R-:W-:Y:S04]  /*4580*/  STL.64 [R12+-0x18], RZ ;  /* 0xffffe8ff0c007387 */ /* 0x000fe80000100a00 */
[----:B------:R-:W-:Y:S04]  /*4590*/  STL.64 [R12+-0x10], RZ ;  /* 0xfffff0ff0c007387 */ /* 0x000fe80000100a00 */
[----:B------:R-:W-:Y:S04]  /*45a0*/  STL.64 [R12+-0x8], RZ ;  /* 0xfffff8ff0c007387 */ /* 0x000fe80000100a00 */
[----:B------:R-:W-:Y:S04]  /*45b0*/  STL.64 [R12], RZ ;  /* 0x000000ff0c007387 */ /* 0x000fe80000100a00 */
[----:B------:R-:W-:Y:S04]  /*45c0*/  STL.64 [R12+0x8], RZ ;  /* 0x000008ff0c007387 */ /* 0x000fe80000100a00 */
[----:B------:R-:W-:Y:S04]  /*45d0*/  STL.64 [R12+0x10], RZ ;  /* 0x000010ff0c007387 */ /* 0x000fe80000100a00 */
[----:B------:R-:W-:Y:S04]  /*45e0*/  STL.64 [R12+0x18], RZ ;  /* 0x000018ff0c007387 */ /* 0x000fe80000100a00 */
[----:B------:R-:W-:Y:S04]  /*45f0*/  STL.64 [R12+0x20], RZ ;  /* 0x000020ff0c007387 */ /* 0x000fe80000100a00 */
[----:B------:R-:W-:Y:S04]  /*4600*/  STL.64 [R12+0x28], RZ ;  /* 0x000028ff0c007387 */ /* 0x000fe80000100a00 */
[----:B------:R-:W-:Y:S04]  /*4610*/  STL.64 [R12+0x30], RZ ;  /* 0x000030ff0c007387 */ /* 0x000fe80000100a00 */
[----:B------:R-:W-:Y:S04]  /*4620*/  STL.64 [R12+0x38], RZ ;  /* 0x000038ff0c007387 */ /* 0x000fe80000100a00 */
[----:B------:R1:W-:Y:S02]  /*4630*/  STL.64 [R12+0x40], RZ ;  /* 0x000040ff0c007387 */ /* 0x0003e40000100a00 */
[----:B-1----:R-:W-:Y:S01]  /*4640*/  VIADD R12, R12, 0x80 ;  /* 0x000000800c0c7836 */ /* 0x002fe20000000000 */
[----:B------:R-:W-:Y:S06]  /*4650*/  @P0 BRA `(.L_x_1061) ;  /* 0xfffffffc00b00947 */ /* 0x000fec000383ffff */
.L_x_1060:
[----:B------:R-:W-:Y:S05]  /*4660*/  BSYNC.RECONVERGENT B3 ;  /* 0x0000000000037941 */ /* 0x000fea0003800200 */
.L_x_1059:
[----:B------:R-:W-:Y:S05]  /*4670*/  @!P1 BRA `(.L_x_1058) ;  /* 0x0000000000889947 */ /* 0x000fea0003800000 */
[----:B------:R-:W-:Y:S01]  /*4680*/  ISETP.GE.U32.AND P0, PT, R16, 0x8, PT ;  /* 0x000000081000780c */ /* 0x000fe20003f06070 */
[----:B------:R-:W-:Y:S01]  /*4690*/  BSSY.RECONVERGENT B3, `(.L_x_1062) ;  /* 0x000000e000037945 */ /* 0x000fe20003800200 */
[----:B------:R-:W-:-:S04]  /*46a0*/  LOP3.LUT R12, R15, 0x7, RZ, 0xc0, !PT ;  /* 0x000000070f0c7812 */ /* 0x000fc800078ec0ff */
        /* <DEDUP_REMOVED lines=12> */
.L_x_1063:
[----:B------:R-:W-:Y:S05]  /*4770*/  BSYNC.RECONVERGENT B3 ;  /* 0x0000000000037941 */ /* 0x000fea0003800200 */
.L_x_1062:
        /* <DEDUP_REMOVED lines=18> */
.L_x_1058:
[----:B------:R-:W-:Y:S05]  /*48a0*/  BSYNC.RECONVERGENT B2 ;  /* 0x0000000000027941 */ /* 0x000fea0003800200 */
.L_x_1057:
[----:B------:R-:W-:Y:S01]  /*48b0*/  ISETP.GE.AND P0, PT, R7, RZ, PT ;  /* 0x000000ff0700720c */ /* 0x000fe20003f06270 */
[----:B------:R-:W-:-:S12]  /*48c0*/  BSSY.RECONVERGENT B2, `(.L_x_1064) ;  /* 0x0000045000027945 */ /* 0x000fd80003800200 */
[----:B------:R-:W-:Y:S05]  /*48d0*/  @!P0 BRA `(.L_x_1065) ;  /* 0x00000004000c8947 */ /* 0x000fea0003800000 */
[----:B------:R-:W-:Y:S02]  /*48e0*/  VIADD R15, R14, 0x1 ;  /* 0x000000010e0f7836 */ /* 0x000fe40000000000 */
[----:B------:R-:W-:-:S03]  /*48f0*/  IMAD.MOV.U32 R16, RZ, RZ, RZ ;  /* 0x000000ffff107224 */ /* 0x000fc600078e00ff */
[C---:B------:R-:W-:Y:S02]  /*4900*/  LOP3.LUT R35, R15.reuse, 0x3, RZ, 0xc0, !PT ;  /* 0x000000030f237812 */ /* 0x040fe400078ec0ff */
[----:B------:R-:W-:-:S07]  /*4910*/  LOP3.LUT R15, R15, 0xfffffffc, RZ, 0xc0, !PT ;  /* 0xfffffffc0f0f7812 */ /* 0x000fce00078ec0ff */
.L_x_1072:
[----:B------:R-:W-:Y:S01]  /*4920*/  ISETP.GE.AND P0, PT, R14, RZ, PT ;  /* 0x000000ff0e00720c */ /* 0x000fe20003f06270 */
[----:B------:R-:W-:-:S12]  /*4930*/  BSSY.RECONVERGENT B3, `(.L_x_1066) ;  /* 0x000003a000037945 */ /* 0x000fd80003800200 */
[----:B-1--45:R-:W-:Y:S05]  /*4940*/  @!P0 BRA `(.L_x_1067) ;  /* 0x0000000000e08947 */ /* 0x032fea0003800000 */
[----:B------:R-:W-:-:S06]  /*4950*/  IMAD R12, R16, 0x8, R9 ;  /* 0x00000008100c7824 */ /* 0x000fcc00078e0209 */
[----:B---3--:R-:W5:Y:S01]  /*4960*/  LDL.64 R12, [R12+0x8] ;  /* 0x000008000c0c7983 */ /* 0x008f620000100a00 */
[----:B------:R-:W-:Y:S01]  /*4970*/  ISETP.GE.AND P0, PT, R14, 0x3, PT ;  /* 0x000000030e00780c */ /* 0x000fe20003f06270 */
[----:B------:R-:W-:Y:S01]  /*4980*/  BSSY.RECONVERGENT B4, `(.L_x_1068) ;  /* 0x000001d000047945 */ /* 0x000fe20003800200 */
[----:B------:R-:W-:-:S11]  /*4990*/  IMAD.MOV.U32 R37, RZ, RZ, RZ ;  /* 0x000000ffff257224 */ /* 0x000fd600078e00ff */
[----:B------:R-:W-:Y:S05]  /*49a0*/  @!P0 BRA `(.L_x_1069) ;  /* 0x0000000000688947 */ /* 0x000fea0003800000 */
[----:B------:R-:W-:Y:S01]  /*49b0*/  BSSY.RECONVERGENT B5, `(.L_x_1070) ;  /* 0x0000018000057945 */ /* 0x000fe20003800200 */
[----:B-12---:R-:W-:-:S07]  /*49c0*/  IMAD.MOV.U32 R6, RZ, RZ, RZ ;  /* 0x000000ffff067224 */ /* 0x006fce00078e00ff */
.L_x_1071:
[C---:B-1----:R-:W-:Y:S02]  /*49d0*/  IMAD.IADD R27, R6.reuse, 0x1, R16 ;  /* 0x00000001061b7824 */ /* 0x042fe400078e0210 */
[----:B0-----:R-:W-:Y:S02]  /*49e0*/  IMAD R42, R6, 0x8, R11 ;  /* 0x00000008062a7824 */ /* 0x001fe400078e020b */
        /* <DEDUP_REMOVED lines=21> */
.L_x_1070:
[----:B-1----:R-:W-:-:S07]  /*4b40*/  IMAD.MOV.U32 R37, RZ, RZ, R15 ;  /* 0x000000ffff257224 */ /* 0x002fce00078e000f */
.L_x_1069:
[----:B------:R-:W-:Y:S05]  /*4b50*/  BSYNC.RECONVERGENT B4 ;  /* 0x0000000000047941 */ /* 0x000fea0003800200 */
.L_x_1068:
        /* <DEDUP_REMOVED lines=11> */
[----:B-12---:R-:W-:Y:S01]  /*4c10*/  IMAD.IADD R6, R37, 0x1, R16 ;  /* 0x0000000125067824 */ /* 0x006fe200078e0210 */
        /* <DEDUP_REMOVED lines=11> */
.L_x_1067:
[----:B------:R-:W-:Y:S05]  /*4cd0*/  BSYNC.RECONVERGENT B3 ;  /* 0x0000000000037941 */ /* 0x000fea0003800200 */
.L_x_1066:
[C---:B------:R-:W-:Y:S01]  /*4ce0*/  ISETP.NE.AND P0, PT, R16.reuse, R7, PT ;  /* 0x000000071000720c */ /* 0x040fe20003f05270 */
[----:B------:R-:W-:-:S12]  /*4cf0*/  VIADD R16, R16, 0x1 ;  /* 0x0000000110107836 */ /* 0x000fd80000000000 */
[----:B------:R-:W-:Y:S05]  /*4d00*/  @P0 BRA `(.L_x_1072) ;  /* 0xfffffffc00040947 */ /* 0x000fea000383ffff */
.L_x_1065:
[----:B------:R-:W-:Y:S05]  /*4d10*/  BSYNC.RECONVERGENT B2 ;  /* 0x0000000000027941 */ /* 0x000fea0003800200 */
.L_x_1064:
[----:B---3-5:R-:W3:Y:S04]  /*4d20*/  LDL.64 R12, [R1+0x38] ;  /* 0x00003800010c7983 */ /* 0x028ee80000100a00 */
[----:B------:R-:W3:Y:S04]  /*4d30*/  LDL.64 R14, [R1+0x40] ;  /* 0x00004000010e7983 */ /* 0x000ee80000100a00 */
[----:B-1--4-:R-:W4:Y:S04]  /*4d40*/  LDL.64 R26, [R1+0x48] ;  /* 0x00004800011a7983 */ /* 0x012f280000100a00 */
        /* <DEDUP_REMOVED lines=17> */
.L_x_1083:
        /* <DEDUP_REMOVED lines=9> */
[----:B------:R-:W-:Y:S01]  /*4ef0*/  MOV R12, 0x4fb0 ;  /* 0x00004fb0000c7802 */ /* 0x000fe20000000f00 */
        /* <DEDUP_REMOVED lines=9> */
[----:B------:R-:W-:-:S13]  /*4f90*/  ISETP.NE.AND.EX P3, PT, R37, -0x80000000, PT, P3 ;  /* 0x800000002500780c */ /* 0x000fda0003f65330 */
[----:B0----5:R-:W-:Y:S05]  /*4fa0*/  CALL.REL.NOINC `($_Z23set_inner_product_tableP8functionS0_PdS1_S1_ii$__internal_accurate_pow) ;  /* 0x0000000c00887944 */ /* 0x021fea0003c00000 */
[----:B------:R-:W-:Y:S05]  /*4fb0*/  BSYNC.RECONVERGENT B3 ;  /* 0x0000000000037941 */ /* 0x000fea0003800200 */
.L_x_1075:
[----:B------:R-:W-:Y:S01]  /*4fc0*/  DADD R12, R30, R38 ;  /* 0x000000001e0c7229 */ /* 0x000fe20000000026 */
[----:B------:R-:W-:Y:S01]  /*4fd0*/  ISETP.GE.OR P5, PT, R39, RZ, P2 ;  /* 0x000000ff2700720c */ /* 0x000fe200017a6670 */
[----:B------:R-:W-:Y:S01]  /*4fe0*/  BSSY.RECONVERGENT B3, `(.L_x_1076) ;  /* 0x0000024000037945 */ /* 0x000fe20003800200 */
[----:B------:R-:W-:Y:S02]  /*4ff0*/  @!P2 ISETP.NE.U32.AND P0, PT, R15, RZ, PT ;  /* 0x000000ff0f00a20c */ /* 0x000fe40003f05070 */
[----:B------:R-:W-:Y:S01]  /*5000*/  ISETP.LT.AND P1, PT, R31, RZ, !P3 ;  /* 0x000000ff1f00720c */ /* 0x000fe20005f21270 */
[----:B------:R-:W-:Y:S01]  /*5010*/  IMAD.MOV.U32 R12, RZ, RZ, R14 ;  /* 0x000000ffff0c7224 */ /* 0x000fe200078e000e */
[----:B------:R-:W-:Y:S01]  /*5020*/  @!P2 ISETP.NE.AND.EX P0, PT, R37, -0x80000000, PT, P0 ;  /* 0x800000002500a80c */ /* 0x000fe20003f05300 */
[----:B------:R-:W-:Y:S01]  /*5030*/  DSETP.NEU.AND P3, PT, R24, RZ, PT ;  /* 0x000000ff1800722a */ /* 0x000fe20003f6d000 */
[----:B------:R-:W-:Y:S02]  /*5040*/  ISETP.NE.U32.AND P4, PT, R15, RZ, PT ;  /* 0x000000ff0f00720c */ /* 0x000fe40003f85070 */
[----:B------:R-:W-:Y:S01]  /*5050*/  LOP3.LUT R11, R13, 0x7ff00000, RZ, 0xc0, !PT ;  /* 0x7ff000000d0b7812 */ /* 0x000fe200078ec0ff */
[----:B------:R-:W-:Y:S01]  /*5060*/  IMAD.MOV.U32 R13, RZ, RZ, R9 ;  /* 0x000000ffff0d7224 */ /* 0x000fe200078e0009 */
[----:B------:R-:W-:-:S02]  /*5070*/  @!P2 SEL R28, R31, RZ, !P0 ;  /* 0x000000ff1f1ca207 */ /* 0x000fc40004000000 */
[----:B------:R-:W-:Y:S02]  /*5080*/  ISETP.NE.AND P6, PT, R11, 0x7ff00000, PT ;  /* 0x7ff000000b00780c */ /* 0x000fe40003fc5270 */
[----:B------:R-:W-:Y:S01]  /*5090*/  @!P5 LOP3.LUT R28, R28, 0x7ff00000, RZ, 0xfc, !PT ;  /* 0x7ff000001c1cd812 */ /* 0x000fe200078efcff */
[----:B------:R-:W-:Y:S01]  /*50a0*/  DADD R26, -RZ, -R12 ;  /* 0x00000000ff1a7229 */ /* 0x000fe2000000090c */
[----:B------:R-:W-:Y:S01]  /*50b0*/  ISETP.NE.AND.EX P4, PT, R37, -0x80000000, PT, P4 ;  /* 0x800000002500780c */ /* 0x000fe20003f85340 */
[----:B------:R-:W-:-:S08]  /*50c0*/  DADD R12, -RZ, |R24| ;  /* 0x00000000ff0c7229 */ /* 0x000fd00000000518 */
[----:B------:R-:W-:Y:S01]  /*50d0*/  FSEL R58, R26, R14, P1 ;  /* 0x0000000e1a3a7208 */ /* 0x000fe20000800000 */
[----:B------:R-:W-:Y:S01]  /*50e0*/  @!P2 IMAD.MOV.U32 R58, RZ, RZ, RZ ;  /* 0x000000ffff3aa224 */ /* 0x000fe200078e00ff */
[----:B------:R-:W-:Y:S01]  /*50f0*/  FSEL R59, R27, R9, P1 ;  /* 0x000000091b3b7208 */ /* 0x000fe20000800000 */
[----:B------:R-:W-:Y:S02]  /*5100*/  IMAD.MOV.U32 R16, RZ, RZ, R12 ;  /* 0x000000ffff107224 */ /* 0x000fe400078e000c */
[----:B------:R-:W-:Y:S02]  /*5110*/  IMAD.MOV.U32 R11, RZ, RZ, R13 ;  /* 0x000000ffff0b7224 */ /* 0x000fe400078e000d */
[----:B------:R-:W-:Y:S01]  /*5120*/  @!P2 IMAD.MOV.U32 R59, RZ, RZ, R28 ;  /* 0x000000ffff3ba224 */ /* 0x000fe200078e001c */
[----:B------:R-:W-:Y:S06]  /*5130*/  @P6 BRA `(.L_x_1077) ;  /* 0x0000000000386947 */ /* 0x000fec0003800000 */
        /* <DEDUP_REMOVED lines=14> */
.L_x_1077:
[----:B------:R-:W-:Y:S05]  /*5220*/  BSYNC.RECONVERGENT B3 ;  /* 0x0000000000037941 */ /* 0x000fea0003800200 */
.L_x_1076:
[----:B------:R-:W-:Y:S01]  /*5230*/  BSSY.RECONVERGENT B3, `(.L_x_1078) ;  /* 0x0000005000037945 */ /* 0x000fe20003800200 */
[----:B------:R-:W-:Y:S01]  /*5240*/  IMAD.MOV.U32 R14, RZ, RZ, R38 ;  /* 0x000000ffff0e7224 */ /* 0x000fe200078e0026 */
[----:B------:R-:W-:Y:S01]  /*5250*/  MOV R12, 0x5280 ;  /* 0x00005280000c7802 */ /* 0x000fe20000000f00 */
[----:B------:R-:W-:-:S07]  /*5260*/  IMAD.MOV.U32 R9, RZ, RZ, R39 ;  /* 0x000000ffff097224 */ /* 0x000fce00078e0027 */
[----:B------:R-:W-:Y:S05]  /*5270*/  CALL.REL.NOINC `($_Z23set_inner_product_tableP8functionS0_PdS1_S1_ii$__internal_accurate_pow) ;  /* 0x0000000800d47944 */ /* 0x000fea0003c00000 */
[----:B------:R-:W-:Y:S05]  /*5280*/  BSYNC.RECONVERGENT B3 ;  /* 0x0000000000037941 */ /* 0x000fea0003800200 */
.L_x_1078:
[----:B------:R-:W0:Y:S01]  /*5290*/  MUFU.RCP64H R13, R39 ;  /* 0x00000027000d7308 */ /* 0x000e220000001800 */
[----:B------:R-:W-:Y:S01]  /*52a0*/  DADD R28, R24, R38 ;  /* 0x00000000181c7229 */ /* 0x000fe20000000026 */
[----:B------:R-:W-:Y:S01]  /*52b0*/  IMAD.MOV.U32 R12, RZ, RZ, 0x1 ;  /* 0x00000001ff0c7424 */ /* 0x000fe200078e00ff */
[----:B------:R-:W-:Y:S01]  /*52c0*/  @!P3 ISETP.NE.U32.AND P0, PT, R15, RZ, PT ;  /* 0x000000ff0f00b20c */ /* 0x000fe20003f05070 */
[----:B------:R-:W-:Y:S01]  /*52d0*/  IMAD.MOV.U32 R15, RZ, RZ, R9 ;  /* 0x000000ffff0f7224 */ /* 0x000fe200078e0009 */
[----:B------:R-:W-:Y:S01]  /*52e0*/  ISETP.GE.OR P1, PT, R39, RZ, P3 ;  /* 0x000000ff2700720c */ /* 0x000fe20001f26670 */
[----:B------:R-:W-:Y:S01]  /*52f0*/  DSETP.NEU.AND P6, PT, R30, 1, PT ;  /* 0x3ff000001e00742a */ /* 0x000fe20003fcd000 */
[----:B------:R-:W-:Y:S01]  /*5300*/  @!P3 ISETP.NE.AND.EX P0, PT, R37, -0x80000000, PT, P0 ;  /* 0x800000002500b80c */ /* 0x000fe20003f05300 */
[----:B------:R-:W-:Y:S01]  /*5310*/  BSSY.RECONVERGENT B3, `(.L_x_1079) ;  /* 0x0000020000037945 */ /* 0x000fe20003800200 */
[----:B------:R-:W-:Y:S01]  /*5320*/  ISETP.LT.AND P4, PT, R25, RZ, !P4 ;  /* 0x000000ff1900720c */ /* 0x000fe20006781270 */
[----:B------:R-:W-:Y:S01]  /*5330*/  DADD R40, -RZ, -R14 ;  /* 0x00000000ff287229 */ /* 0x000fe2000000090e */
[----:B------:R-:W-:Y:S01]  /*5340*/  LOP3.LUT R28, R29, 0x7ff00000, RZ, 0xc0, !PT ;  /* 0x7ff000001d1c7812 */ /* 0x000fe200078ec0ff */
[----:B------:R-:W-:Y:S01]  /*5350*/  DSETP.NEU.AND P2, PT, R24, 1, PT ;  /* 0x3ff000001800742a */ /* 0x000fe20003f4d000 */
[----:B------:R-:W-:-:S02]  /*5360*/  @!P3 SEL R11, R25, RZ, !P0 ;  /* 0x000000ff190bb207 */ /* 0x000fc40004000000 */
[----:B------:R-:W-:Y:S01]  /*5370*/  ISETP.NE.AND P5, PT, R28, 0x7ff00000, PT ;  /* 0x7ff000001c00780c */ /* 0x000fe20003fa5270 */
[----:B0-----:R-:W-:Y:S02]  /*5380*/  DFMA R26, -R38, R12, 1 ;  /* 0x3ff00000261a742b */ /* 0x001fe4000000010c */
[----:B------:R-:W-:Y:S02]  /*5390*/  @!P1 LOP3.LUT R11, R11, 0x7ff00000, RZ, 0xfc, !PT ;  /* 0x7ff000000b0b9812 */ /* 0x000fe400078efcff */
[----:B------:R-:W-:Y:S01]  /*53a0*/  FSEL R14, R40, R14, P4 ;  /* 0x0000000e280e7208 */ /* 0x000fe20002000000 */
[----:B------:R-:W-:Y:S01]  /*53b0*/  @!P3 IMAD.MOV.U32 R14, RZ, RZ, RZ ;  /* 0x000000ffff0eb224 */ /* 0x000fe200078e00ff */
[----:B------:R-:W-:Y:S01]  /*53c0*/  FSEL R15, R41, R9, P4 ;  /* 0x00000009290f7208 */ /* 0x000fe20002000000 */
[----:B------:R-:W-:Y:S01]  /*53d0*/  @!P3 IMAD.MOV.U32 R15, RZ, RZ, R11 ;  /* 0x000000ffff0fb224 */ /* 0x000fe200078e000b */
[----:B------:R-:W-:Y:S01]  /*53e0*/  FSEL R28, R58, RZ, P6 ;  /* 0x000000ff3a1c7208 */ /* 0x000fe20003000000 */
[----:B------:R-:W-:Y:S01]  /*53f0*/  DFMA R26, R26, R26, R26 ;  /* 0x0000001a1a1a722b */ /* 0x000fe2000000001a */
[----:B------:R-:W-:-:S07]  /*5400*/  FSEL R29, R59, 1.875, P6 ;  /* 0x3ff000003b1d7808 */ /* 0x000fce0003000000 */
[----:B------:R-:W-:Y:S01]  /*5410*/  DFMA R12, R12, R26, R12 ;  /* 0x0000001a0c0c722b */ /* 0x000fe2000000000c */
[----:B------:R-:W-:Y:S10]  /*5420*/  @P5 BRA `(.L_x_1080) ;  /* 0x0000000000385947 */ /* 0x000ff40003800000 */
        /* <DEDUP_REMOVED lines=8> */
[----:B------:R-:W-:Y:S02]  /*54b0*/  @!P0 SEL R9, RZ, 0x7ff00000, !P1 ;  /* 0x7ff00000ff098807 */ /* 0x000fe40004800000 */
[----:B------:R-:W-:-:S03]  /*54c0*/  @!P0 LOP3.LUT R11, R39, 0x7fffffff, RZ, 0xc0, !PT ;  /* 0x7fffffff270b8812 */ /* 0x000fc600078ec0ff */
[----:B------:R-:W-:Y:S01]  /*54d0*/  @!P0 VIADD R16, R9, 0x80000000 ;  /* 0x8000000009108836 */ /* 0x000fe20000000000 */
[----:B------:R-:W-:-:S05]  /*54e0*/  @!P0 ISETP.NE.AND P1, PT, R11, 0x3fe00000, PT ;  /* 0x3fe000000b00880c */ /* 0x000fca0003f25270 */
[----:B------:R-:W-:-:S05]  /*54f0*/  @P3 SEL R9, R16, R9, P1 ;  /* 0x0000000910093207 */ /* 0x000fca0000800000 */
[----:B------:R-:W-:-:S07]  /*5500*/  @!P0 IMAD.MOV.U32 R15, RZ, RZ, R9 ;  /* 0x000000ffff0f8224 */ /* 0x000fce00078e0009 */
.L_x_1080:
[----:B------:R-:W-:Y:S05]  /*5510*/  BSYNC.RECONVERGENT B3 ;  /* 0x0000000000037941 */ /* 0x000fea0003800200 */
.L_x_1079:
        /* <DEDUP_REMOVED lines=21> */
.L_x_1082:
[----:B------:R-:W-:Y:S05]  /*5670*/  BSYNC.RECONVERGENT B4 ;  /* 0x0000000000047941 */ /* 0x000fea0003800200 */
.L_x_1081:
[----:B------:R-:W-:Y:S01]  /*5680*/  ISETP.NE.AND P0, PT, R35, R34, PT ;  /* 0x000000222300720c */ /* 0x000fe20003f05270 */
[----:B------:R-:W-:-:S12]  /*5690*/  DADD R6, R14, R6 ;  /* 0x000000000e067229 */ /* 0x000fd80000000006 */
[----:B------:R-:W-:Y:S05]  /*56a0*/  @P0 BRA `(.L_x_1083) ;  /* 0xfffffff400ec0947 */ /* 0x000fea000383ffff */
.L_x_1074:
[----:B------:R-:W-:Y:S05]  /*56b0*/  BSYNC.RECONVERGENT B2 ;  /* 0x0000000000027941 */ /* 0x000fea0003800200 */
.L_x_1073:
[----:B------:R-:W-:Y:S02]  /*56c0*/  DSETP.GEU.AND P0, PT, R20, R22, PT ;  /* 0x000000161400722a */ /* 0x000fe40003f0e000 */
[----:B------:R-:W-:-:S04]  /*56d0*/  DADD R18, R18, R6 ;  /* 0x0000000012127229 */ /* 0x000fc80000000006 */
[----:B------:R-:W-:-:S05]  /*56e0*/  SEL R9, R33, R32, !P0 ;  /* 0x0000002021097207 */ /* 0x000fca0004000000 */
[----:B------:R-:W-:-:S05]  /*56f0*/  VIADD R11, R9, 0x1 ;  /* 0x00000001090b7836 */ /* 0x000fca0000000000 */
[----:B------:R-:W-:Y:S02]  /*5700*/  SEL R9, R11, R33, !P0 ;  /* 0x000000210b097207 */ /* 0x000fe40004000000 */
[----:B------:R-:W-:-:S07]  /*5710*/  SEL R11, R32, R11, !P0 ;  /* 0x0000000b200b7207 */ /* 0x000fce0004000000 */
.L_x_1056:
[----:B------:R-:W-:Y:S05]  /*5720*/  BSYNC.RECONVERGENT B0 ;  /* 0x0000000000007941 */ /* 0x000fea0003800200 */
.L_x_1055:
[----:B------:R-:W-:-:S13]  /*5730*/  ISETP.GE.AND P0, PT, R9, R2, PT ;  /* 0x000000020900720c */ /* 0x000fda0003f06270 */
[----:B------:R-:W-:Y:S05]  /*5740*/  @!P0 BRA `(.L_x_1084) ;  /* 0xffffffe800c88947 */ /* 0x000fea000383ffff */
.L_x_1054:
[----:B------:R-:W-:Y:S05]  /*5750*/  BSYNC.RECONVERGENT B1 ;  /* 0x0000000000017941 */ /* 0x000fea0003800200 */
.L_x_1053:
[----:B------:R-:W3:Y:S02]  /*5760*/  LDC.64 R2, c[0x0][0x3a0] ;  /* 0x0000e800ff027b82 */ /* 0x000ee40000000a00 */
[----:B---3--:R-:W-:-:S05]  /*5770*/  IMAD.WIDE R2, R17, 0x8, R2 ;  /* 0x0000000811027825 */ /* 0x008fca00078e0202 */
[----:B------:R-:W-:Y:S01]  /*5780*/  STG.E.64 desc[UR4][R2.64], R18 ;  /* 0x0000001202007986 */ /* 0x000fe2000c101b04 */
[----:B------:R-:W-:Y:S05]  /*5790*/  EXIT ;  /* 0x000000000000794d */ /* 0x000fea0003800000 */
        .weak           $__internal_5_$__cuda_sm20_div_rn_f64_full
        .type           $__internal_5_$__cuda_sm20_div_rn_f64_full,@function
        .size           $__internal_5_$__cuda_sm20_div_rn_f64_full,($_Z23set_inner_product_tableP8functionS0_PdS1_S1_ii$__internal_accurate_pow - $__internal_5_$__cuda_sm20_div_rn_f64_full)
$__internal_5_$__cuda_sm20_div_rn_f64_full:
[C---:B------:R-:W-:Y:S01]  /*57a0*/  FSETP.GEU.AND P0, PT, |R29|.reuse, 1.469367938527859385e-39, PT ;  /* 0x001000001d00780b */ /* 0x040fe20003f0e200 */
[----:B------:R-:W-:Y:S01]  /*57b0*/  IMAD.MOV.U32 R41, RZ, RZ, R9 ;  /* 0x000000ffff297224 */ /* 0x000fe200078e0009 */
[----:B------:R-:W-:Y:S01]  /*57c0*/  LOP3.LUT R26, R29, 0x800fffff, RZ, 0xc0, !PT ;  /* 0x800fffff1d1a7812 */ /* 0x000fe200078ec0ff */
[----:B------:R-:W-:Y:S01]  /*57d0*/  IMAD.MOV.U32 R46, RZ, RZ, 0x1 ;  /* 0x00000001ff2e7424 */ /* 0x000fe200078e00ff */
[----:B------:R-:W-:Y:S01]  /*57e0*/  BSSY.RECONVERGENT B3, `(.L_x_1085) ;  /* 0x000005a000037945 */ /* 0x000fe20003800200 */
[----:B------:R-:W-:Y:S01]  /*57f0*/  IMAD.MOV.U32 R40, RZ, RZ, R14 ;  /* 0x000000ffff287224 */ /* 0x000fe200078e000e */
[----:B------:R-:W-:Y:S01]  /*5800*/  LOP3.LUT R27, R26, 0x3ff00000, RZ, 0xfc, !PT ;  /* 0x3ff000001a1b7812 */ /* 0x000fe200078efcff */
[----:B------:R-:W-:Y:S01]  /*5810*/  IMAD.MOV.U32 R26, RZ, RZ, R28 ;  /* 0x000000ffff1a7224 */ /* 0x000fe200078e001c */
[C---:B------:R-:W-:Y:S01]  /*5820*/  FSETP.GEU.AND P2, PT, |R41|.reuse, 1.469367938527859385e-39, PT ;  /* 0x001000002900780b */ /* 0x040fe20003f4e200 */
[----:B------:R-:W-:Y:S01]  /*5830*/  IMAD.MOV.U32 R11, RZ, RZ, 0x1ca00000 ;  /* 0x1ca00000ff0b7424 */ /* 0x000fe200078e00ff */
[----:B------:R-:W-:-:S02]  /*5840*/  LOP3.LUT R9, R41, 0x7ff00000, RZ, 0xc0, !PT ;  /* 0x7ff0000029097812 */ /* 0x000fc400078ec0ff */
[----:B------:R-:W-:Y:S01]  /*5850*/  LOP3.LUT R14, R29, 0x7ff00000, RZ, 0xc0, !PT ;  /* 0x7ff000001d0e7812 */ /* 0x000fe200078ec0ff */
[----:B------:R-:W-:-:S03]  /*5860*/  @!P0 DMUL R26, R28, 8.98846567431157953865e+307 ;  /* 0x7fe000001c1a8828 */ /* 0x000fc60000000000 */
[----:B------:R-:W-:-:S03]  /*5870*/  ISETP.GE.U32.AND P1, PT, R9, R14, PT ;  /* 0x0000000e0900720c */ /* 0x000fc60003f26070 */
[----:B------:R-:W0:Y:S01]  /*5880*/  MUFU.RCP64H R47, R27 ;  /* 0x0000001b002f7308 */ /* 0x000e220000001800 */
[----:B------:R-:W-:Y:S01]  /*5890*/  SEL R13, R11, 0x63400000, !P1 ;  /* 0x634000000b0d7807 */ /* 0x000fe20004800000 */
[----:B------:R-:W-:Y:S01]  /*58a0*/  @!P2 IMAD.MOV.U32 R48, RZ, RZ, RZ ;  /* 0x000000ffff30a224 */ /* 0x000fe200078e00ff */
[----:B------:R-:W-:Y:S02]  /*58b0*/  @!P2 LOP3.LUT R16, R29, 0x7ff00000, RZ, 0xc0, !PT ;  /* 0x7ff000001d10a812 */ /* 0x000fe400078ec0ff */
[----:B------:R-:W-:Y:S02]  /*58c0*/  @!P0 LOP3.LUT R14, R27, 0x7ff00000, RZ, 0xc0, !PT ;  /* 0x7ff000001b0e8812 */ /* 0x000fe400078ec0ff */
[----:B------:R-:W-:-:S03]  /*58d0*/  @!P2 ISETP.GE.U32.AND P3, PT, R9, R16, PT ;  /* 0x000000100900a20c */ /* 0x000fc60003f66070 */
[----:B------:R-:W-:Y:S01]  /*58e0*/  VIADD R16, R14, 0xffffffff ;  /* 0xffffffff0e107836 */ /* 0x000fe20000000000 */
[----:B------:R-:W-:-:S04]  /*58f0*/  @!P2 SEL R15, R11, 0x63400000, !P3 ;  /* 0x634000000b0fa807 */ /* 0x000fc80005800000 */
[----:B------:R-:W-:Y:S01]  /*5900*/  @!P2 LOP3.LUT R15, R15, 0x80000000, R41, 0xf8, !PT ;  /* 0x800000000f0fa812 */ /* 0x000fe200078ef829 */
[----:B0-----:R-:W-:-:S03]  /*5910*/  DFMA R42, R46, -R26, 1 ;  /* 0x3ff000002e2a742b */ /* 0x001fc6000000081a */
[----:B------:R-:W-:-:S05]  /*5920*/  @!P2 LOP3.LUT R49, R15, 0x100000, RZ, 0xfc, !PT ;  /* 0x001000000f31a812 */ /* 0x000fca00078efcff */
[----:B------:R-:W-:-:S08]  /*5930*/  DFMA R42, R42, R42, R42 ;  /* 0x0000002a2a2a722b */ /* 0x000fd0000000002a */
[----:B------:R-:W-:Y:S01]  /*5940*/  DFMA R46, R46, R42, R46 ;  /* 0x0000002a2e2e722b */ /* 0x000fe2000000002e */
[----:B------:R-:W-:Y:S01]  /*5950*/  LOP3.LUT R43, R13, 0x800fffff, R41, 0xf8, !PT ;  /* 0x800fffff0d2b7812 */ /* 0x000fe200078ef829 */
[----:B------:R-:W-:Y:S02]  /*5960*/  IMAD.MOV.U32 R42, RZ, RZ, R40 ;  /* 0x000000ffff2a7224 */ /* 0x000fe400078e0028 */
[----:B------:R-:W-:-:S04]  /*5970*/  IMAD.MOV.U32 R13, RZ, RZ, R9 ;  /* 0x000000ffff0d7224 */ /* 0x000fc800078e0009 */
[----:B------:R-:W-:Y:S02]  /*5980*/  DFMA R44, R46, -R26, 1 ;  /* 0x3ff000002e2c742b */ /* 0x000fe4000000081a */
[----:B------:R-:W-:-:S06]  /*5990*/  @!P2 DFMA R42, R42, 2, -R48 ;  /* 0x400000002a2aa82b */ /* 0x000fcc0000000830 */
[----:B------:R-:W-:-:S04]  /*59a0*/  DFMA R46, R46, R44, R46 ;  /* 0x0000002c2e2e722b */ /* 0x000fc8000000002e */
[----:B------:R-:W-:-:S04]  /*59b0*/  @!P2 LOP3.LUT R13, R43, 0x7ff00000, RZ, 0xc0, !PT ;  /* 0x7ff000002b0da812 */ /* 0x000fc800078ec0ff */
[----:B------:R-:W-:Y:S01]  /*59c0*/  DMUL R44, R46, R42 ;  /* 0x0000002a2e2c7228 */ /* 0x000fe20000000000 */
[----:B------:R-:W-:-:S05]  /*59d0*/  VIADD R15, R13, 0xffffffff ;  /* 0xffffffff0d0f7836 */ /* 0x000fca0000000000 */
[----:B------:R-:W-:Y:S02]  /*59e0*/  ISETP.GT.U32.AND P0, PT, R15, 0x7feffffe, PT ;  /* 0x7feffffe0f00780c */ /* 0x000fe40003f04070 */
[----:B------:R-:W-:Y:S02]  /*59f0*/  DFMA R48, R44, -R26, R42 ;  /* 0x8000001a2c30722b */ /* 0x000fe4000000002a */
[----:B------:R-:W-:-:S06]  /*5a00*/  ISETP.GT.U32.OR P0, PT, R16, 0x7feffffe, P0 ;  /* 0x7feffffe1000780c */ /* 0x000fcc0000704470 */
[----:B------:R-:W-:-:S07]  /*5a10*/  DFMA R44, R46, R48, R44 ;  /* 0x000000302e2c722b */ /* 0x000fce000000002c */
[----:B------:R-:W-:Y:S05]  /*5a20*/  @P0 BRA `(.L_x_1086) ;  /* 0x0000000000740947 */ /* 0x000fea0003800000 */
[----:B------:R-:W-:-:S04]  /*5a30*/  LOP3.LUT R14, R29, 0x7ff00000, RZ, 0xc0, !PT ;  /* 0x7ff000001d0e7812 */ /* 0x000fc800078ec0ff */
[CC--:B------:R-:W-:Y:S02]  /*5a40*/  VIADDMNMX R13, R9.reuse, -R14.reuse, 0xb9600000, !PT ;  /* 0xb9600000090d7446 */ /* 0x0c0fe4000780090e */
[----:B------:R-:W-:Y:S02]  /*5a50*/  ISETP.GE.U32.AND P0, PT, R9, R14, PT ;  /* 0x0000000e0900720c */ /* 0x000fe40003f06070 */
[----:B------:R-:W-:Y:S02]  /*5a60*/  VIMNMX R13, PT, PT, R13, 0x46a00000, PT ;  /* 0x46a000000d0d7848 */ /* 0x000fe40003fe0100 */
[----:B------:R-:W-:-:S05]  /*5a70*/  SEL R14, R11, 0x63400000, !P0 ;  /* 0x634000000b0e7807 */ /* 0x000fca0004000000 */
[----:B------:R-:W-:Y:S02]  /*5a80*/  IMAD.IADD R13, R13, 0x1, -R14 ;  /* 0x000000010d0d7824 */ /* 0x000fe400078e0a0e */
[----:B------:R-:W-:Y:S02]  /*5a90*/  IMAD.MOV.U32 R14, RZ, RZ, RZ ;  /* 0x000000ffff0e7224 */ /* 0x000fe400078e00ff */
        /* <DEDUP_REMOVED lines=12> */
[----:B------:R-:W-:Y:S01]  /*5b60*/  IMAD.MOV.U32 R26, RZ, RZ, RZ ;  /* 0x000000ffff1a7224 */ /* 0x000fe200078e00ff */
[----:B------:R-:W-:-:S05]  /*5b70*/  IADD3 R13, PT, PT, -R13, -0x43300000, RZ ;  /* 0xbcd000000d0d7810 */ /* 0x000fca0007ffe1ff */
[----:B------:R-:W-:-:S03]  /*5b80*/  DFMA R26, R46, -R26, R44 ;  /* 0x8000001a2e1a722b */ /* 0x000fc6000000002c */
[----:B------:R-:W-:-:S07]  /*5b90*/  LOP3.LUT R9, R15, R9, RZ, 0x3c, !PT ;  /* 0x000000090f097212 */ /* 0x000fce00078e3cff */
[----:B------:R-:W-:-:S04]  /*5ba0*/  FSETP.NEU.AND P0, PT, |R27|, R13, PT ;  /* 0x0000000d1b00720b */ /* 0x000fc80003f0d200 */
[----:B------:R-:W-:Y:S02]  /*5bb0*/  FSEL R14, R14, R46, !P0 ;  /* 0x0000002e0e0e7208 */ /* 0x000fe40004000000 */
[----:B------:R-:W-:-:S03]  /*5bc0*/  FSEL R15, R9, R47, !P0 ;  /* 0x0000002f090f7208 */ /* 0x000fc60004000000 */
[----:B------:R-:W-:Y:S02]  /*5bd0*/  IMAD.MOV.U32 R46, RZ, RZ, R14 ;  /* 0x000000ffff2e7224 */ /* 0x000fe400078e000e */
[----:B------:R-:W-:Y:S01]  /*5be0*/  IMAD.MOV.U32 R47, RZ, RZ, R15 ;  /* 0x000000ffff2f7224 */ /* 0x000fe200078e000f */
[----:B------:R-:W-:Y:S06]  /*5bf0*/  BRA `(.L_x_1087) ;  /* 0x0000000000607947 */ /* 0x000fec0003800000 */
.L_x_1086:
        /* <DEDUP_REMOVED lines=13> */
[----:B------:R-:W-:Y:S02]  /*5cd0*/  @!P0 IMAD.MOV.U32 R47, RZ, RZ, R29 ;  /* 0x000000ffff2f8224 */ /* 0x000fe400078e001d */
[----:B------:R-:W-:Y:S02]  /*5ce0*/  @P0 IMAD.MOV.U32 R46, RZ, RZ, RZ ;  /* 0x000000ffff2e0224 */ /* 0x000fe400078e00ff */
[----:B------:R-:W-:Y:S01]  /*5cf0*/  @P0 IMAD.MOV.U32 R47, RZ, RZ, R9 ;  /* 0x000000ffff2f0224 */ /* 0x000fe200078e0009 */
[----:B------:R-:W-:Y:S06]  /*5d00*/  BRA `(.L_x_1087) ;  /* 0x00000000001c7947 */ /* 0x000fec0003800000 */
.L_x_1089:
[----:B------:R-:W-:Y:S01]  /*5d10*/  LOP3.LUT R9, R29, 0x80000, RZ, 0xfc, !PT ;  /* 0x000800001d097812 */ /* 0x000fe200078efcff */
[----:B------:R-:W-:-:S04]  /*5d20*/  IMAD.MOV.U32 R46, RZ, RZ, R28 ;  /* 0x000000ffff2e7224 */ /* 0x000fc800078e001c */
[----:B------:R-:W-:Y:S01]  /*5d30*/  IMAD.MOV.U32 R47, RZ, RZ, R9 ;  /* 0x000000ffff2f7224 */ /* 0x000fe200078e0009 */
[----:B------:R-:W-:Y:S06]  /*5d40*/  BRA `(.L_x_1087) ;  /* 0x00000000000c7947 */ /* 0x000fec0003800000 */
.L_x_1088:
[----:B------:R-:W-:Y:S01]  /*5d50*/  LOP3.LUT R9, R41, 0x80000, RZ, 0xfc, !PT ;  /* 0x0008000029097812 */ /* 0x000fe200078efcff */
[----:B------:R-:W-:-:S04]  /*5d60*/  IMAD.MOV.U32 R46, RZ, RZ, R40 ;  /* 0x000000ffff2e7224 */ /* 0x000fc800078e0028 */
[----:B------:R-:W-:-:S07]  /*5d70*/  IMAD.MOV.U32 R47, RZ, RZ, R9 ;  /* 0x000000ffff2f7224 */ /* 0x000fce00078e0009 */
.L_x_1087:
[----:B------:R-:W-:Y:S05]  /*5d80*/  BSYNC.RECONVERGENT B3 ;  /* 0x0000000000037941 */ /* 0x000fea0003800200 */
.L_x_1085:
[----:B------:R-:W-:Y:S02]  /*5d90*/  IMAD.MOV.U32 R13, RZ, RZ, 0x0 ;  /* 0x00000000ff0d7424 */ /* 0x000fe400078e00ff */
[----:B------:R-:W-:Y:S02]  /*5da0*/  IMAD.MOV.U32 R14, RZ, RZ, R46 ;  /* 0x000000ffff0e7224 */ /* 0x000fe400078e002e */
[----:B------:R-:W-:Y:S01]  /*5db0*/  IMAD.MOV.U32 R9, RZ, RZ, R47 ;  /* 0x000000ffff097224 */ /* 0x000fe200078e002f */
[----:B------:R-:W-:Y:S06]  /*5dc0*/  RET.REL.NODEC R12 `(_Z23set_inner_product_tableP8functionS0_PdS1_S1_ii) ;  /* 0xffffffa00c8c7950 */ /* 0x000fec0003c3ffff */
        .type           $_Z23set_inner_product_tableP8functionS0_PdS1_S1_ii$__internal_accurate_pow,@function
        .size           $_Z23set_inner_product_tableP8functionS0_PdS1_S1_ii$__internal_accurate_pow,(.L_x_2041 - $_Z23set_inner_product_tableP8functionS0_PdS1_S1_ii$__internal_accurate_pow)
$_Z23set_inner_product_tableP8functionS0_PdS1_S1_ii$__internal_accurate_pow:
[----:B------:R-:W-:Y:S01]  /*5dd0*/  ISETP.GT.U32.AND P0, PT, R11, 0xfffff, PT ;  /* 0x000fffff0b00780c */ /* 0x000fe20003f04070 */
[----:B------:R-:W-:Y:S01]  /*5de0*/  IMAD.MOV.U32 R26, RZ, RZ, R16 ;  /* 0x000000ffff1a7224 */ /* 0x000fe200078e0010 */
[----:B------:R-:W-:Y:S01]  /*5df0*/  UMOV UR6, 0x7d2cafe2 ;  /* 0x7d2cafe200067882 */ /* 0x000fe20000000000 */
[--C-:B------:R-:W-:Y:S01]  /*5e00*/  IMAD.MOV.U32 R27, RZ, RZ, R11.reuse ;  /* 0x000000ffff1b7224 */ /* 0x100fe200078e000b */
[----:B------:R-:W-:Y:S01]  /*5e10*/  UMOV UR7, 0x3eb0f5ff ;  /* 0x3eb0f5ff00077882 */ /* 0x000fe20000000000 */
[--C-:B------:R-:W-:Y:S01]  /*5e20*/  IMAD.MOV.U32 R13, RZ, RZ, R11.reuse ;  /* 0x000000ffff0d7224 */ /* 0x100fe200078e000b */
[----:B------:R-:W-:Y:S01]  /*5e30*/  SHF.R.U32.HI R11, RZ, 0x14, R11 ;  /* 0x00000014ff0b7819 */ /* 0x000fe2000001160b */
[----:B------:R-:W-:Y:S01]  /*5e40*/  IMAD.MOV.U32 R28, RZ, RZ, RZ ;  /* 0x000000ffff1c7224 */ /* 0x000fe200078e00ff */
[----:B------:R-:W-:Y:S01]  /*5e50*/  UMOV UR8, 0x3b39803f ;  /* 0x3b39803f00087882 */ /* 0x000fe20000000000 */
[----:B------:R-:W-:-:S04]  /*5e60*/  UMOV UR9, 0x3c7abc9e ;  /* 0x3c7abc9e00097882 */ /* 0x000fc80000000000 */
[----:B------:R-:W-:-:S10]  /*5e70*/  @!P0 DMUL R26, R26, 1.80143985094819840000e+16 ;  /* 0x435000001a1a8828 */ /* 0x000fd40000000000 */
[----:B------:R-:W-:Y:S01]  /*5e80*/  @!P0 IMAD.MOV.U32 R13, RZ, RZ, R27 ;  /* 0x000000ffff0d8224 */ /* 0x000fe200078e001b */
[----:B------:R-:W-:Y:S01]  /*5e90*/  @!P0 LEA.HI R11, R27, 0xffffffca, RZ, 0xc ;  /* 0xffffffca1b0b8811 */ /* 0x000fe200078f60ff */
[----:B------:R-:W-:-:S03]  /*5ea0*/  @!P0 IMAD.MOV.U32 R16, RZ, RZ, R26 ;  /* 0x000000ffff108224 */ /* 0x000fc600078e001a */
[----:B------:R-:W-:Y:S01]  /*5eb0*/  LOP3.LUT R13, R13, 0x800fffff, RZ, 0xc0, !PT ;  /* 0x800fffff0d0d7812 */ /* 0x000fe200078ec0ff */
[----:B------:R-:W-:-:S03]  /*5ec0*/  IMAD.MOV.U32 R46, RZ, RZ, R16 ;  /* 0x000000ffff2e7224 */ /* 0x000fc600078e0010 */
        /* <DEDUP_REMOVED lines=8> */
[----:B------:R-:W-:-:S04]  /*5f50*/  DADD R46, R46, -1 ;  /* 0xbff000002e2e7429 */ /* 0x000fc80000000000 */
[----:B------:R-:W0:Y:S02]  /*5f60*/  MUFU.RCP64H R29, R41 ;  /* 0x00000029001d7308 */ /* 0x000e240000001800 */
[----:B0-----:R-:W-:-:S08]  /*5f70*/  DFMA R42, -R40, R28, 1 ;  /* 0x3ff00000282a742b */ /* 0x001fd0000000011c */
[----:B------:R-:W-:-:S08]  /*5f80*/  DFMA R42, R42, R42, R42 ;  /* 0x0000002a2a2a722b */ /* 0x000fd0000000002a */
[----:B------:R-:W-:Y:S01]  /*5f90*/  DFMA R42, R28, R42, R28 ;  /* 0x0000002a1c2a722b */ /* 0x000fe2000000001c */
[----:B------:R-:W-:Y:S02]  /*5fa0*/  IMAD.MOV.U32 R28, RZ, RZ, 0x41ad3b5a ;  /* 0x41ad3b5aff1c7424 */ /* 0x000fe400078e00ff */
[----:B------:R-:W-:-:S05]  /*5fb0*/  IMAD.MOV.U32 R29, RZ, RZ, 0x3ed0f5d2 ;  /* 0x3ed0f5d2ff1d7424 */ /* 0x000fca00078e00ff */
[----:B------:R-:W-:-:S08]  /*5fc0*/  DMUL R54, R46, R42 ;  /* 0x0000002a2e367228 */ /* 0x000fd00000000000 */
[----:B------:R-:W-:-:S08]  /*5fd0*/  DFMA R54, R46, R42, R54 ;  /* 0x0000002a2e36722b */ /* 0x000fd00000000036 */
[----:B------:R-:W-:-:S08]  /*5fe0*/  DMUL R44, R54, R54 ;  /* 0x00000036362c7228 */ /* 0x000fd00000000000 */
[----:B------:R-:W-:Y:S01]  /*5ff0*/  DFMA R28, R44, UR6, R28 ;  /* 0x000000062c1c7c2b */ /* 0x000fe2000800001c */
[----:B------:R-:W-:Y:S01]  /*6000*/  UMOV UR6, 0x75488a3f ;  /* 0x75488a3f00067882 */ /* 0x000fe20000000000 */
[----:B------:R-:W-:-:S06]  /*6010*/  UMOV UR7, 0x3ef3b20a ;  /* 0x3ef3b20a00077882 */ /* 0x000fcc0000000000 */
[----:B------:R-:W-:Y:S01]  /*6020*/  DFMA R40, R44, R28, UR6 ;  /* 0x000000062c287e2b */ /* 0x000fe2000800001c */
[----:B------:R-:W-:Y:S01]  /*6030*/  UMOV UR6, 0xe4faecd5 ;  /* 0xe4faecd500067882 */ /* 0x000fe20000000000 */
[----:B------:R-:W-:Y:S01]  /*6040*/  UMOV UR7, 0x3f1745cd ;  /* 0x3f1745cd00077882 */ /* 0x000fe20000000000 */
[----:B------:R-:W-:-:S05]  /*6050*/  DADD R28, R46, -R54 ;  /* 0x000000002e1c7229 */ /* 0x000fca0000000836 */
[----:B------:R-:W-:Y:S01]  /*6060*/  DFMA R40, R44, R40, UR6 ;  /* 0x000000062c287e2b */ /* 0x000fe20008000028 */
[----:B------:R-:W-:Y:S01]  /*6070*/  UMOV UR6, 0x258a578b ;  /* 0x258a578b00067882 */ /* 0x000fe20000000000 */
[----:B------:R-:W-:Y:S01]  /*6080*/  UMOV UR7, 0x3f3c71c7 ;  /* 0x3f3c71c700077882 */ /* 0x000fe20000000000 */
[----:B------:R-:W-:-:S05]  /*6090*/  DADD R28, R28, R28 ;  /* 0x000000001c1c7229 */ /* 0x000fca000000001c */
[----:B------:R-:W-:Y:S01]  /*60a0*/  DFMA R40, R44, R40, UR6 ;  /* 0x000000062c287e2b */ /* 0x000fe20008000028 */
[----:B------:R-:W-:Y:S01]  /*60b0*/  UMOV UR6, 0x9242b910 ;  /* 0x9242b91000067882 */ /* 0x000fe20000000000 */
[----:B------:R-:W-:Y:S01]  /*60c0*/  UMOV UR7, 0x3f624924 ;  /* 0x3f62492400077882 */ /* 0x000fe20000000000 */
[----:B------:R-:W-:-:S05]  /*60d0*/  DFMA R28, R46, -R54, R28 ;  /* 0x800000362e1c722b */ /* 0x000fca000000001c */
[----:B------:R-:W-:Y:S01]  /*60e0*/  DFMA R40, R44, R40, UR6 ;  /* 0x000000062c287e2b */ /* 0x000fe20008000028 */
[----:B------:R-:W-:Y:S01]  /*60f0*/  UMOV UR6, 0x99999dfb ;  /* 0x99999dfb00067882 */ /* 0x000fe20000000000 */
[----:B------:R-:W-:Y:S01]  /*6100*/  UMOV UR7, 0x3f899999 ;  /* 0x3f89999900077882 */ /* 0x000fe20000000000 */
[----:B------:R-:W-:Y:S02]  /*6110*/  DMUL R28, R42, R28 ;  /* 0x0000001c2a1c7228 */ /* 0x000fe40000000000 */
[----:B------:R-:W-:-:S03]  /*6120*/  DMUL R42, R54, R54 ;  /* 0x00000036362a7228 */ /* 0x000fc60000000000 */
[----:B------:R-:W-:Y:S01]  /*6130*/  DFMA R40, R44, R40, UR6 ;  /* 0x000000062c287e2b */ /* 0x000fe20008000028 */
[----:B------:R-:W-:Y:S01]  /*6140*/  UMOV UR6, 0x55555555 ;  /* 0x5555555500067882 */ /* 0x000fe20000000000 */
[----:B------:R-:W-:-:S03]  /*6150*/  UMOV UR7, 0x3fb55555 ;  /* 0x3fb5555500077882 */ /* 0x000fc60000000000 */
[----:B------:R-:W-:-:S03]  /*6160*/  DMUL R46, R54, R42 ;  /* 0x0000002a362e7228 */ /* 0x000fc60000000000 */
[----:B------:R-:W-:-:S08]  /*6170*/  DFMA R48, R44, R40, UR6 ;  /* 0x000000062c307e2b */ /* 0x000fd00008000028 */
[----:B------:R-:W-:Y:S01]  /*6180*/  DADD R52, -R48, UR6 ;  /* 0x0000000630347e29 */ /* 0x000fe20008000100 */
[----:B------:R-:W-:Y:S01]  /*6190*/  UMOV UR6, 0xb9e7b0 ;  /* 0x00b9e7b000067882 */ /* 0x000fe20000000000 */
[----:B------:R-:W-:-:S06]  /*61a0*/  UMOV UR7, 0x3c46a4cb ;  /* 0x3c46a4cb00077882 */ /* 0x000fcc0000000000 */
[----:B------:R-:W-:Y:S02]  /*61b0*/  DFMA R52, R44, R40, R52 ;  /* 0x000000282c34722b */ /* 0x000fe40000000034 */
[----:B------:R-:W-:Y:S01]  /*61c0*/  DFMA R44, R54, R54, -R42 ;  /* 0x00000036362c722b */ /* 0x000fe2000000082a */
[----:B------:R-:W-:Y:S02]  /*61d0*/  VIADD R41, R29, 0x100000 ;  /* 0x001000001d297836 */ /* 0x000fe40000000000 */
[----:B------:R-:W-:-:S03]  /*61e0*/  IMAD.MOV.U32 R40, RZ, RZ, R28 ;  /* 0x000000ffff287224 */ /* 0x000fc600078e001c */
[----:B------:R-:W-:Y:S01]  /*61f0*/  DADD R52, R52, -UR6 ;  /* 0x8000000634347e29 */ /* 0x000fe20008000000 */
[----:B------:R-:W-:Y:S01]  /*6200*/  UMOV UR6, 0x80000000 ;  /* 0x8000000000067882 */ /* 0x000fe20000000000 */
[----:B------:R-:W-:Y:S01]  /*6210*/  UMOV UR7, 0x43300000 ;  /* 0x4330000000077882 */ /* 0x000fe20000000000 */
[C---:B------:R-:W-:Y:S02]  /*6220*/  DFMA R40, R54.reuse, R40, R44 ;  /* 0x000000283628722b */ /* 0x040fe4000000002c */
[----:B------:R-:W-:-:S03]  /*6230*/  DFMA R44, R54, R42, -R46 ;  /* 0x0000002a362c722b */ /* 0x000fc6000000082e */
[----:B------:R-:W-:-:S05]  /*6240*/  DADD R50, R48, R52 ;  /* 0x0000000030327229 */ /* 0x000fca0000000034 */
[----:B------:R-:W-:-:S03]  /*6250*/  DFMA R44, R28, R42, R44 ;  /* 0x0000002a1c2c722b */ /* 0x000fc6000000002c */
[----:B------:R-:W-:Y:S02]  /*6260*/  DMUL R42, R50, R46 ;  /* 0x0000002e322a7228 */ /* 0x000fe40000000000 */
[----:B------:R-:W-:-:S03]  /*6270*/  DADD R48, R48, -R50 ;  /* 0x0000000030307229 */ /* 0x000fc60000000832 */
[----:B------:R-:W-:-:S03]  /*6280*/  DFMA R44, R54, R40, R44 ;  /* 0x00000028362c722b */ /* 0x000fc6000000002c */
        /* <DEDUP_REMOVED lines=11> */
[----:B------:R-:W-:Y:S01]  /*6340*/  DADD R28, R28, R42 ;  /* 0x000000001c1c7229 */ /* 0x000fe2000000002a */
[----:B------:R-:W-:Y:S01]  /*6350*/  LOP3.LUT R42, R13, 0x80000000, RZ, 0x3c, !PT ;  /* 0x800000000d2a7812 */ /* 0x000fe200078e3cff */
[----:B------:R-:W-:-:S06]  /*6360*/  IMAD.MOV.U32 R43, RZ, RZ, 0x43300000 ;  /* 0x43300000ff2b7424 */ /* 0x000fcc00078e00ff */
[----:B------:R-:W-:Y:S02]  /*6370*/  DADD R44, R40, R28 ;  /* 0x00000000282c7229 */ /* 0x000fe4000000001c */
[----:B------:R-:W-:Y:S01]  /*6380*/  DADD R42, R42, -UR6 ;  /* 0x800000062a2a7e29 */ /* 0x000fe20008000000 */
[----:B------:R-:W-:Y:S01]  /*6390*/  UMOV UR6, 0xfefa39ef ;  /* 0xfefa39ef00067882 */ /* 0x000fe20000000000 */
[----:B------:R-:W-:-:S04]  /*63a0*/  UMOV UR7, 0x3fe62e42 ;  /* 0x3fe62e4200077882 */ /* 0x000fc80000000000 */
[--C-:B------:R-:W-:Y:S02]  /*63b0*/  DADD R46, R40, -R44.reuse ;  /* 0x00000000282e7229 */ /* 0x100fe4000000082c */
[----:B------:R-:W-:-:S06]  /*63c0*/  DFMA R26, R42, UR6, R44 ;  /* 0x000000062a1a7c2b */ /* 0x000fcc000800002c */
[----:B------:R-:W-:Y:S02]  /*63d0*/  DADD R46, R28, R46 ;  /* 0x000000001c2e7229 */ /* 0x000fe4000000002e */
[----:B------:R-:W-:Y:S01]  /*63e0*/  DFMA R40, R42, -UR6, R26 ;  /* 0x800000062a287c2b */ /* 0x000fe2000800001a */
[----:B------:R-:W-:Y:S02]  /*63f0*/  IMAD.MOV.U32 R29, RZ, RZ, R9 ;  /* 0x000000ffff1d7224 */ /* 0x000fe400078e0009 */
[----:B------:R-:W-:Y:S02]  /*6400*/  IMAD.MOV.U32 R28, RZ, RZ, R14 ;  /* 0x000000ffff1c7224 */ /* 0x000fe400078e000e */
[C---:B------:R-:W-:Y:S01]  /*6410*/  IMAD.SHL.U32 R9, R29.reuse, 0x2, RZ ;  /* 0x000000021d097824 */ /* 0x040fe200078e00ff */
[----:B------:R-:W-:Y:S02]  /*6420*/  LOP3.LUT R11, R29, 0xff0fffff, RZ, 0xc0, !PT ;  /* 0xff0fffff1d0b7812 */ /* 0x000fe400078ec0ff */
[----:B------:R-:W-:-:S02]  /*6430*/  DADD R40, -R44, R40 ;  /* 0x000000002c287229 */ /* 0x000fc40000000128 */
[----:B------:R-:W-:Y:S01]  /*6440*/  ISETP.GT.U32.AND P0, PT, R9, -0x2000001, PT ;  /* 0xfdffffff0900780c */ /* 0x000fe20003f04070 */
[----:B------:R-:W-:-:S03]  /*6450*/  IMAD.MOV.U32 R44, RZ, RZ, R28 ;  /* 0x000000ffff2c7224 */ /* 0x000fc600078e001c */
[----:B------:R-:W-:Y:S02]  /*6460*/  SEL R45, R11, R29, P0 ;  /* 0x0000001d0b2d7207 */ /* 0x000fe40000000000 */
[----:B------:R-:W-:-:S08]  /*6470*/  DADD R40, R46, -R40 ;  /* 0x000000002e287229 */ /* 0x000fd00000000828 */
[----:B------:R-:W-:-:S08]  /*6480*/  DFMA R42, R42, UR8, R40 ;  /* 0x000000082a2a7c2b */ /* 0x000fd00008000028 */
[----:B------:R-:W-:-:S08]  /*6490*/  DADD R40, R26, R42 ;  /* 0x000000001a287229 */ /* 0x000fd0000000002a */
[----:B------:R-:W-:Y:S02]  /*64a0*/  DADD R26, R26, -R40 ;  /* 0x000000001a1a7229 */ /* 0x000fe40000000828 */
[----:B------:R-:W-:-:S06]  /*64b0*/  DMUL R28, R40, R44 ;  /* 0x0000002c281c7228 */ /* 0x000fcc0000000000 */
[----:B------:R-:W-:Y:S02]  /*64c0*/  DADD R26, R42, R26 ;  /* 0x000000002a1a7229 */ /* 0x000fe4000000001a */
[----:B------:R-:W-:Y:S01]  /*64d0*/  DFMA R40, R40, R44, -R28 ;  /* 0x0000002c2828722b */ /* 0x000fe2000000081c */
[----:B------:R-:W-:Y:S02]  /*64e0*/  IMAD.MOV.U32 R42, RZ, RZ, 0x652b82fe ;  /* 0x652b82feff2a7424 */ /* 0x000fe400078e00ff */
[----:B------:R-:W-:-:S05]  /*64f0*/  IMAD.MOV.U32 R43, RZ, RZ, 0x3ff71547 ;  /* 0x3ff71547ff2b7424 */ /* 0x000fca00078e00ff */
[----:B------:R-:W-:-:S08]  /*6500*/  DFMA R40, R26, R44, R40 ;  /* 0x0000002c1a28722b */ /* 0x000fd00000000028 */
        /* <DEDUP_REMOVED lines=52> */
[----:B------:R-:W-:Y:S02]  /*6850*/  @!P0 IMAD R27, R9, 0x100000, R27 ;  /* 0x00100000091b8824 */ /* 0x000fe400078e021b */
[----:B------:R-:W-:Y:S01]  /*6860*/  @!P0 IMAD.MOV.U32 R42, RZ, RZ, RZ ;  /* 0x000000ffff2a8224 */ /* 0x000fe200078e00ff */
[----:B------:R-:W-:-:S06]  /*6870*/  @!P0 LEA R43, R11, 0x3ff00000, 0x14 ;  /* 0x3ff000000b2b8811 */ /* 0x000fcc00078ea0ff */
[----:B------:R-:W-:-:S11]  /*6880*/  @!P0 DMUL R40, R26, R42 ;  /* 0x0000002a1a288228 */ /* 0x000fd60000000000 */
.L_x_1090:
[----:B------:R-:W-:Y:S01]  /*6890*/  DFMA R28, R28, R40, R40 ;  /* 0x000000281c1c722b */ /* 0x000fe20000000028 */
[----:B------:R-:W-:Y:S01]  /*68a0*/  IMAD.MOV.U32 R13, RZ, RZ, 0x0 ;  /* 0x00000000ff0d7424 */ /* 0x000fe200078e00ff */
[----:B------:R-:W-:-:S08]  /*68b0*/  DSETP.NEU.AND P0, PT, |R40|, +INF , PT ;  /* 0x7ff000002800742a */ /* 0x000fd00003f0d200 */
[----:B------:R-:W-:Y:S02]  /*68c0*/  FSEL R14, R40, R28, !P0 ;  /* 0x0000001c280e7208 */ /* 0x000fe40004000000 */
[----:B------:R-:W-:Y:S01]  /*68d0*/  FSEL R9, R41, R29, !P0 ;  /* 0x0000001d29097208 */ /* 0x000fe20004000000 */
[----:B------:R-:W-:Y:S06]  /*68e0*/  RET.REL.NODEC R12 `(_Z23set_inner_product_tableP8functionS0_PdS1_S1_ii) ;  /* 0xffffff940cc47950 */ /* 0x000fec0003c3ffff */
.L_x_1091:
        /* <DEDUP_REMOVED lines=9> */
.L_x_2041:


//--------------------- .text._Z13set_functionsP8functionS0_ii --------------------------
	.section	.text._Z13set_functionsP8functionS0_ii,"ax",@progbits
	.align	128
        .global         _Z13set_functionsP8functionS0_ii
        .type           _Z13set_functionsP8functionS0_ii,@function
        .size           _Z13set_functionsP8functionS0_ii,(.L_x_2043 - _Z13set_functionsP8functionS0_ii)
        .other          _Z13set_functionsP8functionS0_ii,@"STO_CUDA_ENTRY STV_DEFAULT"
_Z13set_functionsP8functionS0_ii:
.text._Z13set_functionsP8functionS0_ii:
        /* <DEDUP_REMOVED lines=8> */
[----:B------:R-:W0:Y:S01]  /*0080*/  LDCU UR6, c[0x0][0x390] ;  /* 0x00007200ff0677ac */ /* 0x000e220008000800 */
[----:B------:R-:W-:Y:S01]  /*0090*/  CS2R R12, SRZ ;  /* 0x00000000000c7805 */ /* 0x000fe2000001ff00 */
[----:B0-----:R-:W-:-:S09]  /*00a0*/  UISETP.GE.AND UP0, UPT, UR6, 0x1, UPT ;  /* 0x000000010600788c */ /* 0x001fd2000bf06270 */
[----:B------:R-:W-:Y:S05]  /*00b0*/  BRA.U !UP0, `(.L_x_1092) ;  /* 0x0000000508007547 */ /* 0x000fea000b800000 */
[----:B------:R-:W-:Y:S01]  /*00c0*/  UISETP.GE.U32.AND UP1, UPT, UR6, 0x4, UPT ;  /* 0x000000040600788c */ /* 0x000fe2000bf26070 */
[----:B------:R-:W-:Y:S01]  /*00d0*/  IMAD.MOV.U32 R2, RZ, RZ, 0x0 ;  /* 0x00000000ff027424 */ /* 0x000fe200078e00ff */
[----:B------:R-:W-:Y:S01]  /*00e0*/  ULOP3.LUT UR5, UR6, 0x3, URZ, 0xc0, !UPT ;  /* 0x0000000306057892 */ /* 0x000fe2000f8ec0ff */
[----:B------:R-:W-:Y:S01]  /*00f0*/  IMAD.MOV.U32 R3, RZ, RZ, 0x3ff00000 ;  /* 0x3ff00000ff037424 */ /* 0x000fe200078e00ff */
[----:B------:R-:W-:Y:S01]  /*0100*/  CS2R R12, SRZ ;  /* 0x00000000000c7805 */ /* 0x000fe2000001ff00 */
[----:B------:R-:W-:Y:S01]  /*0110*/  UMOV UR4, URZ ;  /* 0x000000ff00047c82 */ /* 0x000fe20008000000 */
[----:B------:R-:W-:-:S03]  /*0120*/  UISETP.NE.AND UP0, UPT, UR5, URZ, UPT ;  /* 0x000000ff0500728c */ /* 0x000fc6000bf05270 */
[----:B------:R-:W-:Y:S08]  /*0130*/  BRA.U !UP1, `(.L_x_1093) ;  /* 0x0000000109a47547 */ /* 0x000ff0000b800000 */
[----:B------:R-:W-:Y:S01]  /*0140*/  ULOP3.LUT UR4, UR6, 0x7ffffffc, URZ, 0xc0, !UPT ;  /* 0x7ffffffc06047892 */ /* 0x000fe2000f8ec0ff */
[----:B------:R-:W-:Y:S01]  /*0150*/  IMAD.MOV.U32 R2, RZ, RZ, 0x0 ;  /* 0x00000000ff027424 */ /* 0x000fe200078e00ff */
[----:B------:R-:W-:Y:S01]  /*0160*/  CS2R R12, SRZ ;  /* 0x00000000000c7805 */ /* 0x000fe2000001ff00 */
[----:B------:R-:W-:Y:S01]  /*0170*/  IMAD.MOV.U32 R3, RZ, RZ, 0x3ff00000 ;  /* 0x3ff00000ff037424 */ /* 0x000fe200078e00ff */
[----:B------:R-:W-:Y:S02]  /*0180*/  UIADD3 UR7, UPT, UPT, UR6, -0x2, URZ ;  /* 0xfffffffe06077890 */ /* 0x000fe4000fffe0ff */
[----:B------:R-:W-:-:S12]  /*0190*/  UIADD3 UR8, UPT, UPT, -UR4, URZ, URZ ;  /* 0x000000ff04087290 */ /* 0x000fd8000fffe1ff */
.L_x_1094:
[----:B------:R-:W-:Y:S02]  /*01a0*/  UIADD3 UR9, UPT, UPT, UR7, 0x1, URZ ;  /* 0x0000000107097890 */ /* 0x000fe4000fffe0ff */
[----:B------:R-:W-:-:S04]  /*01b0*/  UIADD3 UR8, UPT, UPT, UR8, 0x4, URZ ;  /* 0x0000000408087890 */ /* 0x000fc8000fffe0ff */
[--C-:B------:R-:W-:Y:S01]  /*01c0*/  SHF.R.U32.HI R0, RZ, UR9, R8.reuse ;  /* 0x00000009ff007c19 */ /* 0x100fe20008011608 */
[----:B------:R-:W-:Y:S02]  /*01d0*/  UIADD3 UR9, UPT, UPT, UR7, -0x1, URZ ;  /* 0xffffffff07097890 */ /* 0x000fe4000fffe0ff */
[----:B------:R-:W-:Y:S01]  /*01e0*/  UISETP.NE.AND UP1, UPT, UR8, URZ, UPT ;  /* 0x000000ff0800728c */ /* 0x000fe2000bf25270 */
[----:B------:R-:W-:Y:S01]  /*01f0*/  LOP3.LUT R4, R0, 0x1, RZ, 0xc0, !PT ;  /* 0x0000000100047812 */ /* 0x000fe200078ec0ff */
[----:B------:R-:W-:Y:S02]  /*0200*/  IMAD.MOV.U32 R0, RZ, RZ, 0x3fd00000 ;  /* 0x3fd00000ff007424 */ /* 0x000fe400078e00ff */
[--C-:B------:R-:W-:Y:S01]  /*0210*/  SHF.R.U32.HI R7, RZ, UR9, R8.reuse ;  /* 0x00000009ff077c19 */ /* 0x100fe20008011608 */
[----:B------:R-:W-:Y:S01]  /*0220*/  UIADD3 UR9, UPT, UPT, UR7, -0x2, URZ ;  /* 0xfffffffe07097890 */ /* 0x000fe2000fffe0ff */
[----:B------:R-:W-:Y:S02]  /*0230*/  ISETP.NE.U32.AND P0, PT, R4, 0x1, PT ;  /* 0x000000010400780c */ /* 0x000fe40003f05070 */
[----:B------:R-:W-:Y:S01]  /*0240*/  SHF.R.U32.HI R4, RZ, UR7, R8 ;  /* 0x00000007ff047c19 */ /* 0x000fe20008011608 */
[----:B------:R-:W-:Y:S01]  /*0250*/  UIADD3 UR7, UPT, UPT, UR7, -0x4, URZ ;  /* 0xfffffffc07077890 */ /* 0x000fe2000fffe0ff */
[----:B------:R-:W-:-:S02]  /*0260*/  FSEL R5, R0, -1.625, !P0 ;  /* 0xbfd0000000057808 */ /* 0x000fc40004000000 */
[----:B------:R-:W-:Y:S01]  /*0270*/  LOP3.LUT R6, R4, 0x1, RZ, 0xc0, !PT ;  /* 0x0000000104067812 */ /* 0x000fe200078ec0ff */
[----:B------:R-:W-:Y:S01]  /*0280*/  IMAD.MOV.U32 R4, RZ, RZ, RZ ;  /* 0x000000ffff047224 */ /* 0x000fe200078e00ff */
[----:B------:R-:W-:Y:S02]  /*0290*/  SHF.R.U32.HI R9, RZ, UR9, R8 ;  /* 0x00000009ff097c19 */ /* 0x000fe40008011608 */
[----:B------:R-:W-:Y:S01]  /*02a0*/  ISETP.NE.U32.AND P0, PT, R6, 0x1, PT ;  /* 0x000000010600780c */ /* 0x000fe20003f05070 */
[----:B------:R-:W-:Y:S01]  /*02b0*/  IMAD.MOV.U32 R6, RZ, RZ, RZ ;  /* 0x000000ffff067224 */ /* 0x000fe200078e00ff */
[----:B------:R-:W-:Y:S01]  /*02c0*/  LOP3.LUT R9, R9, 0x1, RZ, 0xc0, !PT ;  /* 0x0000000109097812 */ /* 0x000fe200078ec0ff */
[C---:B------:R-:W-:Y:S02]  /*02d0*/  DFMA R12, R2.reuse, R4, R12 ;  /* 0x00000004020c722b */ /* 0x040fe4000000000c */
[----:B------:R-:W-:Y:S01]  /*02e0*/  DMUL R2, R2, 0.5 ;  /* 0x3fe0000002027828 */ /* 0x000fe20000000000 */
[----:B------:R-:W-:-:S02]  /*02f0*/  LOP3.LUT R4, R7, 0x1, RZ, 0xc0, !PT ;  /* 0x0000000107047812 */ /* 0x000fc400078ec0ff */
[----:B------:R-:W-:Y:S02]  /*0300*/  FSEL R7, R0, -1.625, !P0 ;  /* 0xbfd0000000077808 */ /* 0x000fe40004000000 */
[----:B------:R-:W-:-:S03]  /*0310*/  ISETP.NE.U32.AND P0, PT, R4, 0x1, PT ;  /* 0x000000010400780c */ /* 0x000fc60003f05070 */
[C---:B------:R-:W-:Y:S02]  /*0320*/  DMUL R4, R2.reuse, 0.5 ;  /* 0x3fe0000002047828 */ /* 0x040fe40000000000 */
[----:B------:R-:W-:Y:S01]  /*0330*/  DFMA R12, R2, R6, R12 ;  /* 0x00000006020c722b */ /* 0x000fe2000000000c */
[----:B------:R-:W-:Y:S02]  /*0340*/  FSEL R7, R0, -1.625, !P0 ;  /* 0xbfd0000000077808 */ /* 0x000fe40004000000 */
[----:B------:R-:W-:-:S03]  /*0350*/  ISETP.NE.U32.AND P0, PT, R9, 0x1, PT ;  /* 0x000000010900780c */ /* 0x000fc60003f05070 */
[C---:B------:R-:W-:Y:S02]  /*0360*/  DMUL R2, R4.reuse, 0.5 ;  /* 0x3fe0000004027828 */ /* 0x040fe40000000000 */
[----:B------:R-:W-:Y:S01]  /*0370*/  DFMA R12, R4, R6, R12 ;  /* 0x00000006040c722b */ /* 0x000fe2000000000c */
[----:B------:R-:W-:Y:S01]  /*0380*/  FSEL R5, R0, -1.625, !P0 ;  /* 0xbfd0000000057808 */ /* 0x000fe20004000000 */
[----:B------:R-:W-:-:S06]  /*0390*/  IMAD.MOV.U32 R4, RZ, RZ, RZ ;  /* 0x000000ffff047224 */ /* 0x000fcc00078e00ff */
[C---:B------:R-:W-:Y:S02]  /*03a0*/  DFMA R12, R2.reuse, R4, R12 ;  /* 0x00000004020c722b */ /* 0x040fe4000000000c */
[----:B------:R-:W-:Y:S01]  /*03b0*/  DMUL R2, R2, 0.5 ;  /* 0x3fe0000002027828 */ /* 0x000fe20000000000 */
[----:B------:R-:W-:Y:S10]  /*03c0*/  BRA.U UP1, `(.L_x_1094) ;  /* 0xfffffffd01747547 */ /* 0x000ff4000b83ffff */
.L_x_1093:
[----:B------:R-:W-:Y:S05]  /*03d0*/  BRA.U !UP0, `(.L_x_1092) ;  /* 0x0000000108387547 */ /* 0x000fea000b800000 */
[----:B------:R-:W-:Y:S01]  /*03e0*/  IMAD.MOV.U32 R6, RZ, RZ, 0x3fd00000 ;  /* 0x3fd00000ff067424 */ /* 0x000fe200078e00ff */
[----:B------:R-:W-:Y:S02]  /*03f0*/  UIADD3 UR4, UPT, UPT, -UR4, UR6, URZ ;  /* 0x0000000604047290 */ /* 0x000fe4000fffe1ff */
[----:B------:R-:W-:-:S12]  /*0400*/  UIADD3 UR5, UPT, UPT, -UR5, URZ, URZ ;  /* 0x000000ff05057290 */ /* 0x000fd8000fffe1ff */
.L_x_1095:
[----:B------:R-:W-:Y:S01]  /*0410*/  UIADD3 UR4, UPT, UPT, UR4, -0x1, URZ ;  /* 0xffffffff04047890 */ /* 0x000fe2000fffe0ff */
[----:B------:R-:W-:Y:S01]  /*0420*/  IMAD.MOV.U32 R4, RZ, RZ, RZ ;  /* 0x000000ffff047224 */ /* 0x000fe200078e00ff */
[----:B------:R-:W-:-:S04]  /*0430*/  UIADD3 UR5, UPT, UPT, UR5, 0x1, URZ ;  /* 0x0000000105057890 */ /* 0x000fc8000fffe0ff */
[----:B------:R-:W-:Y:S01]  /*0440*/  SHF.R.U32.HI R0, RZ, UR4, R8 ;  /* 0x00000004ff007c19 */ /* 0x000fe20008011608 */
[----:B------:R-:W-:-:S03]  /*0450*/  UISETP.NE.AND UP0, UPT, UR5, URZ, UPT ;  /* 0x000000ff0500728c */ /* 0x000fc6000bf05270 */
[----:B------:R-:W-:-:S04]  /*0460*/  LOP3.LUT R0, R0, 0x1, RZ, 0xc0, !PT ;  /* 0x0000000100007812 */ /* 0x000fc800078ec0ff */
[----:B------:R-:W-:-:S04]  /*0470*/  ISETP.NE.U32.AND P0, PT, R0, 0x1, PT ;  /* 0x000000010000780c */ /* 0x000fc80003f05070 */
[----:B------:R-:W-:-:S06]  /*0480*/  FSEL R5, R6, -1.625, !P0 ;  /* 0xbfd0000006057808 */ /* 0x000fcc0004000000 */
[C---:B------:R-:W-:Y:S02]  /*0490*/  DFMA R12, R2.reuse, R4, R12 ;  /* 0x00000004020c722b */ /* 0x040fe4000000000c */
[----:B------:R-:W-:Y:S01]  /*04a0*/  DMUL R2, R2, 0.5 ;  /* 0x3fe0000002027828 */ /* 0x000fe20000000000 */
[----:B------:R-:W-:Y:S10]  /*04b0*/  BRA.U UP0, `(.L_x_1095) ;  /* 0xfffffffd00d47547 */ /* 0x000ff4000b83ffff */
.L_x_1092:
[----:B------:R-:W-:Y:S02]  /*04c0*/  UMOV UR4, 0x1 ;  /* 0x0000000100047882 */ /* 0x000fe40000000000 */
[----:B------:R-:W-:-:S09]  /*04d0*/  USHF.L.U32 UR4, UR4, UR6, URZ ;  /* 0x0000000604047299 */ /* 0x000fd200080006ff */
[----:B------:R-:W0:Y:S02]  /*04e0*/  I2F.F64 R2, UR4 ;  /* 0x0000000400027d12 */ /* 0x000e240008201c00 */
[----:B------:R-:W1:Y:S06]  /*04f0*/  LDCU.64 UR4, c[0x0][0x358] ;  /* 0x00006b00ff0477ac */ /* 0x000e6c0008000a00 */
[----:B0-----:R-:W0:Y:S01]  /*0500*/  MUFU.RCP64H R5, R3 ;  /* 0x0000000300057308 */ /* 0x001e220000001800 */
[----:B------:R-:W-:-:S05]  /*0510*/  VIADD R4, R3, 0x300402 ;  /* 0x0030040203047836 */ /* 0x000fca0000000000 */
[----:B------:R-:W-:Y:S01]  /*0520*/  FSETP.GEU.AND P0, PT, |R4|, 5.8789094863358348022e-39, PT ;  /* 0x004004020400780b */ /* 0x000fe20003f0e200 */
[----:B0-----:R-:W-:-:S08]  /*0530*/  DFMA R6, -R2, R4, 1 ;  /* 0x3ff000000206742b */ /* 0x001fd00000000104 */
[----:B------:R-:W-:-:S08]  /*0540*/  DFMA R6, R6, R6, R6 ;  /* 0x000000060606722b */ /* 0x000fd00000000006 */
[----:B------:R-:W-:-:S08]  /*0550*/  DFMA R6, R4, R6, R4 ;  /* 0x000000060406722b */ /* 0x000fd00000000004 */
[----:B------:R-:W-:-:S08]  /*0560*/  DFMA R10, -R2, R6, 1 ;  /* 0x3ff00000020a742b */ /* 0x000fd00000000106 */
[----:B------:R-:W-:Y:S01]  /*0570*/  DFMA R10, R6, R10, R6 ;  /* 0x0000000a060a722b */ /* 0x000fe20000000006 */
[----:B-1----:R-:W-:Y:S10]  /*0580*/  @P0 BRA `(.L_x_1096) ;  /* 0x0000000000100947 */ /* 0x002ff40003800000 */
[----:B------:R-:W-:-:S05]  /*0590*/  LOP3.LUT R0, R3, 0x7fffffff, RZ, 0xc0, !PT ;  /* 0x7fffffff03007812 */ /* 0x000fca00078ec0ff */
[----:B------:R-:W-:Y:S01]  /*05a0*/  VIADD R6, R0, 0xfff00000 ;  /* 0xfff0000000067836 */ /* 0x000fe20000000000 */
[----:B------:R-:W-:-:S07]  /*05b0*/  MOV R0, 0x5d0 ;  /* 0x000005d000007802 */ /* 0x000fce0000000f00 */
[----:B------:R-:W-:Y:S05]  /*05c0*/  CALL.REL.NOINC `($__internal_6_$__cuda_sm20_dblrcp_rn_slowpath_v3) ;  /* 0x00000018001c7944 */ /* 0x000fea0003c00000 */
.L_x_1096:
[----:B------:R-:W0:Y:S01]  /*05d0*/  LDC.64 R2, c[0x0][0x380] ;  /* 0x0000e000ff027b82 */ /* 0x000e220000000a00 */
[----:B------:R-:W-:Y:S02]  /*05e0*/  IMAD.MOV.U32 R16, RZ, RZ, 0x3 ;  /* 0x00000003ff107424 */ /* 0x000fe400078e00ff */
[----:B------:R-:W-:-:S05]  /*05f0*/  IMAD.MOV.U32 R17, RZ, RZ, 0x2 ;  /* 0x00000002ff117424 */ /* 0x000fca00078e00ff */
[----:B------:R-:W1:Y:S01]  /*0600*/  LDC.64 R14, c[0x0][0x388] ;  /* 0x0000e200ff0e7b82 */ /* 0x000e620000000a00 */
[----:B0-----:R-:W-:-:S05]  /*0610*/  IMAD.WIDE R8, R8, 0xb8, R2 ;  /* 0x000000b808087825 */ /* 0x001fca00078e0202 */
[----:B------:R0:W-:Y:S04]  /*0620*/  STG.E.64 desc[UR4][R8.64], R16 ;  /* 0x0000001008007986 */ /* 0x0001e8000c101b04 */
[----:B------:R0:W-:Y:S04]  /*0630*/  STG.E desc[UR4][R8.64+0x8], R17 ;  /* 0x0000081108007986 */ /* 0x0001e8000c101904 */
[----:B-1----:R-:W2:Y:S01]  /*0640*/  LDG.E.64 R2, desc[UR4][R14.64+0x18] ;  /* 0x000018040e027981 */ /* 0x002ea2000c1e1b00 */
[----:B------:R-:W1:Y:S01]  /*0650*/  MUFU.RCP64H R5, R11 ;  /* 0x0000000b00057308 */ /* 0x000e620000001800 */
[----:B------:R-:W-:-:S02]  /*0660*/  IMAD.MOV.U32 R4, RZ, RZ, 0x1 ;  /* 0x00000001ff047424 */ /* 0x000fc400078e00ff */
[----:B------:R2:W5:Y:S01]  /*0670*/  LDG.E.64 R22, desc[UR4][R14.64+0x10] ;  /* 0x000010040e167981 */ /* 0x000562000c1e1b00 */
[----:B------:R-:W-:Y:S03]  /*0680*/  BSSY.RECONVERGENT B0, `(.L_x_1097) ;  /* 0x0000013000007945 */ /* 0x000fe60003800200 */
[----:B-1----:R-:W-:-:S08]  /*0690*/  DFMA R6, R4, -R10, 1 ;  /* 0x3ff000000406742b */ /* 0x002fd0000000080a */
[----:B------:R-:W-:-:S08]  /*06a0*/  DFMA R6, R6, R6, R6 ;  /* 0x000000060606722b */ /* 0x000fd00000000006 */
[----:B------:R-:W-:-:S08]  /*06b0*/  DFMA R6, R4, R6, R4 ;  /* 0x000000060406722b */ /* 0x000fd00000000004 */
[----:B------:R-:W-:-:S08]  /*06c0*/  DFMA R4, R6, -R10, 1 ;  /* 0x3ff000000604742b */ /* 0x000fd0000000080a */
[----:B------:R-:W-:Y:S02]  /*06d0*/  DFMA R4, R6, R4, R6 ;  /* 0x000000040604722b */ /* 0x000fe40000000006 */
[----:B--2---:R-:W-:-:S08]  /*06e0*/  DMUL R14, R2, R12 ;  /* 0x0000000c020e7228 */ /* 0x004fd00000000000 */
[----:B------:R-:W-:Y:S02]  /*06f0*/  DMUL R2, R14, R4 ;  /* 0x000000040e027228 */ /* 0x000fe40000000000 */
[----:B------:R-:W-:-:S06]  /*0700*/  FSETP.GEU.AND P1, PT, |R15|, 6.5827683646048100446e-37, PT ;  /* 0x036000000f00780b */ /* 0x000fcc0003f2e200 */
[----:B------:R-:W-:-:S08]  /*0710*/  DFMA R6, R2, -R10, R14 ;  /* 0x8000000a0206722b */ /* 0x000fd0000000000e */
[----:B------:R-:W-:Y:S02]  /*0720*/  DFMA R2, R4, R6, R2 ;  /* 0x000000060402722b */ /* 0x000fe40000000002 */
[----:B------:R-:W-:-:S08]  /*0730*/  DMUL R6, R10, R10 ;  /* 0x0000000a0a067228 */ /* 0x000fd00000000000 */
[----:B------:R-:W-:-:S05]  /*0740*/  FFMA R0, RZ, R11, R3 ;  /* 0x0000000bff007223 */ /* 0x000fca0000000003 */
[----:B------:R-:W-:-:S13]  /*0750*/  FSETP.GT.AND P0, PT, |R0|, 1.469367938527859385e-39, PT ;  /* 0x001000000000780b */ /* 0x000fda0003f04200 */
[----:B0-----:R-:W-:Y:S05]  /*0760*/  @P0 BRA P1, `(.L_x_1098) ;  /* 0x0000000000100947 */ /* 0x001fea0000800000 */
[----:B------:R-:W-:Y:S01]  /*0770*/  MOV R18, R10 ;  /* 0x0000000a00127202 */ /* 0x000fe20000000f00 */
[----:B------:R-:W-:Y:S01]  /*0780*/  IMAD.MOV.U32 R19, RZ, RZ, R11 ;  /* 0x000000ffff137224 */ /* 0x000fe200078e000b */
[----:B------:R-:W-:-:S07]  /*0790*/  MOV R0, 0x7b0 ;  /* 0x000007b000007802 */ /* 0x000fce0000000f00 */
[----:B-----5:R-:W-:Y:S05]  /*07a0*/  CALL.REL.NOINC `($__internal_7_$__cuda_sm20_div_rn_f64_full) ;  /* 0x0000001800447944 */ /* 0x020fea0003c00000 */
.L_x_1098:
[----:B------:R-:W-:Y:S05]  /*07b0*/  BSYNC.RECONVERGENT B0 ;  /* 0x0000000000007941 */ /* 0x000fea0003800200 */
.L_x_1097:
[----:B------:R-:W0:Y:S02]  /*07c0*/  LDC.64 R20, c[0x0][0x388] ;  /* 0x0000e200ff147b82 */ /* 0x000e240000000a00 */
[----:B0-----:R-:W2:Y:S01]  /*07d0*/  LDG.E.64 R4, desc[UR4][R20.64+0x20] ;  /* 0x0000200414047981 */ /* 0x001ea2000c1e1b00 */
[----:B------:R-:W0:Y:S01]  /*07e0*/  MUFU.RCP64H R15, R7 ;  /* 0x00000007000f7308 */ /* 0x000e220000001800 */
[----:B------:R-:W-:Y:S01]  /*07f0*/  IMAD.MOV.U32 R14, RZ, RZ, 0x1 ;  /* 0x00000001ff0e7424 */ /* 0x000fe200078e00ff */
[----:B------:R-:W-:Y:S01]  /*0800*/  BSSY.RECONVERGENT B0, `(.L_x_1099) ;  /* 0x0000016000007945 */ /* 0x000fe20003800200 */
[----:B-----5:R-:W-:-:S04]  /*0810*/  DADD R22, R22, -R2 ;  /* 0x0000000016167229 */ /* 0x020fc80000000802 */
[----:B0-----:R-:W-:-:S08]  /*0820*/  DFMA R16, -R6, R14, 1 ;  /* 0x3ff000000610742b */ /* 0x001fd0000000010e */
[----:B------:R-:W-:-:S08]  /*0830*/  DFMA R16, R16, R16, R16 ;  /* 0x000000101010722b */ /* 0x000fd00000000010 */
[----:B------:R-:W-:-:S08]  /*0840*/  DFMA R16, R14, R16, R14 ;  /* 0x000000100e10722b */ /* 0x000fd0000000000e */
[----:B------:R-:W-:-:S08]  /*0850*/  DFMA R18, -R6, R16, 1 ;  /* 0x3ff000000612742b */ /* 0x000fd00000000110 */
[----:B------:R-:W-:Y:S02]  /*0860*/  DFMA R18, R16, R18, R16 ;  /* 0x000000121012722b */ /* 0x000fe40000000010 */
[----:B--2---:R-:W-:-:S08]  /*0870*/  DMUL R4, R4, R12 ;  /* 0x0000000c04047228 */ /* 0x004fd00000000000 */
        /* <DEDUP_REMOVED lines=10> */
[----:B------:R-:W-:-:S07]  /*0920*/  IMAD.MOV.U32 R19, RZ, RZ, R7 ;  /* 0x000000ffff137224 */ /* 0x000fce00078e0007 */
[----:B------:R-:W-:Y:S05]  /*0930*/  CALL.REL.NOINC `($__internal_7_$__cuda_sm20_div_rn_f64_full) ;  /* 0x0000001400e07944 */ /* 0x000fea0003c00000 */
[----:B------:R-:W-:Y:S02]  /*0940*/  IMAD.MOV.U32 R4, RZ, RZ, R2 ;  /* 0x000000ffff047224 */ /* 0x000fe400078e0002 */
[----:B------:R-:W-:-:S07]  /*0950*/  IMAD.MOV.U32 R5, RZ, RZ, R3 ;  /* 0x000000ffff057224 */ /* 0x000fce00078e0003 */
.L_x_1100:
[----:B------:R-:W-:Y:S05]  /*0960*/  BSYNC.RECONVERGENT B0 ;  /* 0x0000000000007941 */ /* 0x000fea0003800200 */
.L_x_1099:
[----:B------:R-:W0:Y:S01]  /*0970*/  LDC.64 R14, c[0x0][0x388] ;  /* 0x0000e200ff0e7b82 */ /* 0x000e220000000a00 */
[----:B------:R-:W-:-:S07]  /*0980*/  DADD R22, R22, R4 ;  /* 0x0000000016167229 */ /* 0x000fce0000000004 */
[----:B------:R1:W-:Y:S04]  /*0990*/  STG.E.64 desc[UR4][R8.64+0x10], R22 ;  /* 0x0000101608007986 */ /* 0x0003e8000c101b04 */
[----:B0-----:R-:W2:Y:S01]  /*09a0*/  LDG.E.64 R14, desc[UR4][R14.64+0x18] ;  /* 0x000018040e0e7981 */ /* 0x001ea2000c1e1b00 */
[----:B------:R-:W0:Y:S01]  /*09b0*/  MUFU.RCP64H R3, R11 ;  /* 0x0000000b00037308 */ /* 0x000e220000001800 */
[----:B------:R-:W-:-:S06]  /*09c0*/  IMAD.MOV.U32 R2, RZ, RZ, 0x1 ;  /* 0x00000001ff027424 */ /* 0x000fcc00078e00ff */
[----:B0-----:R-:W-:-:S08]  /*09d0*/  DFMA R4, R2, -R10, 1 ;  /* 0x3ff000000204742b */ /* 0x001fd0000000080a */
[----:B------:R-:W-:-:S08]  /*09e0*/  DFMA R4, R4, R4, R4 ;  /* 0x000000040404722b */ /* 0x000fd00000000004 */
[----:B------:R-:W-:-:S08]  /*09f0*/  DFMA R4, R2, R4, R2 ;  /* 0x000000040204722b */ /* 0x000fd00000000002 */
[----:B------:R-:W-:-:S08]  /*0a00*/  DFMA R2, R4, -R10, 1 ;  /* 0x3ff000000402742b */ /* 0x000fd0000000080a */
[----:B------:R-:W-:-:S08]  /*0a10*/  DFMA R16, R4, R2, R4 ;  /* 0x000000020410722b */ /* 0x000fd00000000004 */
[----:B--2---:R-:W-:Y:S01]  /*0a20*/  DMUL R2, R16, R14 ;  /* 0x0000000e10027228 */ /* 0x004fe20000000000 */
[----:B------:R-:W-:-:S07]  /*0a30*/  FSETP.GEU.AND P1, PT, |R15|, 6.5827683646048100446e-37, PT ;  /* 0x036000000f00780b */ /* 0x000fce0003f2e200 */
[----:B------:R-:W-:-:S08]  /*0a40*/  DFMA R4, R2, -R10, R14 ;  /* 0x8000000a0204722b */ /* 0x000fd0000000000e */
[----:B-1----:R-:W-:-:S10]  /*0a50*/  DFMA R22, R16, R4, R2 ;  /* 0x000000041016722b */ /* 0x002fd40000000002 */
        /* <DEDUP_REMOVED lines=9> */
.L_x_1101:
[----:B------:R-:W0:Y:S02]  /*0af0*/  LDC.64 R4, c[0x0][0x388] ;  /* 0x0000e200ff047b82 */ /* 0x000e240000000a00 */
[----:B0-----:R-:W2:Y:S01]  /*0b00*/  LDG.E.64 R2, desc[UR4][R4.64+0x20] ;  /* 0x0000200404027981 */ /* 0x001ea2000c1e1b00 */
[----:B------:R-:W0:Y:S01]  /*0b10*/  MUFU.RCP64H R15, R7 ;  /* 0x00000007000f7308 */ /* 0x000e220000001800 */
[----:B------:R-:W-:Y:S01]  /*0b20*/  IMAD.MOV.U32 R14, RZ, RZ, 0x1 ;  /* 0x00000001ff0e7424 */ /* 0x000fe200078e00ff */
[----:B------:R-:W-:Y:S05]  /*0b30*/  BSSY.RECONVERGENT B0, `(.L_x_1102) ;  /* 0x0000013000007945 */ /* 0x000fea0003800200 */
[----:B0-----:R-:W-:-:S08]  /*0b40*/  DFMA R16, -R6, R14, 1 ;  /* 0x3ff000000610742b */ /* 0x001fd0000000010e */
[----:B------:R-:W-:-:S08]  /*0b50*/  DFMA R16, R16, R16, R16 ;  /* 0x000000101010722b */ /* 0x000fd00000000010 */
[----:B------:R-:W-:-:S08]  /*0b60*/  DFMA R16, R14, R16, R14 ;  /* 0x000000100e10722b */ /* 0x000fd0000000000e */
[----:B------:R-:W-:-:S08]  /*0b70*/  DFMA R18, -R6, R16, 1 ;  /* 0x3ff000000612742b */ /* 0x000fd00000000110 */
[----:B------:R-:W-:Y:S02]  /*0b80*/  DFMA R18, R16, R18, R16 ;  /* 0x000000121012722b */ /* 0x000fe40000000010 */
[----:B--2---:R-:W-:-:S08]  /*0b90*/  DADD R2, R2, R2 ;  /* 0x0000000002027229 */ /* 0x004fd00000000002 */
        /* <DEDUP_REMOVED lines=9> */
[----:B------:R-:W-:Y:S02]  /*0c30*/  MOV R19, R7 ;  /* 0x0000000700137202 */ /* 0x000fe40000000f00 */
[----:B------:R-:W-:-:S07]  /*0c40*/  MOV R0, 0xc60 ;  /* 0x00000c6000007802 */ /* 0x000fce0000000f00 */
[----:B------:R-:W-:Y:S05]  /*0c50*/  CALL.REL.NOINC `($__internal_7_$__cuda_sm20_div_rn_f64_full) ;  /* 0x0000001400187944 */ /* 0x000fea0003c00000 */
.L_x_1103:
[----:B------:R-:W-:Y:S05]  /*0c60*/  BSYNC.RECONVERGENT B0 ;  /* 0x0000000000007941 */ /* 0x000fea0003800200 */
.L_x_1102:
[----:B------:R-:W0:Y:S01]  /*0c70*/  LDC.64 R14, c[0x0][0x388] ;  /* 0x0000e200ff0e7b82 */ /* 0x000e220000000a00 */
[----:B------:R-:W-:-:S07]  /*0c80*/  DADD R2, -R2, R22 ;  /* 0x0000000002027229 */ /* 0x000fce0000000116 */
[----:B------:R1:W-:Y:S04]  /*0c90*/  STG.E.64 desc[UR4][R8.64+0x18], R2 ;  /* 0x0000180208007986 */ /* 0x0003e8000c101b04 */
[----:B0-----:R-:W2:Y:S01]  /*0ca0*/  LDG.E.64 R14, desc[UR4][R14.64+0x20] ;  /* 0x000020040e0e7981 */ /* 0x001ea2000c1e1b00 */
[----:B------:R-:W0:Y:S01]  /*0cb0*/  MUFU.RCP64H R5, R7 ;  /* 0x0000000700057308 */ /* 0x000e220000001800 */
[----:B------:R-:W-:-:S06]  /*0cc0*/  IMAD.MOV.U32 R4, RZ, RZ, 0x1 ;  /* 0x00000001ff047424 */ /* 0x000fcc00078e00ff */
[----:B0-----:R-:W-:-:S08]  /*0cd0*/  DFMA R16, -R6, R4, 1 ;  /* 0x3ff000000610742b */ /* 0x001fd00000000104 */
[----:B------:R-:W-:-:S08]  /*0ce0*/  DFMA R16, R16, R16, R16 ;  /* 0x000000101010722b */ /* 0x000fd00000000010 */
[----:B------:R-:W-:-:S08]  /*0cf0*/  DFMA R16, R4, R16, R4 ;  /* 0x000000100410722b */ /* 0x000fd00000000004 */
[----:B------:R-:W-:-:S08]  /*0d00*/  DFMA R4, -R6, R16, 1 ;  /* 0x3ff000000604742b */ /* 0x000fd00000000110 */
[----:B------:R-:W-:-:S08]  /*0d10*/  DFMA R18, R16, R4, R16 ;  /* 0x000000041012722b */ /* 0x000fd00000000010 */
[----:B--2---:R-:W-:Y:S01]  /*0d20*/  DMUL R4, R18, R14 ;  /* 0x0000000e12047228 */ /* 0x004fe20000000000 */
[----:B------:R-:W-:-:S07]  /*0d30*/  FSETP.GEU.AND P1, PT, |R15|, 6.5827683646048100446e-37, PT ;  /* 0x036000000f00780b */ /* 0x000fce0003f2e200 */
[----:B------:R-:W-:-:S08]  /*0d40*/  DFMA R16, -R6, R4, R14 ;  /* 0x000000040610722b */ /* 0x000fd0000000010e */
        /* <DEDUP_REMOVED lines=8> */
.L_x_1104:
[----:B------:R-:W0:Y:S01]  /*0dd0*/  LDC.64 R16, c[0x0][0x388] ;  /* 0x0000e200ff107b82 */ /* 0x000e220000000a00 */
[----:B------:R-:W-:Y:S01]  /*0de0*/  IMAD.MOV.U32 R25, RZ, RZ, 0x2 ;  /* 0x00000002ff197424 */ /* 0x000fe200078e00ff */
[----:B------:R1:W-:Y:S04]  /*0df0*/  STG.E.64 desc[UR4][R8.64+0x20], R2 ;  /* 0x0000200208007986 */ /* 0x0003e8000c101b04 */
[----:B------:R2:W-:Y:S04]  /*0e00*/  STG.E desc[UR4][R8.64+0x38], R25 ;  /* 0x0000381908007986 */ /* 0x0005e8000c101904 */
[----:B0-----:R-:W3:Y:S04]  /*0e10*/  LDG.E.64 R4, desc[UR4][R16.64+0x48] ;  /* 0x0000480410047981 */ /* 0x001ee8000c1e1b00 */
[----:B------:R2:W5:Y:S01]  /*0e20*/  LDG.E.64 R22, desc[UR4][R16.64+0x40] ;  /* 0x0000400410167981 */ /* 0x000562000c1e1b00 */
[----:B------:R-:W0:Y:S01]  /*0e30*/  MUFU.RCP64H R15, R11 ;  /* 0x0000000b000f7308 */ /* 0x000e220000001800 */
[----:B------:R-:W-:Y:S01]  /*0e40*/  IMAD.MOV.U32 R14, RZ, RZ, 0x1 ;  /* 0x00000001ff0e7424 */ /* 0x000fe200078e00ff */
[----:B------:R-:W-:Y:S05]  /*0e50*/  BSSY.RECONVERGENT B0, `(.L_x_1105) ;  /* 0x0000012000007945 */ /* 0x000fea0003800200 */
[----:B0-----:R-:W-:-:S08]  /*0e60*/  DFMA R18, R14, -R10, 1 ;  /* 0x3ff000000e12742b */ /* 0x001fd0000000080a */
[----:B------:R-:W-:-:S08]  /*0e70*/  DFMA R18, R18, R18, R18 ;  /* 0x000000121212722b */ /* 0x000fd00000000012 */
[----:B------:R-:W-:-:S08]  /*0e80*/  DFMA R18, R14, R18, R14 ;  /* 0x000000120e12722b */ /* 0x000fd0000000000e */
[----:B------:R-:W-:-:S08]  /*0e90*/  DFMA R20, R18, -R10, 1 ;  /* 0x3ff000001214742b */ /* 0x000fd0000000080a */
[----:B------:R-:W-:Y:S02]  /*0ea0*/  DFMA R20, R18, R20, R18 ;  /* 0x000000141214722b */ /* 0x000fe40000000012 */
[----:B---3--:R-:W-:-:S08]  /*0eb0*/  DMUL R14, R4, R12 ;  /* 0x0000000c040e7228 */ /* 0x008fd00000000000 */
[----:B-1----:R-:W-:Y:S02]  /*0ec0*/  DMUL R2, R20, R14 ;  /* 0x0000000e14027228 */ /* 0x002fe40000000000 */
[----:B------:R-:W-:-:S06]  /*0ed0*/  FSETP.GEU.AND P1, PT, |R15|, 6.5827683646048100446e-37, PT ;  /* 0x036000000f00780b */ /* 0x000fcc0003f2e200 */
[----:B------:R-:W-:-:S08]  /*0ee0*/  DFMA R4, R2, -R10, R14 ;  /* 0x8000000a0204722b */ /* 0x000fd0000000000e */
[----:B------:R-:W-:-:S10]  /*0ef0*/  DFMA R2, R20, R4, R2 ;  /* 0x000000041402722b */ /* 0x000fd40000000002 */
[----:B------:R-:W-:-:S05]  /*0f00*/  FFMA R0, RZ, R11, R3 ;  /* 0x0000000bff007223 */ /* 0x000fca0000000003 */
[----:B------:R-:W-:-:S13]  /*0f10*/  FSETP.GT.AND P0, PT, |R0|, 1.469367938527859385e-39, PT ;  /* 0x001000000000780b */ /* 0x000fda0003f04200 */
[----:B--2---:R-:W-:Y:S05]  /*0f20*/  @P0 BRA P1, `(.L_x_1106) ;  /* 0x0000000000100947 */ /* 0x004fea0000800000 */
[----:B------:R-:W-:Y:S01]  /*0f30*/  IMAD.MOV.U32 R18, RZ, RZ, R10 ;  /* 0x000000ffff127224 */ /* 0x000fe200078e000a */
[----:B------:R-:W-:Y:S01]  /*0f40*/  MOV R0, 0xf70 ;  /* 0x00000f7000007802 */ /* 0x000fe20000000f00 */
[----:B------:R-:W-:-:S07]  /*0f50*/  IMAD.MOV.U32 R19, RZ, RZ, R11 ;  /* 0x000000ffff137224 */ /* 0x000fce00078e000b */
[----:B-----5:R-:W-:Y:S05]  /*0f60*/  CALL.REL.NOINC `($__internal_7_$__cuda_sm20_div_rn_f64_full) ;  /* 0x0000001000547944 */ /* 0x020fea0003c00000 */
.L_x_1106:
[----:B------:R-:W-:Y:S05]  /*0f70*/  BSYNC.RECONVERGENT B0 ;  /* 0x0000000000007941 */ /* 0x000fea0003800200 */
.L_x_1105:
        /* <DEDUP_REMOVED lines=26> */
.L_x_1108:
[----:B------:R-:W-:Y:S05]  /*1120*/  BSYNC.RECONVERGENT B0 ;  /* 0x0000000000007941 */ /* 0x000fea0003800200 */
.L_x_1107:
        /* <DEDUP_REMOVED lines=18> */
[----:B------:R-:W-:Y:S01]  /*1250*/  MOV R18, R10 ;  /* 0x0000000a00127202 */ /* 0x000fe20000000f00 */
[----:B------:R-:W-:Y:S01]  /*1260*/  IMAD.MOV.U32 R19, RZ, RZ, R11 ;  /* 0x000000ffff137224 */ /* 0x000fe200078e000b */
[----:B------:R-:W-:-:S07]  /*1270*/  MOV R0, 0x1290 ;  /* 0x0000129000007802 */ /* 0x000fce0000000f00 */
[----:B------:R-:W-:Y:S05]  /*1280*/  CALL.REL.NOINC `($__internal_7_$__cuda_sm20_div_rn_f64_full) ;  /* 0x0000000c008c7944 */ /* 0x000fea0003c00000 */
[----:B------:R-:W-:Y:S02]  /*1290*/  IMAD.MOV.U32 R22, RZ, RZ, R2 ;  /* 0x000000ffff167224 */ /* 0x000fe400078e0002 */
[----:B------:R-:W-:-:S07]  /*12a0*/  IMAD.MOV.U32 R23, RZ, RZ, R3 ;  /* 0x000000ffff177224 */ /* 0x000fce00078e0003 */
.L_x_1109:
        /* <DEDUP_REMOVED lines=23> */
.L_x_1111:
[----:B------:R-:W-:Y:S05]  /*1420*/  BSYNC.RECONVERGENT B0 ;  /* 0x0000000000007941 */ /* 0x000fea0003800200 */
.L_x_1110:
        /* <DEDUP_REMOVED lines=22> */
.L_x_1112:
        /* <DEDUP_REMOVED lines=26> */
.L_x_1114:
[----:B------:R-:W-:Y:S05]  /*1730*/  BSYNC.RECONVERGENT B0 ;  /* 0x0000000000007941 */ /* 0x000fea0003800200 */
.L_x_1113:
[----:B------:R-:W0:Y:S02]  /*1740*/  LDC.64 R16, c[0x0][0x388] ;  /* 0x0000e200ff107b82 */ /* 0x000e240000000a00 */
[----:B0-----:R-:W2:Y:S01]  /*1750*/  LDG.E.64 R4, desc[UR4][R16.64+0x80] ;  /* 0x0000800410047981 */ /* 0x001ea2000c1e1b00 */
[----:B------:R-:W0:Y:S01]  /*1760*/  MUFU.RCP64H R15, R7 ;  /* 0x00000007000f7308 */ /* 0x000e220000001800 */
[----:B------:R-:W-:Y:S01]  /*1770*/  HFMA2 R14, -RZ, RZ, 0, 5.9604644775390625e-08 ;  /* 0x00000001ff0e7431 */ /* 0x000fe200000001ff */
        /* <DEDUP_REMOVED lines=22> */
.L_x_1116:
[----:B------:R-:W-:Y:S05]  /*18e0*/  BSYNC.RECONVERGENT B0 ;  /* 0x0000000000007941 */ /* 0x000fea0003800200 */
.L_x_1115:
        /* <DEDUP_REMOVED lines=24> */
.L_x_1117:
        /* <DEDUP_REMOVED lines=23> */
.L_x_1119:
[----:B------:R-:W-:Y:S05]  /*1be0*/  BSYNC.RECONVERGENT B0 ;  /* 0x0000000000007941 */ /* 0x000fea0003800200 */
.L_x_1118:
        /* <DEDUP_REMOVED lines=22> */
.L_x_1120:
[----:B------:R-:W0:Y:S01]  /*1d50*/  LDC.64 R18, c[0x0][0x388] ;  /* 0x0000e200ff127b82 */ /* 0x000e220000000a00 */
[----:B------:R-:W-:Y:S04]  /*1d60*/  STG.E.64 desc[UR4][R8.64+0x80], R2 ;  /* 0x0000800208007986 */ /* 0x000fe8000c101b04 */
[----:B0-----:R-:W2:Y:S02]  /*1d70*/  LDG.E.64 R4, desc[UR4][R18.64+0x98] ;  /* 0x0000980412047981 */ /* 0x001ea4000c1e1b00 */
[----:B--2---:R-:W-:-:S07]  /*1d80*/  DFMA R4, R4, R10, R12 ;  /* 0x0000000a0404722b */ /* 0x004fce000000000c */
[----:B------:R-:W-:Y:S04]  /*1d90*/  STG.E.64 desc[UR4][R8.64+0x98], R4 ;  /* 0x0000980408007986 */ /* 0x000fe8000c101b04 */
[----:B------:R-:W2:Y:S02]  /*1da0*/  LDG.E.64 R6, desc[UR4][R18.64+0xa0] ;  /* 0x0000a00412067981 */ /* 0x000ea4000c1e1b00 */
[----:B--2---:R-:W-:-:S07]  /*1db0*/  DFMA R6, R6, R10, R12 ;  /* 0x0000000a0606722b */ /* 0x004fce000000000c */
[----:B------:R-:W-:Y:S04]  /*1dc0*/  STG.E.64 desc[UR4][R8.64+0xa0], R6 ;  /* 0x0000a00608007986 */ /* 0x000fe8000c101b04 */
[----:B------:R-:W2:Y:S02]  /*1dd0*/  LDG.E.64 R14, desc[UR4][R18.64+0xa8] ;  /* 0x0000a804120e7981 */ /* 0x000ea4000c1e1b00 */
[----:B--2---:R-:W-:-:S07]  /*1de0*/  DFMA R14, R14, R10, R12 ;  /* 0x0000000a0e0e722b */ /* 0x004fce000000000c */
[----:B------:R-:W-:Y:S04]  /*1df0*/  STG.E.64 desc[UR4][R8.64+0xa8], R14 ;  /* 0x0000a80e08007986 */ /* 0x000fe8000c101b04 */
[----:B------:R-:W2:Y:S02]  /*1e00*/  LDG.E.64 R16, desc[UR4][R18.64+0xb0] ;  /* 0x0000b00412107981 */ /* 0x000ea4000c1e1b00 */
[----:B--2---:R-:W-:-:S07]  /*1e10*/  DFMA R16, R16, R10, R12 ;  /* 0x0000000a1010722b */ /* 0x004fce000000000c */
[----:B------:R-:W-:Y:S01]  /*1e20*/  STG.E.64 desc[UR4][R8.64+0xb0], R16 ;  /* 0x0000b01008007986 */ /* 0x000fe2000c101b04 */
[----:B------:R-:W-:Y:S05]  /*1e30*/  EXIT ;  /* 0x000000000000794d */ /* 0x000fea0003800000 */
        .weak           $__internal_6_$__cuda_sm20_dblrcp_rn_slowpath_v3
        .type           $__internal_6_$__cuda_sm20_dblrcp_rn_slowpath_v3,@function
        .size           $__internal_6_$__cuda_sm20_dblrcp_rn_slowpath_v3,($__internal_7_$__cuda_sm20_div_rn_f64_full - $__internal_6_$__cuda_sm20_dblrcp_rn_slowpath_v3)
$__internal_6_$__cuda_sm20_dblrcp_rn_slowpath_v3:
[----:B------:R-:W-:-:S14]  /*1e40*/  DSETP.GTU.AND P0, PT, |R2|, +INF , PT ;  /* 0x7ff000000200742a */ /* 0x000fdc0003f0c200 */
[----:B------:R-:W-:Y:S05]  /*1e50*/  @P0 BRA `(.L_x_1121) ;  /* 0x00000000007c0947 */ /* 0x000fea0003800000 */
[----:B------:R-:W-:-:S05]  /*1e60*/  LOP3.LUT R7, R3, 0x7fffffff, RZ, 0xc0, !PT ;  /* 0x7fffffff03077812 */ /* 0x000fca00078ec0ff */
[----:B------:R-:W-:-:S05]  /*1e70*/  VIADD R4, R7, 0xffffffff ;  /* 0xffffffff07047836 */ /* 0x000fca0000000000 */
[----:B------:R-:W-:-:S13]  /*1e80*/  ISETP.GE.U32.AND P0, PT, R4, 0x7fefffff, PT ;  /* 0x7fefffff0400780c */ /* 0x000fda0003f06070 */
[----:B------:R-:W-:Y:S01]  /*1e90*/  @P0 LOP3.LUT R5, R3, 0x7ff00000, RZ, 0x3c, !PT ;  /* 0x7ff0000003050812 */ /* 0x000fe200078e3cff */
[----:B------:R-:W-:Y:S01]  /*1ea0*/  @P0 IMAD.MOV.U32 R4, RZ, RZ, RZ ;  /* 0x000000ffff040224 */ /* 0x000fe200078e00ff */
[----:B------:R-:W-:Y:S06]  /*1eb0*/  @P0 BRA `(.L_x_1122) ;  /* 0x00000000006c0947 */ /* 0x000fec0003800000 */
[----:B------:R-:W-:-:S13]  /*1ec0*/  ISETP.GE.U32.AND P0, PT, R7, 0x1000001, PT ;  /* 0x010000010700780c */ /* 0x000fda0003f06070 */
[----:B------:R-:W-:Y:S05]  /*1ed0*/  @!P0 BRA `(.L_x_1123) ;  /* 0x0000000000348947 */ /* 0x000fea0003800000 */
[----:B------:R-:W-:Y:S02]  /*1ee0*/  VIADD R5, R3, 0xc0200000 ;  /* 0xc020000003057836 */ /* 0x000fe40000000000 */
[----:B------:R-:W-:Y:S02]  /*1ef0*/  IMAD.MOV.U32 R4, RZ, RZ, R2 ;  /* 0x000000ffff047224 */ /* 0x000fe400078e0002 */
[----:B------:R-:W0:Y:S04]  /*1f00*/  MUFU.RCP64H R7, R5 ;  /* 0x0000000500077308 */ /* 0x000e280000001800 */
[----:B0-----:R-:W-:-:S08]  /*1f10*/  DFMA R10, -R4, R6, 1 ;  /* 0x3ff00000040a742b */ /* 0x001fd00000000106 */
[----:B------:R-:W-:-:S08]  /*1f20*/  DFMA R10, R10, R10, R10 ;  /* 0x0000000a0a0a722b */ /* 0x000fd0000000000a */
[----:B------:R-:W-:-:S08]  /*1f30*/  DFMA R10, R6, R10, R6 ;  /* 0x0000000a060a722b */ /* 0x000fd00000000006 */
[----:B------:R-:W-:-:S08]  /*1f40*/  DFMA R6, -R4, R10, 1 ;  /* 0x3ff000000406742b */ /* 0x000fd0000000010a */
[----:B------:R-:W-:-:S08]  /*1f50*/  DFMA R6, R10, R6, R10 ;  /* 0x000000060a06722b */ /* 0x000fd0000000000a */
[----:B------:R-:W-:-:S08]  /*1f60*/  DMUL R6, R6, 2.2250738585072013831e-308 ;  /* 0x0010000006067828 */ /* 0x000fd00000000000 */
[----:B------:R-:W-:-:S08]  /*1f70*/  DFMA R2, -R2, R6, 1 ;  /* 0x3ff000000202742b */ /* 0x000fd00000000106 */
[----:B------:R-:W-:-:S08]  /*1f80*/  DFMA R2, R2, R2, R2 ;  /* 0x000000020202722b */ /* 0x000fd00000000002 */
[----:B------:R-:W-:Y:S01]  /*1f90*/  DFMA R4, R6, R2, R6 ;  /* 0x000000020604722b */ /* 0x000fe20000000006 */
[----:B------:R-:W-:Y:S10]  /*1fa0*/  BRA `(.L_x_1122) ;  /* 0x0000000000307947 */ /* 0x000ff40003800000 */
.L_x_1123:
[----:B------:R-:W-:Y:S01]  /*1fb0*/  DMUL R2, R2, 8.11296384146066816958e+31 ;  /* 0x4690000002027828 */ /* 0x000fe20000000000 */
[----:B------:R-:W-:-:S05]  /*1fc0*/  IMAD.MOV.U32 R4, RZ, RZ, R6 ;  /* 0x000000ffff047224 */ /* 0x000fca00078e0006 */
[----:B------:R-:W0:Y:S02]  /*1fd0*/  MUFU.RCP64H R5, R3 ;  /* 0x0000000300057308 */ /* 0x000e240000001800 */
[----:B0-----:R-:W-:-:S08]  /*1fe0*/  DFMA R6, -R2, R4, 1 ;  /* 0x3ff000000206742b */ /* 0x001fd00000000104 */
[----:B------:R-:W-:-:S08]  /*1ff0*/  DFMA R6, R6, R6, R6 ;  /* 0x000000060606722b */ /* 0x000fd00000000006 */
[----:B------:R-:W-:-:S08]  /*2000*/  DFMA R6, R4, R6, R4 ;  /* 0x000000060406722b */ /* 0x000fd00000000004 */
[----:B------:R-:W-:-:S08]  /*2010*/  DFMA R4, -R2, R6, 1 ;  /* 0x3ff000000204742b */ /* 0x000fd00000000106 */
[----:B------:R-:W-:-:S08]  /*2020*/  DFMA R4, R6, R4, R6 ;  /* 0x000000040604722b */ /* 0x000fd00000000006 */
[----:B------:R-:W-:Y:S01]  /*2030*/  DMUL R4, R4, 8.11296384146066816958e+31 ;  /* 0x4690000004047828 */ /* 0x000fe20000000000 */
[----:B------:R-:W-:Y:S10]  /*2040*/  BRA `(.L_x_1122) ;  /* 0x0000000000087947 */ /* 0x000ff40003800000 */
.L_x_1121:
[----:B------:R-:W-:Y:S01]  /*2050*/  LOP3.LUT R5, R3, 0x80000, RZ, 0xfc, !PT ;  /* 0x0008000003057812 */ /* 0x000fe200078efcff */
[----:B------:R-:W-:-:S07]  /*2060*/  IMAD.MOV.U32 R4, RZ, RZ, R2 ;  /* 0x000000ffff047224 */ /* 0x000fce00078e0002 */
.L_x_1122:
[----:B------:R-:W-:Y:S02]  /*2070*/  IMAD.MOV.U32 R2, RZ, RZ, R0 ;  /* 0x000000ffff027224 */ /* 0x000fe400078e0000 */
[----:B------:R-:W-:Y:S02]  /*2080*/  IMAD.MOV.U32 R3, RZ, RZ, 0x0 ;  /* 0x00000000ff037424 */ /* 0x000fe400078e00ff */
[----:B------:R-:W-:Y:S02]  /*2090*/  IMAD.MOV.U32 R10, RZ, RZ, R4 ;  /* 0x000000ffff0a7224 */ /* 0x000fe400078e0004 */
[----:B------:R-:W-:Y:S01]  /*20a0*/  IMAD.MOV.U32 R11, RZ, RZ, R5 ;  /* 0x000000ffff0b7224 */ /* 0x000fe200078e0005 */
[----:B------:R-:W-:Y:S06]  /*20b0*/  RET.REL.NODEC R2 `(_Z13set_functionsP8functionS0_ii) ;  /* 0xffffffdc02d07950 */ /* 0x000fec0003c3ffff */
        .weak           $__internal_7_$__cuda_sm20_div_rn_f64_full
        .type           $__internal_7_$__cuda_sm20_div_rn_f64_full,@function
        .size           $__internal_7_$__cuda_sm20_div_rn_f64_full,(.L_x_2043 - $__internal_7_$__cuda_sm20_div_rn_f64_full)
$__internal_7_$__cuda_sm20_div_rn_f64_full:
[----:B------:R-:W-:Y:S01]  /*20c0*/  FSETP.GEU.AND P2, PT, |R15|, 1.469367938527859385e-39, PT ;  /* 0x001000000f00780b */ /* 0x000fe20003f4e200 */
[----:B------:R-:W-:Y:S01]  /*20d0*/  IMAD.MOV.U32 R26, RZ, RZ, 0x1 ;  /* 0x00000001ff1a7424 */ /* 0x000fe200078e00ff */
[C---:B------:R-:W-:Y:S01]  /*20e0*/  FSETP.GEU.AND P0, PT, |R19|.reuse, 1.469367938527859385e-39, PT ;  /* 0x001000001300780b */ /* 0x040fe20003f0e200 */
[----:B------:R-:W-:Y:S01]  /*20f0*/  BSSY.RECONVERGENT B1, `(.L_x_1124) ;  /* 0x0000057000017945 */ /* 0x000fe20003800200 */
[----:B------:R-:W-:Y:S02]  /*2100*/  LOP3.LUT R16, R19, 0x800fffff, RZ, 0xc0, !PT ;  /* 0x800fffff13107812 */ /* 0x000fe400078ec0ff */
[----:B------:R-:W-:Y:S02]  /*2110*/  LOP3.LUT R2, R15, 0x7ff00000, RZ, 0xc0, !PT ;  /* 0x7ff000000f027812 */ /* 0x000fe400078ec0ff */
[----:B------:R-:W-:Y:S01]  /*2120*/  LOP3.LUT R17, R16, 0x3ff00000, RZ, 0xfc, !PT ;  /* 0x3ff0000010117812 */ /* 0x000fe200078efcff */
[----:B------:R-:W-:Y:S01]  /*2130*/  IMAD.MOV.U32 R16, RZ, RZ, R18 ;  /* 0x000000ffff107224 */ /* 0x000fe200078e0012 */
[----:B------:R-:W-:-:S02]  /*2140*/  LOP3.LUT R5, R19, 0x7ff00000, RZ, 0xc0, !PT ;  /* 0x7ff0000013057812 */ /* 0x000fc400078ec0ff */
[----:B------:R-:W-:Y:S01]  /*2150*/  MOV R20, R14 ;  /* 0x0000000e00147202 */ /* 0x000fe20000000f00 */
[----:B------:R-:W-:Y:S01]  /*2160*/  @!P2 IMAD.MOV.U32 R24, RZ, RZ, RZ ;  /* 0x000000ffff18a224 */ /* 0x000fe200078e00ff */
[----:B------:R-:W-:Y:S01]  /*2170*/  @!P2 LOP3.LUT R3, R19, 0x7ff00000, RZ, 0xc0, !PT ;  /* 0x7ff000001303a812 */ /* 0x000fe200078ec0ff */
[----:B------:R-:W-:Y:S01]  /*2180*/  @!P0 DMUL R16, R18, 8.98846567431157953865e+307 ;  /* 0x7fe0000012108828 */ /* 0x000fe20000000000 */
[C---:B------:R-:W-:Y:S02]  /*2190*/  ISETP.GE.U32.AND P1, PT, R2.reuse, R5, PT ;  /* 0x000000050200720c */ /* 0x040fe40003f26070 */
[----:B------:R-:W-:Y:S01]  /*21a0*/  @!P2 ISETP.GE.U32.AND P3, PT, R2, R3, PT ;  /* 0x000000030200a20c */ /* 0x000fe20003f66070 */
[----:B------:R-:W-:Y:S02]  /*21b0*/  IMAD.MOV.U32 R3, RZ, RZ, 0x1ca00000 ;  /* 0x1ca00000ff037424 */ /* 0x000fe400078e00ff */
[----:B------:R-:W0:Y:S03]  /*21c0*/  MUFU.RCP64H R27, R17 ;  /* 0x00000011001b7308 */ /* 0x000e260000001800 */
[----:B------:R-:W-:-:S02]  /*21d0*/  @!P2 SEL R25, R3, 0x63400000, !P3 ;  /* 0x634000000319a807 */ /* 0x000fc40005800000 */
[----:B------:R-:W-:Y:S02]  /*21e0*/  SEL R21, R3, 0x63400000, !P1 ;  /* 0x6340000003157807 */ /* 0x000fe40004800000 */
[--C-:B------:R-:W-:Y:S02]  /*21f0*/  @!P2 LOP3.LUT R4, R25, 0x80000000, R15.reuse, 0xf8, !PT ;  /* 0x800000001904a812 */ /* 0x100fe400078ef80f */
[----:B------:R-:W-:Y:S02]  /*2200*/  LOP3.LUT R21, R21, 0x800fffff, R15, 0xf8, !PT ;  /* 0x800fffff15157812 */ /* 0x000fe400078ef80f */
[----:B------:R-:W-:Y:S01]  /*2210*/  @!P2 LOP3.LUT R25, R4, 0x100000, RZ, 0xfc, !PT ;  /* 0x001000000419a812 */ /* 0x000fe200078efcff */
[----:B------:R-:W-:Y:S01]  /*2220*/  IMAD.MOV.U32 R4, RZ, RZ, R2 ;  /* 0x000000ffff047224 */ /* 0x000fe200078e0002 */
[----:B------:R-:W-:-:S04]  /*2230*/  @!P0 LOP3.LUT R5, R17, 0x7ff00000, RZ, 0xc0, !PT ;  /* 0x7ff0000011058812 */ /* 0x000fc800078ec0ff */
        /* <DEDUP_REMOVED lines=40> */
[----:B------:R-:W-:-:S03]  /*24c0*/  FSEL R25, R18, R25, !P0 ;  /* 0x0000001912197208 */ /* 0x000fc60004000000 */
[----:B------:R-:W-:Y:S01]  /*24d0*/  IMAD.MOV.U32 R24, RZ, RZ, R2 ;  /* 0x000000ffff187224 */ /* 0x000fe200078e0002 */
[----:B------:R-:W-:Y:S06]  /*24e0*/  BRA `(.L_x_1126) ;  /* 0x00000000005c7947 */ /* 0x000fec0003800000 */
.L_x_1125:
[----:B------:R-:W-:-:S14]  /*24f0*/  DSETP.NAN.AND P0, PT, R14, R14, PT ;  /* 0x0000000e0e00722a */ /* 0x000fdc0003f08000 */
[----:B------:R-:W-:Y:S05]  /*2500*/  @P0 BRA `(.L_x_1127) ;  /* 0x0000000000480947 */ /* 0x000fea0003800000 */
[----:B------:R-:W-:-:S14]  /*2510*/  DSETP.NAN.AND P0, PT, R18, R18, PT ;  /* 0x000000121200722a */ /* 0x000fdc0003f08000 */
[----:B------:R-:W-:Y:S05]  /*2520*/  @P0 BRA `(.L_x_1128) ;  /* 0x0000000000300947 */ /* 0x000fea0003800000 */
[----:B------:R-:W-:Y:S01]  /*2530*/  ISETP.NE.AND P0, PT, R4, R5, PT ;  /* 0x000000050400720c */ /* 0x000fe20003f05270 */
[----:B------:R-:W-:Y:S01]  /*2540*/  IMAD.MOV.U32 R24, RZ, RZ, 0x0 ;  /* 0x00000000ff187424 */ /* 0x000fe200078e00ff */
[----:B------:R-:W-:-:S11]  /*2550*/  MOV R25, 0xfff80000 ;  /* 0xfff8000000197802 */ /* 0x000fd60000000f00 */
        /* <DEDUP_REMOVED lines=9> */
.L_x_1128:
[----:B------:R-:W-:Y:S01]  /*25f0*/  LOP3.LUT R3, R19, 0x80000, RZ, 0xfc, !PT ;  /* 0x0008000013037812 */ /* 0x000fe200078efcff */
[----:B------:R-:W-:-:S04]  /*2600*/  IMAD.MOV.U32 R24, RZ, RZ, R18 ;  /* 0x000000ffff187224 */ /* 0x000fc800078e0012 */
[----:B------:R-:W-:Y:S01]  /*2610*/  IMAD.MOV.U32 R25, RZ, RZ, R3 ;  /* 0x000000ffff197224 */ /* 0x000fe200078e0003 */
[----:B------:R-:W-:Y:S06]  /*2620*/  BRA `(.L_x_1126) ;  /* 0x00000000000c7947 */ /* 0x000fec0003800000 */
.L_x_1127:
[----:B------:R-:W-:Y:S01]  /*2630*/  LOP3.LUT R3, R15, 0x80000, RZ, 0xfc, !PT ;  /* 0x000800000f037812 */ /* 0x000fe200078efcff */
[----:B------:R-:W-:-:S04]  /*2640*/  IMAD.MOV.U32 R24, RZ, RZ, R14 ;  /* 0x000000ffff187224 */ /* 0x000fc800078e000e */
[----:B------:R-:W-:-:S07]  /*2650*/  IMAD.MOV.U32 R25, RZ, RZ, R3 ;  /* 0x000000ffff197224 */ /* 0x000fce00078e0003 */
.L_x_1126:
[----:B------:R-:W-:Y:S05]  /*2660*/  BSYNC.RECONVERGENT B1 ;  /* 0x0000000000017941 */ /* 0x000fea0003800200 */
.L_x_1124:
[----:B------:R-:W-:Y:S02]  /*2670*/  IMAD.MOV.U32 R4, RZ, RZ, R0 ;  /* 0x000000ffff047224 */ /* 0x000fe400078e0000 */
[----:B------:R-:W-:Y:S02]  /*2680*/  IMAD.MOV.U32 R5, RZ, RZ, 0x0 ;  /* 0x00000000ff057424 */ /* 0x000fe400078e00ff */
[----:B------:R-:W-:Y:S02]  /*2690*/  IMAD.MOV.U32 R2, RZ, RZ, R24 ;  /* 0x000000ffff027224 */ /* 0x000fe400078e0018 */
[----:B------:R-:W-:Y:S01]  /*26a0*/  IMAD.MOV.U32 R3, RZ, RZ, R25 ;  /* 0x000000ffff037224 */ /* 0x000fe200078e0019 */
[----:B------:R-:W-:Y:S06]  /*26b0*/  RET.REL.NODEC R4 `(_Z13set_functionsP8functionS0_ii) ;  /* 0xffffffd804507950 */ /* 0x000fec0003c3ffff */
.L_x_1129:
        /* <DEDUP_REMOVED lines=12> */
.L_x_2043:


//--------------------- .text._Z12compute_maskPiP4codei --------------------------
	.section	.text._Z12compute_maskPiP4codei,"ax",@progbits
	.align	128
        .global         _Z12compute_maskPiP4codei
        .type           _Z12compute_maskPiP4codei,@function
        .size           _Z12compute_maskPiP4codei,(.L_x_2074 - _Z12compute_maskPiP4codei)
        .other          _Z12compute_maskPiP4codei,@"STO_CUDA_ENTRY STV_DEFAULT"
_Z12compute_maskPiP4codei:
.text._Z12compute_maskPiP4codei:
        /* <DEDUP_REMOVED lines=8> */
[----:B------:R-:W-:Y:S01]  /*0080*/  ISETP.NE.AND P0, PT, R5, RZ, PT ;  /* 0x000000ff0500720c */ /* 0x000fe20003f05270 */
[----:B------:R-:W0:Y:S01]  /*0090*/  LDCU.64 UR4, c[0x0][0x358] ;  /* 0x00006b00ff0477ac */ /* 0x000e220008000a00 */
[----:B------:R-:W-:Y:S11]  /*00a0*/  BSSY.RECONVERGENT B0, `(.L_x_1130) ;  /* 0x000000c000007945 */ /* 0x000ff60003800200 */
[----:B------:R-:W-:Y:S05]  /*00b0*/  @!P0 BRA `(.L_x_1131) ;  /* 0x0000000000288947 */ /* 0x000fea0003800000 */
[----:B------:R-:W1:Y:S02]  /*00c0*/  LDC.64 R2, c[0x0][0x388] ;  /* 0x0000e200ff027b82 */ /* 0x000e640000000a00 */
[----:B-1----:R-:W-:-:S05]  /*00d0*/  IMAD.WIDE R2, R5, 0x14, R2 ;  /* 0x0000001405027825 */ /* 0x002fca00078e0202 */
[----:B0-----:R-:W2:Y:S04]  /*00e0*/  LDG.E R0, desc[UR4][R2.64+0x8] ;  /* 0x0000080402007981 */ /* 0x001ea8000c1e1900 */
[----:B------:R-:W2:Y:S02]  /*00f0*/  LDG.E R7, desc[UR4][R2.64+-0xc] ;  /* 0xfffff40402077981 */ /* 0x000ea4000c1e1900 */
[----:B--2---:R-:W-:-:S13]  /*0100*/  ISETP.NE.AND P0, PT, R0, R7, PT ;  /* 0x000000070000720c */ /* 0x004fda0003f05270 */
[----:B------:R-:W-:Y:S05]  /*0110*/  @P0 BRA `(.L_x_1131) ;  /* 0x0000000000100947 */ /* 0x000fea0003800000 */
[----:B------:R-:W2:Y:S04]  /*0120*/  LDG.E R0, desc[UR4][R2.64+0xc] ;  /* 0x00000c0402007981 */ /* 0x000ea8000c1e1900 */
[----:B------:R-:W2:Y:S02]  /*0130*/  LDG.E R7, desc[UR4][R2.64+-0x8] ;  /* 0xfffff80402077981 */ /* 0x000ea4000c1e1900 */
[----:B--2---:R-:W-:-:S13]  /*0140*/  ISETP.NE.AND P0, PT, R0, R7, PT ;  /* 0x000000070000720c */ /* 0x004fda0003f05270 */
[----:B------:R-:W-:Y:S05]  /*0150*/  @!P0 BRA `(.L_x_1132) ;  /* 0x0000000000188947 */ /* 0x000fea0003800000 */
.L_x_1131:
[----:B0-----:R-:W-:Y:S05]  /*0160*/  BSYNC.RECONVERGENT B0 ;  /* 0x0000000000007941 */ /* 0x001fea0003800200 */
.L_x_1130:
[----:B------:R-:W0:Y:S01]  /*0170*/  LDC.64 R2, c[0x0][0x380] ;  /* 0x0000e000ff027b82 */ /* 0x000e220000000a00 */
[----:B------:R-:W-:Y:S02]  /*0180*/  HFMA2 R7, -RZ, RZ, 0, 5.9604644775390625e-08 ;  /* 0x00000001ff077431 */ /* 0x000fe400000001ff */
[----:B0-----:R-:W-:-:S05]  /*0190*/  IMAD.WIDE R2, R5, 0x4, R2 ;  /* 0x0000000405027825 */ /* 0x001fca00078e0202 */
[----:B------:R-:W-:Y:S01]  /*01a0*/  STG.E desc[UR4][R2.64], R7 ;  /* 0x0000000702007986 */ /* 0x000fe2000c101904 */
[----:B------:R-:W-:Y:S05]  /*01b0*/  EXIT ;  /* 0x000000000000794d */ /* 0x000fea0003800000 */
.L_x_1132:
[----:B------:R-:W0:Y:S02]  /*01c0*/  LDC.64 R2, c[0x0][0x380] ;  /* 0x0000e000ff027b82 */ /* 0x000e240000000a00 */
[----:B0-----:R-:W-:-:S05]  /*01d0*/  IMAD.WIDE R2, R5, 0x4, R2 ;  /* 0x0000000405027825 */ /* 0x001fca00078e0202 */
[----:B------:R-:W-:Y:S01]  /*01e0*/  STG.E desc[UR4][R2.64], RZ ;  /* 0x000000ff02007986 */ /* 0x000fe2000c101904 */
[----:B------:R-:W-:Y:S05]  /*01f0*/  EXIT ;  /* 0x000000000000794d */ /* 0x000fea0003800000 */
.L_x_1133:
        /* <DEDUP_REMOVED lines=16> */
.L_x_2074:


//--------------------- .text._Z10set_offsetPP4nodePP6x_bitsi --------------------------
	.section	.text._Z10set_offsetPP4nodePP6x_bitsi,"ax",@progbits
	.align	128
        .global         _Z10set_offsetPP4nodePP6x_bitsi
        .type           _Z10set_offsetPP4nodePP6x_bitsi,@function
        .size           _Z10set_offsetPP4nodePP6x_bitsi,(.L_x_2075 - _Z10set_offsetPP4nodePP6x_bitsi)
        .other          _Z10set_offsetPP4nodePP6x_bitsi,@"STO_CUDA_ENTRY STV_DEFAULT"
_Z10set_offsetPP4nodePP6x_bitsi:
.text._Z10set_offsetPP4nodePP6x_bitsi:
        /* <DEDUP_REMOVED lines=10> */
[----:B0-----:R-:W-:-:S06]  /*00a0*/  IMAD.WIDE R2, R5, 0x8, R2 ;  /* 0x0000000805027825 */ /* 0x001fcc00078e0202 */
[----:B-1----:R-:W2:Y:S04]  /*00b0*/  LDG.E.64 R2, desc[UR4][R2.64] ;  /* 0x0000000402027981 */ /* 0x002ea8000c1e1b00 */
[----:B--2---:R-:W2:Y:S01]  /*00c0*/  LDG.E R0, desc[UR4][R2.64+0x16c] ;  /* 0x00016c0402007981 */ /* 0x004ea2000c1e1900 */
[----:B------:R-:W-:Y:S01]  /*00d0*/  BSSY.RECONVERGENT B0, `(.L_x_1134) ;  /* 0x0000043000007945 */ /* 0x000fe20003800200 */
[----:B------:R-:W-:Y:S01]  /*00e0*/  IMAD.MOV.U32 R7, RZ, RZ, RZ ;  /* 0x000000ffff077224 */ /* 0x000fe200078e00ff */
[----:B--2---:R-:W-:-:S13]  /*00f0*/  ISETP.GE.AND P0, PT, R0, 0x1, PT ;  /* 0x000000010000780c */ /* 0x004fda0003f06270 */
[----:B------:R-:W-:Y:S05]  /*0100*/  @!P0 BRA `(.L_x_1135) ;  /* 0x0000000000fc8947 */ /* 0x000fea0003800000 */
[----:B------:R0:W5:Y:S01]  /*0110*/  LDG.E R4, desc[UR4][R2.64+0x168] ;  /* 0x0001680402047981 */ /* 0x000162000c1e1900 */
[C---:B------:R-:W-:Y:S01]  /*0120*/  ISETP.GE.U32.AND P0, PT, R0.reuse, 0x4, PT ;  /* 0x000000040000780c */ /* 0x040fe20003f06070 */
[----:B------:R-:W-:Y:S01]  /*0130*/  BSSY.RECONVERGENT B1, `(.L_x_1136) ;  /* 0x0000024000017945 */ /* 0x000fe20003800200 */
[----:B------:R-:W-:Y:S01]  /*0140*/  LOP3.LUT R6, R0, 0x3, RZ, 0xc0, !PT ;  /* 0x0000000300067812 */ /* 0x000fe200078ec0ff */
[----:B------:R-:W-:Y:S02]  /*0150*/  IMAD.MOV.U32 R5, RZ, RZ, RZ ;  /* 0x000000ffff057224 */ /* 0x000fe400078e00ff */
[----:B------:R-:W-:-:S08]  /*0160*/  IMAD.MOV.U32 R8, RZ, RZ, RZ ;  /* 0x000000ffff087224 */ /* 0x000fd000078e00ff */
[----:B0-----:R-:W-:Y:S05]  /*0170*/  @!P0 BRA `(.L_x_1137) ;  /* 0x00000000007c8947 */ /* 0x001fea0003800000 */
[C---:B------:R-:W-:Y:S01]  /*0180*/  LOP3.LUT R5, R0.reuse, 0x7ffffffc, RZ, 0xc0, !PT ;  /* 0x7ffffffc00057812 */ /* 0x040fe200078ec0ff */
[----:B------:R-:W-:Y:S01]  /*0190*/  IMAD.MOV.U32 R9, RZ, RZ, 0x3 ;  /* 0x00000003ff097424 */ /* 0x000fe200078e00ff */
[----:B------:R-:W-:Y:S01]  /*01a0*/  BSSY.RECONVERGENT B2, `(.L_x_1138) ;  /* 0x000001b000027945 */ /* 0x000fe20003800200 */
[----:B------:R-:W-:Y:S02]  /*01b0*/  IMAD.MOV.U32 R7, RZ, RZ, RZ ;  /* 0x000000ffff077224 */ /* 0x000fe400078e00ff */
[----:B------:R-:W-:Y:S02]  /*01c0*/  IMAD R9, R0, R9, -0x6 ;  /* 0xfffffffa00097424 */ /* 0x000fe400078e0209 */
[----:B------:R-:W-:-:S07]  /*01d0*/  IMAD.MOV R13, RZ, RZ, -R5 ;  /* 0x000000ffff0d7224 */ /* 0x000fce00078e0a05 */
.L_x_1139:
[----:B------:R-:W-:Y:S01]  /*01e0*/  VIADD R11, R9, 0x3 ;  /* 0x00000003090b7836 */ /* 0x000fe20000000000 */
[----:B-----5:R-:W-:Y:S01]  /*01f0*/  SHF.R.U32.HI R10, RZ, R9, R4 ;  /* 0x00000009ff0a7219 */ /* 0x020fe20000011604 */
[----:B------:R-:W-:-:S03]  /*0200*/  VIADD R13, R13, 0x4 ;  /* 0x000000040d0d7836 */ /* 0x000fc60000000000 */
[----:B------:R-:W-:Y:S02]  /*0210*/  SHF.R.U32.HI R11, RZ, R11, R4 ;  /* 0x0000000bff0b7219 */ /* 0x000fe40000011604 */
[----:B------:R-:W-:Y:S02]  /*0220*/  SHF.R.U32.HI R10, RZ, 0x2, R10 ;  /* 0x00000002ff0a7819 */ /* 0x000fe4000001160a */
[----:B------:R-:W-:Y:S02]  /*0230*/  SHF.R.U32.HI R11, RZ, 0x1, R11 ;  /* 0x00000001ff0b7819 */ /* 0x000fe4000001160b */
[----:B------:R-:W-:Y:S02]  /*0240*/  ISETP.NE.AND P0, PT, R13, RZ, PT ;  /* 0x000000ff0d00720c */ /* 0x000fe40003f05270 */
[----:B------:R-:W-:Y:S01]  /*0250*/  LOP3.LUT R8, R11, 0x2, RZ, 0xc0, !PT ;  /* 0x000000020b087812 */ /* 0x000fe200078ec0ff */
[----:B------:R-:W-:-:S04]  /*0260*/  VIADD R11, R9, 0xfffffffd ;  /* 0xfffffffd090b7836 */ /* 0x000fc80000000000 */
[----:B------:R-:W-:Y:S01]  /*0270*/  IMAD R8, R7, 0x4, R8 ;  /* 0x0000000407087824 */ /* 0x000fe200078e0208 */
[----:B------:R-:W-:Y:S01]  /*0280*/  SHF.R.U32.HI R12, RZ, R11, R4 ;  /* 0x0000000bff0c7219 */ /* 0x000fe20000011604 */
[C---:B------:R-:W-:Y:S01]  /*0290*/  VIADD R7, R9.reuse, 0xfffffffa ;  /* 0xfffffffa09077836 */ /* 0x040fe20000000000 */
[----:B------:R-:W-:Y:S01]  /*02a0*/  LOP3.LUT R11, R10, 0x1, RZ, 0xc0, !PT ;  /* 0x000000010a0b7812 */ /* 0x000fe200078ec0ff */
[----:B------:R-:W-:Y:S01]  /*02b0*/  VIADD R9, R9, 0xfffffff4 ;  /* 0xfffffff409097836 */ /* 0x000fe20000000000 */
[----:B------:R-:W-:Y:S02]  /*02c0*/  SHF.R.U32.HI R12, RZ, 0x1, R12 ;  /* 0x00000001ff0c7819 */ /* 0x000fe4000001160c */
[----:B------:R-:W-:Y:S01]  /*02d0*/  SHF.R.U32.HI R7, RZ, R7, R4 ;  /* 0x00000007ff077219 */ /* 0x000fe20000011604 */
[----:B------:R-:W-:-:S03]  /*02e0*/  IMAD.IADD R8, R8, 0x1, R11 ;  /* 0x0000000108087824 */ /* 0x000fc600078e020b */
[----:B------:R-:W-:Y:S02]  /*02f0*/  SHF.R.U32.HI R10, RZ, 0x2, R7 ;  /* 0x00000002ff0a7819 */ /* 0x000fe40000011607 */
[----:B------:R-:W-:Y:S02]  /*0300*/  LOP3.LUT R7, R12, 0x2, RZ, 0xc0, !PT ;  /* 0x000000020c077812 */ /* 0x000fe400078ec0ff */
[----:B------:R-:W-:-:S03]  /*0310*/  LOP3.LUT R10, R10, 0x1, RZ, 0xc0, !PT ;  /* 0x000000010a0a7812 */ /* 0x000fc600078ec0ff */
[----:B------:R-:W-:-:S04]  /*0320*/  IMAD R7, R8, 0x4, R7 ;  /* 0x0000000408077824 */ /* 0x000fc800078e0207 */
[----:B------:R-:W-:Y:S01]  /*0330*/  IMAD.IADD R7, R7, 0x1, R10 ;  /* 0x0000000107077824 */ /* 0x000fe200078e020a */
[----:B------:R-:W-:Y:S06]  /*0340*/  @P0 BRA `(.L_x_1139) ;  /* 0xfffffffc00a40947 */ /* 0x000fec000383ffff */
[----:B------:R-:W-:Y:S05]  /*0350*/  BSYNC.RECONVERGENT B2 ;  /* 0x0000000000027941 */ /* 0x000fea0003800200 */
.L_x_1138:
[----:B------:R-:W-:-:S07]  /*0360*/  IMAD.SHL.U32 R8, R7, 0x2, RZ ;  /* 0x0000000207087824 */ /* 0x000fce00078e00ff */
.L_x_1137:
[----:B------:R-:W-:Y:S05]  /*0370*/  BSYNC.RECONVERGENT B1 ;  /* 0x0000000000017941 */ /* 0x000fea0003800200 */
.L_x_1136:
[----:B------:R-:W-:-:S13]  /*0380*/  ISETP.NE.AND P0, PT, R6, RZ, PT ;  /* 0x000000ff0600720c */ /* 0x000fda0003f05270 */
[----:B------:R-:W-:Y:S05]  /*0390*/  @!P0 BRA `(.L_x_1135) ;  /* 0x0000000000588947 */ /* 0x000fea0003800000 */
[----:B------:R-:W-:Y:S02]  /*03a0*/  LOP3.LUT R7, RZ, R5, RZ, 0x33, !PT ;  /* 0x00000005ff077212 */ /* 0x000fe400078e33ff */
[----:B------:R-:W-:-:S03]  /*03b0*/  ISETP.NE.AND P0, PT, R6, 0x1, PT ;  /* 0x000000010600780c */ /* 0x000fc60003f05270 */
[----:B------:R-:W-:-:S04]  /*03c0*/  IMAD.IADD R7, R0, 0x1, R7 ;  /* 0x0000000100077824 */ /* 0x000fc800078e0207 */
[----:B------:R-:W-:-:S05]  /*03d0*/  IMAD R7, R7, 0x3, RZ ;  /* 0x0000000307077824 */ /* 0x000fca00078e02ff */
[----:B-----5:R-:W-:-:S04]  /*03e0*/  SHF.R.U32.HI R7, RZ, R7, R4 ;  /* 0x00000007ff077219 */ /* 0x020fc80000011604 */
[----:B------:R-:W-:-:S04]  /*03f0*/  SHF.R.U32.HI R7, RZ, 0x2, R7 ;  /* 0x00000002ff077819 */ /* 0x000fc80000011607 */
[----:B------:R-:W-:-:S05]  /*0400*/  LOP3.LUT R7, R7, 0x1, RZ, 0xc0, !PT ;  /* 0x0000000107077812 */ /* 0x000fca00078ec0ff */
[----:B------:R-:W-:Y:S01]  /*0410*/  IMAD.IADD R7, R7, 0x1, R8 ;  /* 0x0000000107077824 */ /* 0x000fe200078e0208 */
[----:B------:R-:W-:Y:S06]  /*0420*/  @!P0 BRA `(.L_x_1135) ;  /* 0x0000000000348947 */ /* 0x000fec0003800000 */
[----:B------:R-:W-:Y:S01]  /*0430*/  ISETP.NE.AND P0, PT, R6, 0x2, PT ;  /* 0x000000020600780c */ /* 0x000fe20003f05270 */
[----:B------:R-:W-:-:S04]  /*0440*/  IMAD.IADD R5, R0, 0x1, -R5 ;  /* 0x0000000100057824 */ /* 0x000fc800078e0a05 */
[----:B------:R-:W-:-:S04]  /*0450*/  IMAD R9, R5, 0x3, RZ ;  /* 0x0000000305097824 */ /* 0x000fc800078e02ff */
[----:B------:R-:W-:-:S04]  /*0460*/  VIADD R5, R9, 0xfffffffa ;  /* 0xfffffffa09057836 */ /* 0x000fc80000000000 */
[----:B------:R-:W-:Y:S01]  /*0470*/  @P0 VIADD R9, R9, 0xfffffff7 ;  /* 0xfffffff709090836 */ /* 0x000fe20000000000 */
[----:B------:R-:W-:-:S04]  /*0480*/  SHF.R.U32.HI R5, RZ, R5, R4 ;  /* 0x00000005ff057219 */ /* 0x000fc80000011604 */
[----:B------:R-:W-:Y:S02]  /*0490*/  @P0 SHF.R.U32.HI R9, RZ, R9, R4 ;  /* 0x00000009ff090219 */ /* 0x000fe40000011604 */
[----:B------:R-:W-:Y:S02]  /*04a0*/  SHF.R.U32.HI R5, RZ, 0x2, R5 ;  /* 0x00000002ff057819 */ /* 0x000fe40000011605 */
[----:B------:R-:W-:Y:S02]  /*04b0*/  @P0 SHF.R.U32.HI R9, RZ, 0x2, R9 ;  /* 0x00000002ff090819 */ /* 0x000fe40000011609 */
[----:B------:R-:W-:Y:S02]  /*04c0*/  LOP3.LUT R4, R5, 0x1, RZ, 0xc0, !PT ;  /* 0x0000000105047812 */ /* 0x000fe400078ec0ff */
[----:B------:R-:W-:-:S03]  /*04d0*/  @P0 LOP3.LUT R6, R9, 0x1, RZ, 0xc0, !PT ;  /* 0x0000000109060812 */ /* 0x000fc600078ec0ff */
[----:B------:R-:W-:-:S04]  /*04e0*/  IMAD R7, R7, 0x2, R4 ;  /* 0x0000000207077824 */ /* 0x000fc800078e0204 */
[----:B------:R-:W-:-:S07]  /*04f0*/  @P0 IMAD R7, R7, 0x2, R6 ;  /* 0x0000000207070824 */ /* 0x000fce00078e0206 */
.L_x_1135:
[----:B------:R-:W-:Y:S05]  /*0500*/  BSYNC.RECONVERGENT B0 ;  /* 0x0000000000007941 */ /* 0x000fea0003800200 */
.L_x_1134:
[----:B-----5:R-:W0:Y:S01]  /*0510*/  LDC.64 R4, c[0x0][0x388] ;  /* 0x0000e200ff047b82 */ /* 0x020e220000000a00 */
[----:B------:R-:W2:Y:S04]  /*0520*/  LDG.E R11, desc[UR4][R2.64+0x190] ;  /* 0x00019004020b7981 */ /* 0x000ea8000c1e1900 */
[----:B0-----:R-:W2:Y:S02]  /*0530*/  LDG.E.64 R8, desc[UR4][R4.64] ;  /* 0x0000000404087981 */ /* 0x001ea4000c1e1b00 */
[----:B--2---:R-:W-:-:S05]  /*0540*/  IMAD.WIDE R10, R11, 0x8, R8 ;  /* 0x000000080b0a7825 */ /* 0x004fca00078e0208 */
[----:B------:R0:W-:Y:S04]  /*0550*/  STG.E desc[UR4][R10.64], R7 ;  /* 0x000000070a007986 */ /* 0x0001e8000c101904 */
[----:B------:R0:W-:Y:S04]  /*0560*/  STG.E desc[UR4][R10.64+0x4], R0 ;  /* 0x000004000a007986 */ /* 0x0001e8000c101904 */
[----:B------:R-:W2:Y:S01]  /*0570*/  LDG.E R6, desc[UR4][R2.64+0x16c] ;  /* 0x00016c0402067981 */ /* 0x000ea2000c1e1900 */
[----:B------:R-:W-:Y:S01]  /*0580*/  BSSY.RECONVERGENT B0, `(.L_x_1140) ;  /* 0x0000041000007945 */ /* 0x000fe20003800200 */
[----:B------:R-:W-:Y:S01]  /*0590*/  HFMA2 R9, -RZ, RZ, 0, 0 ;  /* 0x00000000ff097431 */ /* 0x000fe200000001ff */
[----:B--2---:R-:W-:-:S13]  /*05a0*/  ISETP.GE.AND P0, PT, R6, 0x1, PT ;  /* 0x000000010600780c */ /* 0x004fda0003f06270 */
[----:B0-----:R-:W-:Y:S05]  /*05b0*/  @!P0 BRA `(.L_x_1141) ;  /* 0x0000000000f48947 */ /* 0x001fea0003800000 */
        /* <DEDUP_REMOVED lines=13> */
.L_x_1145:
[C---:B------:R-:W-:Y:S01]  /*0690*/  VIADD R13, R11.reuse, 0x3 ;  /* 0x000000030b0d7836 */ /* 0x040fe20000000000 */
[--C-:B-----5:R-:W-:Y:S01]  /*06a0*/  SHF.R.U32.HI R12, RZ, R11, R0.reuse ;  /* 0x0000000bff0c7219 */ /* 0x120fe20000011600 */
[----:B------:R-:W-:Y:S02]  /*06b0*/  VIADD R14, R14, 0x4 ;  /* 0x000000040e0e7836 */ /* 0x000fe40000000000 */
[----:B------:R-:W-:Y:S01]  /*06c0*/  VIADD R15, R11, 0xfffffffd ;  /* 0xfffffffd0b0f7836 */ /* 0x000fe20000000000 */
[----:B------:R-:W-:Y:S02]  /*06d0*/  SHF.R.U32.HI R13, RZ, R13, R0 ;  /* 0x0000000dff0d7219 */ /* 0x000fe40000011600 */
[----:B------:R-:W-:Y:S02]  /*06e0*/  SHF.R.U32.HI R12, RZ, 0x1, R12 ;  /* 0x00000001ff0c7819 */ /* 0x000fe4000001160c */
[----:B------:R-:W-:Y:S01]  /*06f0*/  LOP3.LUT R10, R13, 0x2, RZ, 0xc0, !PT ;  /* 0x000000020d0a7812 */ /* 0x000fe200078ec0ff */
[C---:B------:R-:W-:Y:S01]  /*0700*/  VIADD R13, R11.reuse, 0xfffffffa ;  /* 0xfffffffa0b0d7836 */ /* 0x040fe20000000000 */
[----:B------:R-:W-:Y:S01]  /*0710*/  ISETP.NE.AND P0, PT, R14, RZ, PT ;  /* 0x000000ff0e00720c */ /* 0x000fe20003f05270 */
[----:B------:R-:W-:Y:S01]  /*0720*/  VIADD R11, R11, 0xfffffff4 ;  /* 0xfffffff40b0b7836 */ /* 0x000fe20000000000 */
[----:B------:R-:W-:Y:S01]  /*0730*/  SHF.R.U32.HI R15, RZ, R15, R0 ;  /* 0x0000000fff0f7219 */ /* 0x000fe20000011600 */
[----:B------:R-:W-:Y:S01]  /*0740*/  IMAD R10, R9, 0x4, R10 ;  /* 0x00000004090a7824 */ /* 0x000fe200078e020a */
[----:B------:R-:W-:-:S02]  /*0750*/  LOP3.LUT R9, R12, 0x1, RZ, 0xc0, !PT ;  /* 0x000000010c097812 */ /* 0x000fc400078ec0ff */
[----:B------:R-:W-:-:S03]  /*0760*/  SHF.R.U32.HI R13, RZ, R13, R0 ;  /* 0x0000000dff0d7219 */ /* 0x000fc60000011600 */
[----:B------:R-:W-:Y:S01]  /*0770*/  IMAD.IADD R9, R10, 0x1, R9 ;  /* 0x000000010a097824 */ /* 0x000fe200078e0209 */
[----:B------:R-:W-:Y:S02]  /*0780*/  SHF.R.U32.HI R13, RZ, 0x1, R13 ;  /* 0x00000001ff0d7819 */ /* 0x000fe4000001160d */
[----:B------:R-:W-:Y:S02]  /*0790*/  LOP3.LUT R10, R15, 0x2, RZ, 0xc0, !PT ;  /* 0x000000020f0a7812 */ /* 0x000fe400078ec0ff */
[----:B------:R-:W-:-:S03]  /*07a0*/  LOP3.LUT R12, R13, 0x1, RZ, 0xc0, !PT ;  /* 0x000000010d0c7812 */ /* 0x000fc600078ec0ff */
[----:B------:R-:W-:-:S04]  /*07b0*/  IMAD R9, R9, 0x4, R10 ;  /* 0x0000000409097824 */ /* 0x000fc800078e020a */
[----:B------:R-:W-:Y:S01]  /*07c0*/  IMAD.IADD R9, R9, 0x1, R12 ;  /* 0x0000000109097824 */ /* 0x000fe200078e020c */
[----:B------:R-:W-:Y:S06]  /*07d0*/  @P0 BRA `(.L_x_1145) ;  /* 0xfffffffc00ac0947 */ /* 0x000fec000383ffff */
[----:B------:R-:W-:Y:S05]  /*07e0*/  BSYNC.RECONVERGENT B2 ;  /* 0x0000000000027941 */ /* 0x000fea0003800200 */
.L_x_1144:
[----:B------:R-:W-:-:S07]  /*07f0*/  IMAD.SHL.U32 R10, R9, 0x2, RZ ;  /* 0x00000002090a7824 */ /* 0x000fce00078e00ff */
.L_x_1143:
[----:B------:R-:W-:Y:S05]  /*0800*/  BSYNC.RECONVERGENT B1 ;  /* 0x0000000000017941 */ /* 0x000fea0003800200 */
.L_x_1142:
        /* <DEDUP_REMOVED lines=8> */
[----:B------:R-:W-:-:S04]  /*0890*/  LOP3.LUT R9, R9, 0x1, RZ, 0xc0, !PT ;  /* 0x0000000109097812 */ /* 0x000fc800078ec0ff */
[----:B------:R-:W-:Y:S01]  /*08a0*/  IADD3 R9, PT, PT, R9, R10, RZ ;  /* 0x0000000a09097210 */ /* 0x000fe20007ffe0ff */
        /* <DEDUP_REMOVED lines=14> */
.L_x_1141:
[----:B------:R-:W-:Y:S05]  /*0990*/  BSYNC.RECONVERGENT B0 ;  /* 0x0000000000007941 */ /* 0x000fea0003800200 */
.L_x_1140:
[----:B------:R-:W2:Y:S04]  /*09a0*/  LDG.E R13, desc[UR4][R2.64+0x190] ;  /* 0x00019004020d7981 */ /* 0x000ea8000c1e1900 */
[----:B------:R-:W2:Y:S02]  /*09b0*/  LDG.E.64 R10, desc[UR4][R4.64+0x8] ;  /* 0x00000804040a7981 */ /* 0x000ea4000c1e1b00 */
[----:B--2---:R-:W-:-:S05]  /*09c0*/  IMAD.WIDE R12, R13, 0x8, R10 ;  /* 0x000000080d0c7825 */ /* 0x004fca00078e020a */
[----:B------:R0:W-:Y:S04]  /*09d0*/  STG.E desc[UR4][R12.64], R9 ;  /* 0x000000090c007986 */ /* 0x0001e8000c101904 */
[----:B------:R0:W-:Y:S04]  /*09e0*/  STG.E desc[UR4][R12.64+0x4], R6 ;  /* 0x000004060c007986 */ /* 0x0001e8000c101904 */
[----:B-----5:R-:W2:Y:S01]  /*09f0*/  LDG.E R0, desc[UR4][R2.64+0x16c] ;  /* 0x00016c0402007981 */ /* 0x020ea2000c1e1900 */
[----:B------:R-:W-:Y:S01]  /*0a00*/  BSSY.RECONVERGENT B0, `(.L_x_1146) ;  /* 0x000003e000007945 */ /* 0x000fe20003800200 */
[----:B------:R-:W-:Y:S01]  /*0a10*/  IMAD.MOV.U32 R10, RZ, RZ, RZ ;  /* 0x000000ffff0a7224 */ /* 0x000fe200078e00ff */
        /* <DEDUP_REMOVED lines=15> */
.L_x_1151:
[C---:B------:R-:W-:Y:S01]  /*0b10*/  VIADD R11, R9.reuse, 0x3 ;  /* 0x00000003090b7836 */ /* 0x040fe20000000000 */
[--C-:B-----5:R-:W-:Y:S01]  /*0b20*/  SHF.R.U32.HI R12, RZ, R9, R6.reuse ;  /* 0x00000009ff0c7219 */ /* 0x120fe20000011606 */
[----:B------:R-:W-:Y:S02]  /*0b30*/  VIADD R13, R9, 0xfffffffd ;  /* 0xfffffffd090d7836 */ /* 0x000fe40000000000 */
[----:B------:R-:W-:Y:S01]  /*0b40*/  VIADD R15, R15, 0x4 ;  /* 0x000000040f0f7836 */ /* 0x000fe20000000000 */
[--C-:B------:R-:W-:Y:S02]  /*0b50*/  SHF.R.U32.HI R11, RZ, R11, R6.reuse ;  /* 0x0000000bff0b7219 */ /* 0x100fe40000011606 */
[----:B------:R-:W-:Y:S02]  /*0b60*/  SHF.R.U32.HI R14, RZ, R13, R6 ;  /* 0x0000000dff0e7219 */ /* 0x000fe40000011606 */
[----:B------:R-:W-:Y:S01]  /*0b70*/  ISETP.NE.AND P0, PT, R15, RZ, PT ;  /* 0x000000ff0f00720c */ /* 0x000fe20003f05270 */
[----:B------:R-:W-:Y:S01]  /*0b80*/  IMAD.SHL.U32 R11, R11, 0x2, RZ ;  /* 0x000000020b0b7824 */ /* 0x000fe200078e00ff */
[----:B------:R-:W-:Y:S01]  /*0b90*/  LOP3.LUT R12, R12, 0x1, RZ, 0xc0, !PT ;  /* 0x000000010c0c7812 */ /* 0x000fe200078ec0ff */
[----:B------:R-:W-:Y:S01]  /*0ba0*/  IMAD.SHL.U32 R14, R14, 0x2, RZ ;  /* 0x000000020e0e7824 */ /* 0x000fe200078e00ff */
[C---:B------:R-:W-:Y:S01]  /*0bb0*/  IADD3 R13, PT, PT, R9.reuse, -0x6, RZ ;  /* 0xfffffffa090d7810 */ /* 0x040fe20007ffe0ff */
[----:B------:R-:W-:Y:S01]  /*0bc0*/  VIADD R9, R9, 0xfffffff4 ;  /* 0xfffffff409097836 */ /* 0x000fe20000000000 */
[----:B------:R-:W-:-:S02]  /*0bd0*/  LOP3.LUT R11, R11, 0x2, RZ, 0xc0, !PT ;  /* 0x000000020b0b7812 */ /* 0x000fc400078ec0ff */
[----:B------:R-:W-:Y:S02]  /*0be0*/  SHF.R.U32.HI R13, RZ, R13, R6 ;  /* 0x0000000dff0d7219 */ /* 0x000fe40000011606 */
[----:B------:R-:W-:Y:S01]  /*0bf0*/  LOP3.LUT R14, R14, 0x2, RZ, 0xc0, !PT ;  /* 0x000000020e0e7812 */ /* 0x000fe200078ec0ff */
[----:B------:R-:W-:Y:S01]  /*0c00*/  IMAD R11, R10, 0x4, R11 ;  /* 0x000000040a0b7824 */ /* 0x000fe200078e020b */
[----:B------:R-:W-:-:S03]  /*0c10*/  LOP3.LUT R10, R13, 0x1, RZ, 0xc0, !PT ;  /* 0x000000010d0a7812 */ /* 0x000fc600078ec0ff */
[----:B------:R-:W-:-:S04]  /*0c20*/  IMAD.IADD R11, R11, 0x1, R12 ;  /* 0x000000010b0b7824 */ /* 0x000fc800078e020c */
[----:B------:R-:W-:-:S04]  /*0c30*/  IMAD R11, R11, 0x4, R14 ;  /* 0x000000040b0b7824 */ /* 0x000fc800078e020e */
[----:B------:R-:W-:Y:S01]  /*0c40*/  IMAD.IADD R10, R11, 0x1, R10 ;  /* 0x000000010b0a7824 */ /* 0x000fe200078e020a */
[----:B------:R-:W-:Y:S06]  /*0c50*/  @P0 BRA `(.L_x_1151) ;  /* 0xfffffffc00ac0947 */ /* 0x000fec000383ffff */
[----:B------:R-:W-:Y:S05]  /*0c60*/  BSYNC.RECONVERGENT B2 ;  /* 0x0000000000027941 */ /* 0x000fea0003800200 */
.L_x_1150:
[----:B------:R-:W-:-:S07]  /*0c70*/  IMAD.SHL.U32 R9, R10, 0x2, RZ ;  /* 0x000000020a097824 */ /* 0x000fce00078e00ff */
.L_x_1149:
[----:B------:R-:W-:Y:S05]  /*0c80*/  BSYNC.RECONVERGENT B1 ;  /* 0x0000000000017941 */ /* 0x000fea0003800200 */
.L_x_1148:
[----:B------:R-:W-:-:S13]  /*0c90*/  ISETP.NE.AND P0, PT, R8, RZ, PT ;  /* 0x000000ff0800720c */ /* 0x000fda0003f05270 */
[----:B------:R-:W-:Y:S05]  /*0ca0*/  @!P0 BRA `(.L_x_1147) ;  /* 0x00000000004c8947 */ /* 0x000fea0003800000 */
[----:B------:R-:W-:Y:S02]  /*0cb0*/  LOP3.LUT R11, RZ, R7, RZ, 0x33, !PT ;  /* 0x00000007ff0b7212 */ /* 0x000fe400078e33ff */
[----:B------:R-:W-:-:S03]  /*0cc0*/  ISETP.NE.AND P0, PT, R8, 0x1, PT ;  /* 0x000000010800780c */ /* 0x000fc60003f05270 */
[----:B------:R-:W-:-:S04]  /*0cd0*/  IMAD.IADD R11, R0, 0x1, R11 ;  /* 0x00000001000b7824 */ /* 0x000fc800078e020b */
[----:B------:R-:W-:-:S05]  /*0ce0*/  IMAD R11, R11, 0x3, RZ ;  /* 0x000000030b0b7824 */ /* 0x000fca00078e02ff */
[----:B-----5:R-:W-:-:S04]  /*0cf0*/  SHF.R.U32.HI R11, RZ, R11, R6 ;  /* 0x0000000bff0b7219 */ /* 0x020fc80000011606 */
        /* <DEDUP_REMOVED lines=10> */
[----:B------:R-:W-:Y:S02]  /*0da0*/  LOP3.LUT R7, R7, 0x1, RZ, 0xc0, !PT ;  /* 0x0000000107077812 */ /* 0x000fe400078ec0ff */
[----:B------:R-:W-:-:S03]  /*0db0*/  @P0 LOP3.LUT R9, R9, 0x1, RZ, 0xc0, !PT ;  /* 0x0000000109090812 */ /* 0x000fc600078ec0ff */
[----:B------:R-:W-:-:S04]  /*0dc0*/  IMAD R10, R10, 0x2, R7 ;  /* 0x000000020a0a7824 */ /* 0x000fc800078e0207 */
[----:B------:R-:W-:-:S07]  /*0dd0*/  @P0 IMAD R10, R10, 0x2, R9 ;  /* 0x000000020a0a0824 */ /* 0x000fce00078e0209 */
.L_x_1147:
[----:B------:R-:W-:Y:S05]  /*0de0*/  BSYNC.RECONVERGENT B0 ;  /* 0x0000000000007941 */ /* 0x000fea0003800200 */
.L_x_1146:
[----:B------:R-:W2:Y:S04]  /*0df0*/  LDG.E R7, desc[UR4][R2.64+0x190] ;  /* 0x0001900402077981 */ /* 0x000ea8000c1e1900 */
[----:B------:R-:W2:Y:S02]  /*0e00*/  LDG.E.64 R4, desc[UR4][R4.64+0x10] ;  /* 0x0000100404047981 */ /* 0x000ea4000c1e1b00 */
[----:B--2--5:R-:W-:-:S05]  /*0e10*/  IMAD.WIDE R6, R7, 0x8, R4 ;  /* 0x0000000807067825 */ /* 0x024fca00078e0204 */
[----:B------:R-:W-:Y:S04]  /*0e20*/  STG.E desc[UR4][R6.64], R10 ;  /* 0x0000000a06007986 */ /* 0x000fe8000c101904 */
[----:B------:R-:W-:Y:S01]  /*0e30*/  STG.E desc[UR4][R6.64+0x4], R0 ;  /* 0x0000040006007986 */ /* 0x000fe2000c101904 */
[----:B------:R-:W-:Y:S05]  /*0e40*/  EXIT ;  /* 0x000000000000794d */ /* 0x000fea0003800000 */
.L_x_1152:
        /* <DEDUP_REMOVED lines=11> */
.L_x_2075:


//--------------------- .text._Z3seePP4nodei      --------------------------
	.section	.text._Z3seePP4nodei,"ax",@progbits
	.align	128
        .global         _Z3seePP4nodei
        .type           _Z3seePP4nodei,@function
        .size           _Z3seePP4nodei,(.L_x_2076 - _Z3seePP4nodei)
        .other          _Z3seePP4nodei,@"STO_CUDA_ENTRY STV_DEFAULT"
_Z3seePP4nodei:
.text._Z3seePP4nodei:
[----:B------:R-:W0:Y:S01]  /*0000*/  LDC R1, c[0x0][0x37c] ;  /* 0x0000df00ff017b82 */ /* 0x000e220000000800 */
[----:B------:R-:W1:Y:S01]  /*0010*/  S2R R3, SR_TID.X ;  /* 0x0000000000037919 */ /* 0x000e620000002100 */
[----:B------:R-:W2:Y:S06]  /*0020*/  LDCU UR5, c[0x0][0x2fc] ;  /* 0x00005f80ff0577ac */ /* 0x000eac0008000800 */
[----:B------:R-:W1:Y:S01]  /*0030*/  S2UR UR6, SR_CTAID.X ;  /* 0x00000000000679c3 */ /* 0x000e620000002500 */
[----:B0-----:R-:W-:Y:S01]  /*0040*/  VIADD R1, R1, 0xfffffff0 ;  /* 0xfffffff001017836 */ /* 0x001fe20000000000 */
[----:B------:R-:W0:Y:S01]  /*0050*/  LDCU UR7, c[0x0][0x388] ;  /* 0x00007100ff0777ac */ /* 0x000e220008000800 */
[----:B------:R-:W3:Y:S05]  /*0060*/  LDCU UR4, c[0x0][0x2f8] ;  /* 0x00005f00ff0477ac */ /* 0x000eea0008000800 */
[----:B------:R-:W1:Y:S01]  /*0070*/  LDC R0, c[0x0][0x360] ;  /* 0x0000d800ff007b82 */ /* 0x000e620000000800 */
[----:B---3--:R-:W-:-:S05]  /*0080*/  IADD3 R6, P1, PT, R1, UR4, RZ ;  /* 0x0000000401067c10 */ /* 0x008fca000ff3e0ff */
[----:B--2---:R-:W-:Y:S02]  /*0090*/  IMAD.X R7, RZ, RZ, UR5, P1 ;  /* 0x00000005ff077e24 */ /* 0x004fe400088e06ff */
[----:B-1----:R-:W-:-:S05]  /*00a0*/  IMAD R0, R0, UR6, R3 ;  /* 0x0000000600007c24 */ /* 0x002fca000f8e0203 */
[----:B0-----:R-:W-:-:S13]  /*00b0*/  ISETP.GE.AND P0, PT, R0, UR7, PT ;  /* 0x0000000700007c0c */ /* 0x001fda000bf06270 */
[----:B------:R-:W-:Y:S05]  /*00c0*/  @P0 EXIT ;  /* 0x000000000000094d */ /* 0x000fea0003800000 */
[----:B------:R-:W0:Y:S01]  /*00d0*/  LDC.64 R2, c[0x0][0x380] ;  /* 0x0000e000ff027b82 */ /* 0x000e220000000a00 */
[----:B------:R-:W1:Y:S01]  /*00e0*/  LDCU.64 UR4, c[0x0][0x358] ;  /* 0x00006b00ff0477ac */ /* 0x000e620008000a00 */
[----:B0-----:R-:W-:-:S06]  /*00f0*/  IMAD.WIDE R2, R0, 0x8, R2 ;  /* 0x0000000800027825 */ /* 0x001fcc00078e0202 */
[----:B-1----:R-:W2:Y:S01]  /*0100*/  LDG.E.64 R2, desc[UR4][R2.64] ;  /* 0x0000000402027981 */ /* 0x002ea2000c1e1b00 */
[----:B------:R-:W-:-:S03]  /*0110*/  MOV R10, 0x1d8 ;  /* 0x000001d8000a7802 */ /* 0x000fc60000000f00 */
[----:B--2---:R-:W2:Y:S03]  /*0120*/  LD.E.64 R8, desc[UR4][R2.64+0x188] ;  /* 0x0001880402087980 */ /* 0x004ea6000c101b00 */
[----:B------:R-:W0:Y:S01]  /*0130*/  LDC.64 R10, c[0x4][R10] ;  /* 0x010000000a0a7b82 */ /* 0x000e220000000a00 */
[----:B------:R-:W1:Y:S01]  /*0140*/  LDCU.64 UR4, c[0x4][0x1a8] ;  /* 0x01003500ff0477ac */ /* 0x000e620008000a00 */
[----:B------:R3:W-:Y:S01]  /*0150*/  STL [R1], R0 ;  /* 0x0000000001007387 */ /* 0x0007e20000100800 */
[----:B-1----:R-:W-:Y:S01]  /*0160*/  MOV R4, UR4 ;  /* 0x0000000400047c02 */ /* 0x002fe20008000f00 */
[----:B------:R-:W-:Y:S02]  /*0170*/  IMAD.U32 R5, RZ, RZ, UR5 ;  /* 0x00000005ff057e24 */ /* 0x000fe4000f8e00ff */
[----:B0-2---:R3:W-:Y:S05]  /*0180*/  STL.64 [R1+0x8], R8 ;  /* 0x0000080801007387 */ /* 0x0057ea0000100a00 */
[----:B------:R-:W-:-:S07]  /*0190*/  LEPC R20, `(.L_x_1153) ;  /* 0x000000001014794e */ /* 0x000fce0000000000 */
[----:B---3--:R-:W-:Y:S05]  /*01a0*/  CALL.ABS.NOINC R10 ;  /* 0x000000000a007343 */ /* 0x008fea0003c00000 */
.L_x_1153:
[----:B------:R-:W-:Y:S05]  /*01b0*/  EXIT ;  /* 0x000000000000794d */ /* 0x000fea0003800000 */
.L_x_1154:
        /* <DEDUP_REMOVED lines=12> */
.L_x_2076:


//--------------------- .text._Z16vector_splattingPP4nodeP5pointP6normalP8functioni --------------------------
	.section	.text._Z16vector_splattingPP4nodeP5pointP6normalP8functioni,"ax",@progbits
	.align	128
        .global         _Z16vector_splattingPP4nodeP5pointP6normalP8functioni
        .type           _Z16vector_splattingPP4nodeP5pointP6normalP8functioni,@function
        .size           _Z16vector_splattingPP4nodeP5pointP6normalP8functioni,(.L_x_2046 - _Z16vector_splattingPP4nodeP5pointP6normalP8functioni)
        .other          _Z16vector_splattingPP4nodeP5pointP6normalP8functioni,@"STO_CUDA_ENTRY STV_DEFAULT"
_Z16vector_splattingPP4nodeP5pointP6normalP8functioni:
.text._Z16vector_splattingPP4nodeP5pointP6normalP8functioni:
        /* <DEDUP_REMOVED lines=11> */
[----:B-1----:R-:W5:Y:S01]  /*00b0*/  LDG.E.64 R24, desc[UR4][R24.64] ;  /* 0x0000000418187981 */ /* 0x002f62000c1e1b00 */
[----:B------:R-:W-:Y:S01]  /*00c0*/  IMAD.MOV.U32 R3, RZ, RZ, RZ ;  /* 0x000000ffff037224 */ /* 0x000fe200078e00ff */
[----:B------:R-:W-:-:S07]  /*00d0*/  CS2R R12, SRZ ;  /* 0x00000000000c7805 */ /* 0x000fce000001ff00 */
.L_x_1273:
[----:B-----5:R-:W-:-:S06]  /*00e0*/  IMAD.WIDE.U32 R18, R3, 0x8, R24 ;  /* 0x0000000803127825 */ /* 0x020fcc00078e0018 */
[----:B------:R-:W2:Y:S01]  /*00f0*/  LD.E.64 R18, desc[UR4][R18.64+0x88] ;  /* 0x0000880412127980 */ /* 0x000ea2000c101b00 */
[----:B------:R-:W-:Y:S01]  /*0100*/  VIADD R3, R3, 0x1 ;  /* 0x0000000103037836 */ /* 0x000fe20000000000 */
[----:B------:R-:W-:Y:S04]  /*0110*/  BSSY.RECONVERGENT B0, `(.L_x_1155) ;  /* 0x0000561000007945 */ /* 0x000fe80003800200 */
[----:B------:R-:W-:Y:S02]  /*0120*/  ISETP.NE.AND P5, PT, R3, 0x1b, PT ;  /* 0x0000001b0300780c */ /* 0x000fe40003fa5270 */
[----:B--2---:R-:W-:-:S04]  /*0130*/  ISETP.NE.U32.AND P0, PT, R18, RZ, PT ;  /* 0x000000ff1200720c */ /* 0x004fc80003f05070 */
[----:B------:R-:W-:-:S13]  /*0140*/  ISETP.NE.AND.EX P0, PT, R19, RZ, PT, P0 ;  /* 0x000000ff1300720c */ /* 0x000fda0003f05300 */
[----:B------:R-:W-:Y:S05]  /*0150*/  @!P0 BRA `(.L_x_1156) ;  /* 0x0000005400708947 */ /* 0x000fea0003800000 */
[----:B------:R-:W2:Y:S01]  /*0160*/  LD.E.64 R20, desc[UR4][R18.64] ;  /* 0x0000000412147980 */ /* 0x000ea2000c101b00 */
[----:B------:R-:W0:Y:S03]  /*0170*/  LDC.64 R4, c[0x0][0x388] ;  /* 0x0000e200ff047b82 */ /* 0x000e260000000a00 */
[----:B------:R-:W3:Y:S01]  /*0180*/  LD.E.64 R6, desc[UR4][R18.64+0x8] ;  /* 0x0000080412067980 */ /* 0x000ee2000c101b00 */
[----:B0-----:R-:W-:-:S06]  /*0190*/  IMAD.WIDE R4, R11, 0x18, R4 ;  /* 0x000000180b047825 */ /* 0x001fcc00078e0204 */
[----:B------:R-:W3:Y:S01]  /*01a0*/  LDG.E.64 R4, desc[UR4][R4.64] ;  /* 0x0000000404047981 */ /* 0x000ee2000c1e1b00 */
[----:B------:R-:W-:Y:S01]  /*01b0*/  IMAD.MOV.U32 R8, RZ, RZ, 0x1 ;  /* 0x00000001ff087424 */ /* 0x000fe200078e00ff */
[----:B------:R-:W-:Y:S01]  /*01c0*/  BSSY.RECONVERGENT B1, `(.L_x_1157) ;  /* 0x0000016000017945 */ /* 0x000fe20003800200 */
[----:B------:R-:W-:Y:S01]  /*01d0*/  CS2R R22, SRZ ;  /* 0x0000000000167805 */ /* 0x000fe2000001ff00 */
[----:B--2---:R-:W0:Y:S03]  /*01e0*/  MUFU.RCP64H R9, R21 ;  /* 0x0000001500097308 */ /* 0x004e260000001800 */
[----:B0-----:R-:W-:-:S08]  /*01f0*/  DFMA R10, -R20, R8, 1 ;  /* 0x3ff00000140a742b */ /* 0x001fd00000000108 */
[----:B------:R-:W-:-:S08]  /*0200*/  DFMA R10, R10, R10, R10 ;  /* 0x0000000a0a0a722b */ /* 0x000fd0000000000a */
[----:B------:R-:W-:-:S08]  /*0210*/  DFMA R10, R8, R10, R8 ;  /* 0x0000000a080a722b */ /* 0x000fd00000000008 */
[----:B------:R-:W-:Y:S02]  /*0220*/  DFMA R8, -R20, R10, 1 ;  /* 0x3ff000001408742b */ /* 0x000fe4000000010a */
[----:B---3--:R-:W-:-:S06]  /*0230*/  DADD R26, R4, -R6 ;  /* 0x00000000041a7229 */ /* 0x008fcc0000000806 */
[----:B------:R-:W-:-:S08]  /*0240*/  DFMA R8, R10, R8, R10 ;  /* 0x000000080a08722b */ /* 0x000fd0000000000a */
[----:B------:R-:W-:-:S08]  /*0250*/  DMUL R6, R26, R8 ;  /* 0x000000081a067228 */ /* 0x000fd00000000000 */
[----:B------:R-:W-:-:S08]  /*0260*/  DFMA R10, -R20, R6, R26 ;  /* 0x00000006140a722b */ /* 0x000fd0000000011a */
[----:B------:R-:W-:Y:S01]  /*0270*/  DFMA R8, R8, R10, R6 ;  /* 0x0000000a0808722b */ /* 0x000fe20000000006 */
[----:B------:R-:W-:-:S09]  /*0280*/  FSETP.GEU.AND P1, PT, |R27|, 6.5827683646048100446e-37, PT ;  /* 0x036000001b00780b */ /* 0x000fd20003f2e200 */
[----:B------:R-:W-:-:S05]  /*0290*/  FFMA R0, RZ, R21, R9 ;  /* 0x00000015ff007223 */ /* 0x000fca0000000009 */
[----:B------:R-:W-:-:S13]  /*02a0*/  FSETP.GT.AND P0, PT, |R0|, 1.469367938527859385e-39, PT ;  /* 0x001000000000780b */ /* 0x000fda0003f04200 */
[----:B------:R-:W-:Y:S05]  /*02b0*/  @P0 BRA P1, `(.L_x_1158) ;  /* 0x0000000000180947 */ /* 0x000fea0000800000 */
[----:B------:R-:W-:Y:S01]  /*02c0*/  IMAD.MOV.U32 R16, RZ, RZ, R20 ;  /* 0x000000ffff107224 */ /* 0x000fe200078e0014 */
[----:B------:R-:W-:Y:S01]  /*02d0*/  MOV R36, 0x300 ;  /* 0x0000030000247802 */ /* 0x000fe20000000f00 */
[----:B------:R-:W-:-:S07]  /*02e0*/  IMAD.MOV.U32 R17, RZ, RZ, R21 ;  /* 0x000000ffff117224 */ /* 0x000fce00078e0015 */
[----:B------:R-:W-:Y:S05]  /*02f0*/  CALL.REL.NOINC `($__internal_9_$__cuda_sm20_div_rn_f64_full) ;  /* 0x000000bc00f07944 */ /* 0x000fea0003c00000 */
[----:B------:R-:W-:Y:S02]  /*0300*/  IMAD.MOV.U32 R8, RZ, RZ, R48 ;  /* 0x000000ffff087224 */ /* 0x000fe400078e0030 */
[----:B------:R-:W-:-:S07]  /*0310*/  IMAD.MOV.U32 R9, RZ, RZ, R49 ;  /* 0x000000ffff097224 */ /* 0x000fce00078e0031 */
.L_x_1158:
[----:B------:R-:W-:Y:S05]  /*0320*/  BSYNC.RECONVERGENT B1 ;  /* 0x0000000000017941 */ /* 0x000fea0003800200 */
.L_x_1157:
[----:B------:R-:W0:Y:S02]  /*0330*/  LDC.64 R4, c[0x0][0x398] ;  /* 0x0000e600ff047b82 */ /* 0x000e240000000a00 */
[----:B0-----:R-:W2:Y:S02]  /*0340*/  LDG.E R4, desc[UR4][R4.64] ;  /* 0x0000000404047981 */ /* 0x001ea4000c1e1900 */
[----:B--2---:R-:W-:-:S13]  /*0350*/  ISETP.GE.AND P0, PT, R4, 0x1, PT ;  /* 0x000000010400780c */ /* 0x004fda0003f06270 */
[----:B------:R-:W-:Y:S05]  /*0360*/  @!P0 BRA `(.L_x_1159) ;  /* 0x0000001800988947 */ /* 0x000fea0003800000 */
[----:B------:R-:W0:Y:S01]  /*0370*/  LDC.64 R10, c[0x0][0x398] ;  /* 0x0000e600ff0a7b82 */ /* 0x000e220000000a00 */
[----:B------:R-:W-:Y:S01]  /*0380*/  BSSY.RECONVERGENT B2, `(.L_x_1159) ;  /* 0x00001a4000027945 */ /* 0x000fe20003800200 */
[----:B------:R-:W-:-:S07]  /*0390*/  IMAD.MOV.U32 R5, RZ, RZ, RZ ;  /* 0x000000ffff057224 */ /* 0x000fce00078e00ff */
.L_x_1163:
[----:B0-----:R-:W-:-:S05]  /*03a0*/  IMAD.WIDE.U32 R14, R5, 0x8, R10 ;  /* 0x00000008050e7825 */ /* 0x001fca00078e000a */
[----:B------:R-:W2:Y:S01]  /*03b0*/  LDG.E.64 R6, desc[UR4][R14.64+0x98] ;  /* 0x000098040e067981 */ /* 0x000ea2000c1e1b00 */
[----:B------:R-:W-:Y:S01]  /*03c0*/  BSSY.RELIABLE B1, `(.L_x_1160) ;  /* 0x0000007000017945 */ /* 0x000fe20003800100 */
[----:B--2---:R-:W-:-:S14]  /*03d0*/  DSETP.GTU.AND P0, PT, R6, R8, PT ;  /* 0x000000080600722a */ /* 0x004fdc0003f0c000 */
[----:B------:R-:W-:Y:S05]  /*03e0*/  @P0 BRA `(.L_x_1161) ;  /* 0x0000000000100947 */ /* 0x000fea0003800000 */
[----:B------:R-:W2:Y:S02]  /*03f0*/  LDG.E.64 R6, desc[UR4][R14.64+0xa0] ;  /* 0x0000a0040e067981 */ /* 0x000ea4000c1e1b00 */
[----:B--2---:R-:W-:-:S14]  /*0400*/  DSETP.GTU.AND P0, PT, R8, R6, PT ;  /* 0x000000060800722a */ /* 0x004fdc0003f0c000 */
[----:B------:R-:W-:Y:S05]  /*0410*/  @!P0 BREAK.RELIABLE B1 ;  /* 0x0000000000018942 */ /* 0x000fea0003800100 */
[----:B------:R-:W-:Y:S05]  /*0420*/  @!P0 BRA `(.L_x_1162) ;  /* 0x0000000000148947 */ /* 0x000fea0003800000 */
.L_x_1161:
[----:B------:R-:W-:Y:S05]  /*0430*/  BSYNC.RELIABLE B1 ;  /* 0x0000000000017941 */ /* 0x000fea0003800100 */
.L_x_1160:
[----:B------:R-:W-:-:S05]  /*0440*/  VIADD R5, R5, 0x1 ;  /* 0x0000000105057836 */ /* 0x000fca0000000000 */
[----:B------:R-:W-:-:S13]  /*0450*/  ISETP.GE.AND P0, PT, R5, R4, PT ;  /* 0x000000040500720c */ /* 0x000fda0003f06270 */
[----:B------:R-:W-:Y:S05]  /*0460*/  @!P0 BRA `(.L_x_1163) ;  /* 0xfffffffc00cc8947 */ /* 0x000fea000383ffff */
[----:B------:R-:W-:Y:S05]  /*0470*/  BRA `(.L_x_1164) ;  /* 0x0000001800507947 */ /* 0x000fea0003800000 */
.L_x_1162:
[----:B------:R-:W-:-:S05]  /*0480*/  IMAD.WIDE.U32 R6, R5, 0x28, R14 ;  /* 0x0000002805067825 */ /* 0x000fca00078e000e */
[----:B------:R-:W2:Y:S01]  /*0490*/  LDG.E R0, desc[UR4][R6.64+0x8] ;  /* 0x0000080406007981 */ /* 0x000ea2000c1e1900 */
[----:B------:R-:W-:-:S05]  /*04a0*/  IADD3 R54, P1, PT, R6, 0x8, RZ ;  /* 0x0000000806367810 */ /* 0x000fca0007f3e0ff */
[----:B------:R-:W-:Y:S01]  /*04b0*/  IMAD.X R55, RZ, RZ, R7, P1 ;  /* 0x000000ffff377224 */ /* 0x000fe200008e0607 */
        /* <DEDUP_REMOVED lines=11> */
[----:B------:R-:W-:-:S07]  /*0570*/  CS2R R22, SRZ ;  /* 0x0000000000167805 */ /* 0x000fce000001ff00 */
.L_x_1182:
[----:B------:R-:W-:-:S05]  /*0580*/  IMAD.WIDE.U32 R52, R6, 0x8, R54 ;  /* 0x0000000806347825 */ /* 0x000fca00078e0036 */
[----:B------:R0:W5:Y:S01]  /*0590*/  LDG.E.64 R50, desc[UR4][R52.64+0x8] ;  /* 0x0000080434327981 */ /* 0x000162000c1e1b00 */
[----:B------:R-:W1:Y:S01]  /*05a0*/  I2F.F64.U32 R48, R6 ;  /* 0x0000000600307312 */ /* 0x000e620000201800 */
[----:B------:R-:W-:Y:S01]  /*05b0*/  DADD R28, -RZ, |R8| ;  /* 0x00000000ff1c7229 */ /* 0x000fe20000000508 */
[----:B------:R-:W-:Y:S01]  /*05c0*/  BSSY.RECONVERGENT B4, `(.L_x_1167) ;  /* 0x000000e000047945 */ /* 0x000fe20003800200 */
[----:B------:R-:W-:-:S08]  /*05d0*/  DSETP.NEU.AND P2, PT, R8, RZ, PT ;  /* 0x000000ff0800722a */ /* 0x000fd00003f4d000 */
[----:B------:R-:W-:Y:S01]  /*05e0*/  IMAD.MOV.U32 R16, RZ, RZ, R29 ;  /* 0x000000ffff107224 */ /* 0x000fe200078e001d */
[--C-:B-1----:R-:W-:Y:S01]  /*05f0*/  SHF.R.U32.HI R0, RZ, 0x14, R49.reuse ;  /* 0x00000014ff007819 */ /* 0x102fe20000011631 */
[----:B------:R-:W-:Y:S02]  /*0600*/  IMAD.MOV.U32 R15, RZ, RZ, R48 ;  /* 0x000000ffff0f7224 */ /* 0x000fe400078e0030 */
[----:B------:R-:W-:Y:S01]  /*0610*/  IMAD.MOV.U32 R14, RZ, RZ, R49 ;  /* 0x000000ffff0e7224 */ /* 0x000fe200078e0031 */
[----:B------:R-:W-:-:S05]  /*0620*/  LOP3.LUT R0, R0, 0x7ff, RZ, 0xc0, !PT ;  /* 0x000007ff00007812 */ /* 0x000fca00078ec0ff */
[----:B------:R-:W-:-:S05]  /*0630*/  VIADD R11, R0, 0xfffffc0c ;  /* 0xfffffc0c000b7836 */ /* 0x000fca0000000000 */
[CC--:B------:R-:W-:Y:S02]  /*0640*/  SHF.L.U32 R0, R48.reuse, R11.reuse, RZ ;  /* 0x0000000b30007219 */ /* 0x0c0fe400000006ff */
[----:B------:R-:W-:Y:S02]  /*0650*/  SHF.L.U64.HI R11, R48, R11, R49 ;  /* 0x0000000b300b7219 */ /* 0x000fe40000010231 */
[----:B------:R-:W-:Y:S02]  /*0660*/  ISETP.NE.U32.AND P3, PT, R0, RZ, PT ;  /* 0x000000ff0000720c */ /* 0x000fe40003f65070 */
[----:B------:R-:W-:Y:S02]  /*0670*/  MOV R0, 0x6a0 ;  /* 0x000006a000007802 */ /* 0x000fe40000000f00 */
[----:B0-----:R-:W-:-:S13]  /*0680*/  ISETP.NE.AND.EX P3, PT, R11, -0x80000000, PT, P3 ;  /* 0x800000000b00780c */ /* 0x001fda0003f65330 */
[----:B-----5:R-:W-:Y:S05]  /*0690*/  CALL.REL.NOINC `($_Z16vector_splattingPP4nodeP5pointP6normalP8functioni$__internal_accurate_pow) ;  /* 0x000000c000787944 */ /* 0x020fea0003c00000 */
[----:B------:R-:W-:Y:S05]  /*06a0*/  BSYNC.RECONVERGENT B4 ;  /* 0x0000000000047941 */ /* 0x000fea0003800200 */
.L_x_1167:
[----:B------:R0:W5:Y:S01]  /*06b0*/  LDG.E.64 R46, desc[UR4][R52.64+0x10] ;  /* 0x00001004342e7981 */ /* 0x000162000c1e1b00 */
[C---:B------:R-:W-:Y:S01]  /*06c0*/  VIADD R10, R6.reuse, 0x1 ;  /* 0x00000001060a7836 */ /* 0x040fe20000000000 */
[----:B------:R-:W-:Y:S01]  /*06d0*/  DADD R16, R48, R8 ;  /* 0x0000000030107229 */ /* 0x000fe20000000008 */
[----:B------:R-:W-:Y:S01]  /*06e0*/  IMAD.MOV.U32 R26, RZ, RZ, R15 ;  /* 0x000000ffff1a7224 */ /* 0x000fe200078e000f */
[----:B------:R-:W-:Y:S01]  /*06f0*/  ISETP.GE.OR P4, PT, R49, RZ, P2 ;  /* 0x000000ff3100720c */ /* 0x000fe20001786670 */
[----:B------:R-:W-:Y:S01]  /*0700*/  IMAD.MOV.U32 R27, RZ, RZ, R14 ;  /* 0x000000ffff1b7224 */ /* 0x000fe200078e000e */
[C---:B------:R-:W-:Y:S01]  /*0710*/  ISETP.LT.AND P1, PT, R9.reuse, RZ, !P3 ;  /* 0x000000ff0900720c */ /* 0x040fe20005f21270 */
[----:B------:R-:W1:Y:S01]  /*0720*/  I2F.F64.U32 R10, R10 ;  /* 0x0000000a000a7312 */ /* 0x000e620000201800 */
[----:B------:R-:W-:Y:S01]  /*0730*/  @!P2 SEL R0, R9, RZ, !P3 ;  /* 0x000000ff0900a207 */ /* 0x000fe20005800000 */
[----:B------:R-:W-:Y:S01]  /*0740*/  BSSY.RECONVERGENT B4, `(.L_x_1168) ;  /* 0x000001d000047945 */ /* 0x000fe20003800200 */
[----:B------:R-:W-:Y:S01]  /*0750*/  ISETP.NE.AND P0, PT, R6, RZ, PT ;  /* 0x000000ff0600720c */ /* 0x000fe20003f05270 */
[----:B------:R-:W-:Y:S01]  /*0760*/  DADD R26, -RZ, -R26 ;  /* 0x00000000ff1a7229 */ /* 0x000fe2000000091a */
[----:B------:R-:W-:-:S04]  /*0770*/  LOP3.LUT R28, R17, 0x7ff00000, RZ, 0xc0, !PT ;  /* 0x7ff00000111c7812 */ /* 0x000fc800078ec0ff */
[----:B------:R-:W-:Y:S02]  /*0780*/  ISETP.NE.AND P3, PT, R28, 0x7ff00000, PT ;  /* 0x7ff000001c00780c */ /* 0x000fe40003f65270 */
[----:B------:R-:W-:-:S03]  /*0790*/  @!P4 LOP3.LUT R0, R0, 0x7ff00000, RZ, 0xfc, !PT ;  /* 0x7ff000000000c812 */ /* 0x000fc600078efcff */
[----:B------:R-:W-:Y:S02]  /*07a0*/  FSEL R17, R27, R14, P1 ;  /* 0x0000000e1b117208 */ /* 0x000fe40000800000 */
[----:B-1----:R-:W-:Y:S01]  /*07b0*/  SHF.R.U32.HI R29, RZ, 0x14, R11 ;  /* 0x00000014ff1d7819 */ /* 0x002fe2000001160b */
[----:B------:R-:W-:Y:S01]  /*07c0*/  @!P2 IMAD.MOV.U32 R17, RZ, RZ, R0 ;  /* 0x000000ffff11a224 */ /* 0x000fe200078e0000 */
[----:B------:R-:W-:Y:S01]  /*07d0*/  FSEL R16, R26, R15, P1 ;  /* 0x0000000f1a107208 */ /* 0x000fe20000800000 */
[----:B------:R-:W-:Y:S01]  /*07e0*/  @!P2 IMAD.MOV.U32 R16, RZ, RZ, RZ ;  /* 0x000000ffff10a224 */ /* 0x000fe200078e00ff */
[----:B------:R-:W-:-:S05]  /*07f0*/  LOP3.LUT R29, R29, 0x7ff, RZ, 0xc0, !PT ;  /* 0x000007ff1d1d7812 */ /* 0x000fca00078ec0ff */
[----:B------:R-:W-:-:S05]  /*0800*/  VIADD R27, R29, 0xfffffc0c ;  /* 0xfffffc0c1d1b7836 */ /* 0x000fca0000000000 */
[----:B------:R-:W-:Y:S01]  /*0810*/  SHF.L.U32 R14, R10, R27, RZ ;  /* 0x0000001b0a0e7219 */ /* 0x000fe200000006ff */
[----:B0-----:R-:W-:Y:S06]  /*0820*/  @P3 BRA `(.L_x_1169) ;  /* 0x0000000000383947 */ /* 0x001fec0003800000 */
        /* <DEDUP_REMOVED lines=14> */
.L_x_1169:
[----:B------:R-:W-:Y:S05]  /*0910*/  BSYNC.RECONVERGENT B4 ;  /* 0x0000000000047941 */ /* 0x000fea0003800200 */
.L_x_1168:
[C---:B------:R-:W-:Y:S01]  /*0920*/  DSETP.NEU.AND P1, PT, R8.reuse, 1, PT ;  /* 0x3ff000000800742a */ /* 0x040fe20003f2d000 */
[----:B------:R-:W-:Y:S01]  /*0930*/  ISETP.NE.U32.AND P3, PT, R14, RZ, PT ;  /* 0x000000ff0e00720c */ /* 0x000fe20003f65070 */
[----:B------:R-:W-:Y:S01]  /*0940*/  DADD R28, -RZ, |R8| ;  /* 0x00000000ff1c7229 */ /* 0x000fe20000000508 */
[----:B------:R-:W-:Y:S01]  /*0950*/  FSEL R14, R16, RZ, P0 ;  /* 0x000000ff100e7208 */ /* 0x000fe20000000000 */
[----:B------:R-:W-:Y:S01]  /*0960*/  DSETP.NEU.AND P2, PT, R8, RZ, PT ;  /* 0x000000ff0800722a */ /* 0x000fe20003f4d000 */
[----:B------:R-:W-:Y:S01]  /*0970*/  FSEL R16, R17, 1.875, P0 ;  /* 0x3ff0000011107808 */ /* 0x000fe20000000000 */
[----:B------:R-:W-:Y:S01]  /*0980*/  BSSY.RECONVERGENT B4, `(.L_x_1170) ;  /* 0x000000b000047945 */ /* 0x000fe20003800200 */
[----:B------:R-:W-:Y:S02]  /*0990*/  FSEL R14, R14, RZ, P1 ;  /* 0x000000ff0e0e7208 */ /* 0x000fe40000800000 */
[----:B------:R-:W-:Y:S02]  /*09a0*/  FSEL R15, R16, 1.875, P1 ;  /* 0x3ff00000100f7808 */ /* 0x000fe40000800000 */
[----:B------:R-:W-:Y:S01]  /*09b0*/  SHF.L.U64.HI R27, R10, R27, R11 ;  /* 0x0000001b0a1b7219 */ /* 0x000fe2000001020b */
[----:B------:R-:W-:Y:S01]  /*09c0*/  IMAD.MOV.U32 R16, RZ, RZ, R29 ;  /* 0x000000ffff107224 */ /* 0x000fe200078e001d */
[----:B------:R-:W-:-:S02]  /*09d0*/  MOV R0, 0xa30 ;  /* 0x00000a3000007802 */ /* 0x000fc40000000f00 */
[----:B------:R-:W-:Y:S01]  /*09e0*/  DFMA R50, R50, R14, R22 ;  /* 0x0000000e3232722b */ /* 0x000fe20000000016 */
[----:B------:R-:W-:Y:S01]  /*09f0*/  ISETP.NE.AND.EX P3, PT, R27, -0x80000000, PT, P3 ;  /* 0x800000001b00780c */ /* 0x000fe20003f65330 */
[----:B------:R-:W-:Y:S02]  /*0a00*/  IMAD.MOV.U32 R15, RZ, RZ, R10 ;  /* 0x000000ffff0f7224 */ /* 0x000fe400078e000a */
[----:B------:R-:W-:-:S10]  /*0a10*/  IMAD.MOV.U32 R14, RZ, RZ, R11 ;  /* 0x000000ffff0e7224 */ /* 0x000fd400078e000b */
[----:B-----5:R-:W-:Y:S05]  /*0a20*/  CALL.REL.NOINC `($_Z16vector_splattingPP4nodeP5pointP6normalP8functioni$__internal_accurate_pow) ;  /* 0x000000bc00947944 */ /* 0x020fea0003c00000 */
[----:B------:R-:W-:Y:S05]  /*0a30*/  BSYNC.RECONVERGENT B4 ;  /* 0x0000000000047941 */ /* 0x000fea0003800200 */
.L_x_1170:
[----:B------:R-:W-:Y:S01]  /*0a40*/  DADD R16, R10, R8 ;  /* 0x000000000a107229 */ /* 0x000fe20000000008 */
[----:B------:R-:W-:Y:S01]  /*0a50*/  ISETP.GE.OR P4, PT, R11, RZ, P2 ;  /* 0x000000ff0b00720c */ /* 0x000fe20001786670 */
[----:B------:R-:W-:Y:S01]  /*0a60*/  IMAD.MOV.U32 R22, RZ, RZ, R15 ;  /* 0x000000ffff167224 */ /* 0x000fe200078e000f */
[C---:B------:R-:W-:Y:S01]  /*0a70*/  @!P2 SEL R0, R9.reuse, RZ, !P3 ;  /* 0x000000ff0900a207 */ /* 0x040fe20005800000 */
[----:B------:R-:W-:Y:S01]  /*0a80*/  IMAD.MOV.U32 R23, RZ, RZ, R14 ;  /* 0x000000ffff177224 */ /* 0x000fe200078e000e */
[----:B------:R-:W-:Y:S01]  /*0a90*/  ISETP.LT.AND P0, PT, R9, RZ, !P3 ;  /* 0x000000ff0900720c */ /* 0x000fe20005f01270 */
[----:B------:R-:W-:Y:S04]  /*0aa0*/  BSSY.RECONVERGENT B4, `(.L_x_1171) ;  /* 0x0000017000047945 */ /* 0x000fe80003800200 */
[----:B------:R-:W-:Y:S01]  /*0ab0*/  LOP3.LUT R16, R17, 0x7ff00000, RZ, 0xc0, !PT ;  /* 0x7ff0000011107812 */ /* 0x000fe200078ec0ff */
[----:B------:R-:W-:-:S03]  /*0ac0*/  DADD R22, -RZ, -R22 ;  /* 0x00000000ff167229 */ /* 0x000fc60000000916 */
[----:B------:R-:W-:Y:S02]  /*0ad0*/  ISETP.NE.AND P1, PT, R16, 0x7ff00000, PT ;  /* 0x7ff000001000780c */ /* 0x000fe40003f25270 */
[----:B------:R-:W-:-:S05]  /*0ae0*/  @!P4 LOP3.LUT R0, R0, 0x7ff00000, RZ, 0xfc, !PT ;  /* 0x7ff000000000c812 */ /* 0x000fca00078efcff */
[----:B------:R-:W-:Y:S01]  /*0af0*/  FSEL R16, R22, R15, P0 ;  /* 0x0000000f16107208 */ /* 0x000fe20000000000 */
[----:B------:R-:W-:Y:S01]  /*0b00*/  @!P2 IMAD.MOV.U32 R16, RZ, RZ, RZ ;  /* 0x000000ffff10a224 */ /* 0x000fe200078e00ff */
[----:B------:R-:W-:Y:S01]  /*0b10*/  FSEL R17, R23, R14, P0 ;  /* 0x0000000e17117208 */ /* 0x000fe20000000000 */
[----:B------:R-:W-:-:S03]  /*0b20*/  @!P2 IMAD.MOV.U32 R17, RZ, RZ, R0 ;  /* 0x000000ffff11a224 */ /* 0x000fc600078e0000 */
        /* <DEDUP_REMOVED lines=13> */
.L_x_1173:
[----:B------:R-:W-:-:S11]  /*0c00*/  DADD R16, R10, R8 ;  /* 0x000000000a107229 */ /* 0x000fd60000000008 */
.L_x_1172:
[----:B------:R-:W-:Y:S05]  /*0c10*/  BSYNC.RECONVERGENT B4 ;  /* 0x0000000000047941 */ /* 0x000fea0003800200 */
.L_x_1171:
[----:B------:R0:W5:Y:S01]  /*0c20*/  LDG.E.64 R22, desc[UR4][R52.64+0x18] ;  /* 0x0000180434167981 */ /* 0x000162000c1e1b00 */
[----:B------:R-:W-:Y:S01]  /*0c30*/  VIADD R10, R6, 0x2 ;  /* 0x00000002060a7836 */ /* 0x000fe20000000000 */
[C---:B------:R-:W-:Y:S01]  /*0c40*/  DSETP.NEU.AND P2, PT, R8.reuse, 1, PT ;  /* 0x3ff000000800742a */ /* 0x040fe20003f4d000 */
[----:B------:R-:W-:Y:S01]  /*0c50*/  BSSY.RECONVERGENT B4, `(.L_x_1174) ;  /* 0x0000013000047945 */ /* 0x000fe20003800200 */
[----:B------:R-:W-:Y:S02]  /*0c60*/  DADD R28, -RZ, |R8| ;  /* 0x00000000ff1c7229 */ /* 0x000fe40000000508 */
[----:B------:R-:W-:Y:S01]  /*0c70*/  DSETP.NEU.AND P3, PT, R8, RZ, PT ;  /* 0x000000ff0800722a */ /* 0x000fe20003f6d000 */
[----:B------:R-:W1:Y:S01]  /*0c80*/  I2F.F64.U32 R10, R10 ;  /* 0x0000000a000a7312 */ /* 0x000e620000201800 */
[----:B------:R-:W-:Y:S02]  /*0c90*/  FSEL R14, R16, RZ, P2 ;  /* 0x000000ff100e7208 */ /* 0x000fe40001000000 */
[----:B------:R-:W-:-:S04]  /*0ca0*/  FSEL R15, R17, 1.875, P2 ;  /* 0x3ff00000110f7808 */ /* 0x000fc80001000000 */
[----:B------:R-:W-:Y:S02]  /*0cb0*/  IMAD.MOV.U32 R16, RZ, RZ, R29 ;  /* 0x000000ffff107224 */ /* 0x000fe400078e001d */
[----:B------:R-:W-:Y:S01]  /*0cc0*/  DFMA R46, R46, R14, R50 ;  /* 0x0000000e2e2e722b */ /* 0x000fe20000000032 */
        /* <DEDUP_REMOVED lines=12> */
.L_x_1174:
        /* <DEDUP_REMOVED lines=28> */
.L_x_1177:
[----:B------:R-:W-:-:S11]  /*0f50*/  DADD R16, R10, R8 ;  /* 0x000000000a107229 */ /* 0x000fd60000000008 */
.L_x_1176:
[----:B------:R-:W-:Y:S05]  /*0f60*/  BSYNC.RECONVERGENT B4 ;  /* 0x0000000000047941 */ /* 0x000fea0003800200 */
.L_x_1175:
[----:B------:R-:W5:Y:S01]  /*0f70*/  LDG.E.64 R52, desc[UR4][R52.64+0x20] ;  /* 0x0000200434347981 */ /* 0x000f62000c1e1b00 */
[----:B------:R-:W-:Y:S01]  /*0f80*/  VIADD R10, R6, 0x3 ;  /* 0x00000003060a7836 */ /* 0x000fe20000000000 */
[----:B------:R-:W-:Y:S01]  /*0f90*/  DADD R28, -RZ, |R8| ;  /* 0x00000000ff1c7229 */ /* 0x000fe20000000508 */
[----:B------:R-:W-:Y:S01]  /*0fa0*/  FSEL R14, R16, RZ, P2 ;  /* 0x000000ff100e7208 */ /* 0x000fe20001000000 */
[----:B------:R-:W-:Y:S01]  /*0fb0*/  BSSY.RECONVERGENT B4, `(.L_x_1178) ;  /* 0x0000010000047945 */ /* 0x000fe20003800200 */
[----:B------:R-:W-:Y:S02]  /*0fc0*/  FSEL R15, R17, 1.875, P2 ;  /* 0x3ff00000110f7808 */ /* 0x000fe40001000000 */
[----:B------:R-:W0:Y:S04]  /*0fd0*/  I2F.F64.U32 R10, R10 ;  /* 0x0000000a000a7312 */ /* 0x000e280000201800 */
[----:B------:R-:W-:Y:S01]  /*0fe0*/  DFMA R22, R22, R14, R46 ;  /* 0x0000000e1616722b */ /* 0x000fe2000000002e */
[----:B------:R-:W-:Y:S01]  /*0ff0*/  IMAD.MOV.U32 R16, RZ, RZ, R29 ;  /* 0x000000ffff107224 */ /* 0x000fe200078e001d */
[----:B0-----:R-:W-:Y:S01]  /*1000*/  SHF.R.U32.HI R0, RZ, 0x14, R11 ;  /* 0x00000014ff007819 */ /* 0x001fe2000001160b */
[----:B------:R-:W-:-:S02]  /*1010*/  IMAD.MOV.U32 R15, RZ, RZ, R10 ;  /* 0x000000ffff0f7224 */ /* 0x000fc400078e000a */
[----:B------:R-:W-:Y:S01]  /*1020*/  IMAD.MOV.U32 R14, RZ, RZ, R11 ;  /* 0x000000ffff0e7224 */ /* 0x000fe200078e000b */
[----:B------:R-:W-:-:S05]  /*1030*/  LOP3.LUT R0, R0, 0x7ff, RZ, 0xc0, !PT ;  /* 0x000007ff00007812 */ /* 0x000fca00078ec0ff */
[----:B------:R-:W-:-:S05]  /*1040*/  VIADD R27, R0, 0xfffffc0c ;  /* 0xfffffc0c001b7836 */ /* 0x000fca0000000000 */
[CC--:B------:R-:W-:Y:S02]  /*1050*/  SHF.L.U32 R0, R10.reuse, R27.reuse, RZ ;  /* 0x0000001b0a007219 */ /* 0x0c0fe400000006ff */
[----:B------:R-:W-:Y:S02]  /*1060*/  SHF.L.U64.HI R27, R10, R27, R11 ;  /* 0x0000001b0a1b7219 */ /* 0x000fe4000001020b */
[----:B------:R-:W-:Y:S02]  /*1070*/  ISETP.NE.U32.AND P2, PT, R0, RZ, PT ;  /* 0x000000ff0000720c */ /* 0x000fe40003f45070 */
[----:B------:R-:W-:Y:S02]  /*1080*/  MOV R0, 0x10b0 ;  /* 0x000010b000007802 */ /* 0x000fe40000000f00 */
[----:B------:R-:W-:-:S13]  /*1090*/  ISETP.NE.AND.EX P2, PT, R27, -0x80000000, PT, P2 ;  /* 0x800000001b00780c */ /* 0x000fda0003f45320 */
[----:B-----5:R-:W-:Y:S05]  /*10a0*/  CALL.REL.NOINC `($_Z16vector_splattingPP4nodeP5pointP6normalP8functioni$__internal_accurate_pow) ;  /* 0x000000b400f47944 */ /* 0x020fea0003c00000 */
[----:B------:R-:W-:Y:S05]  /*10b0*/  BSYNC.RECONVERGENT B4 ;  /* 0x0000000000047941 */ /* 0x000fea0003800200 */
.L_x_1178:
        /* <DEDUP_REMOVED lines=28> */
.L_x_1181:
[----:B------:R-:W-:-:S11]  /*1280*/  DADD R16, R10, R8 ;  /* 0x000000000a107229 */ /* 0x000fd60000000008 */
.L_x_1180:
[----:B------:R-:W-:Y:S05]  /*1290*/  BSYNC.RECONVERGENT B4 ;  /* 0x0000000000047941 */ /* 0x000fea0003800200 */
.L_x_1179:
[----:B------:R-:W-:Y:S01]  /*12a0*/  DSETP.NEU.AND P0, PT, R8, 1, PT ;  /* 0x3ff000000800742a */ /* 0x000fe20003f0d000 */
[----:B------:R-:W-:-:S05]  /*12b0*/  VIADD R6, R6, 0x4 ;  /* 0x0000000406067836 */ /* 0x000fca0000000000 */
[----:B------:R-:W-:Y:S02]  /*12c0*/  FSEL R10, R16, RZ, P0 ;  /* 0x000000ff100a7208 */ /* 0x000fe40000000000 */
[----:B------:R-:W-:Y:S02]  /*12d0*/  FSEL R11, R17, 1.875, P0 ;  /* 0x3ff00000110b7808 */ /* 0x000fe40000000000 */
[----:B------:R-:W-:-:S04]  /*12e0*/  ISETP.NE.AND P0, PT, R6, R7, PT ;  /* 0x000000070600720c */ /* 0x000fc80003f05270 */
[----:B------:R-:W-:-:S09]  /*12f0*/  DFMA R22, R52, R10, R22 ;  /* 0x0000000a3416722b */ /* 0x000fd20000000016 */
[----:B------:R-:W-:Y:S05]  /*1300*/  @P0 BRA `(.L_x_1182) ;  /* 0xfffffff0009c0947 */ /* 0x000fea000383ffff */
.L_x_1166:
[----:B------:R-:W-:Y:S05]  /*1310*/  BSYNC.RECONVERGENT B3 ;  /* 0x0000000000037941 */ /* 0x000fea0003800200 */
.L_x_1165:
[----:B------:R-:W-:-:S13]  /*1320*/  ISETP.NE.AND P0, PT, R5, RZ, PT ;  /* 0x000000ff0500720c */ /* 0x000fda0003f05270 */
[----:B------:R-:W-:Y:S05]  /*1330*/  @!P0 BRA `(.L_x_1164) ;  /* 0x0000000800a08947 */ /* 0x000fea0003800000 */
        /* <DEDUP_REMOVED lines=8> */
[----:B------:R-:W-:-:S03]  /*13c0*/  IMAD.MOV.U32 R14, RZ, RZ, R11 ;  /* 0x000000ffff0e7224 */ /* 0x000fc600078e000b */
[----:B------:R-:W-:-:S05]  /*13d0*/  LOP3.LUT R0, R0, 0x7ff, RZ, 0xc0, !PT ;  /* 0x000007ff00007812 */ /* 0x000fca00078ec0ff */
[----:B------:R-:W-:-:S05]  /*13e0*/  VIADD R15, R0, 0xfffffc0c ;  /* 0xfffffc0c000f7836 */ /* 0x000fca0000000000 */
[CC--:B------:R-:W-:Y:S02]  /*13f0*/  SHF.L.U32 R0, R10.reuse, R15.reuse, RZ ;  /* 0x0000000f0a007219 */ /* 0x0c0fe400000006ff */
[----:B------:R-:W-:Y:S02]  /*1400*/  SHF.L.U64.HI R15, R10, R15, R11 ;  /* 0x0000000f0a0f7219 */ /* 0x000fe4000001020b */
[----:B------:R-:W-:Y:S02]  /*1410*/  ISETP.NE.U32.AND P3, PT, R0, RZ, PT ;  /* 0x000000ff0000720c */ /* 0x000fe40003f65070 */
[----:B------:R-:W-:Y:S02]  /*1420*/  MOV R0, 0x1460 ;  /* 0x0000146000007802 */ /* 0x000fe40000000f00 */
[----:B------:R-:W-:Y:S01]  /*1430*/  ISETP.NE.AND.EX P3, PT, R15, -0x80000000, PT, P3 ;  /* 0x800000000f00780c */ /* 0x000fe20003f65330 */
[----:B0-----:R-:W-:-:S12]  /*1440*/  IMAD.MOV.U32 R15, RZ, RZ, R10 ;  /* 0x000000ffff0f7224 */ /* 0x001fd800078e000a */
[----:B-----5:R-:W-:Y:S05]  /*1450*/  CALL.REL.NOINC `($_Z16vector_splattingPP4nodeP5pointP6normalP8functioni$__internal_accurate_pow) ;  /* 0x000000b400087944 */ /* 0x020fea0003c00000 */
[----:B------:R-:W-:Y:S05]  /*1460*/  BSYNC.RECONVERGENT B3 ;  /* 0x0000000000037941 */ /* 0x000fea0003800200 */
.L_x_1183:
        /* <DEDUP_REMOVED lines=28> */
.L_x_1186:
[----:B------:R-:W-:-:S11]  /*1630*/  DADD R16, R10, R8 ;  /* 0x000000000a107229 */ /* 0x000fd60000000008 */
.L_x_1185:
[----:B------:R-:W-:Y:S05]  /*1640*/  BSYNC.RECONVERGENT B3 ;  /* 0x0000000000037941 */ /* 0x000fea0003800200 */
.L_x_1184:
[----:B------:R-:W-:Y:S01]  /*1650*/  ISETP.NE.AND P0, PT, R7, RZ, PT ;  /* 0x000000ff0700720c */ /* 0x000fe20003f05270 */
[----:B------:R-:W-:-:S03]  /*1660*/  DSETP.NEU.AND P1, PT, R8, 1, PT ;  /* 0x3ff000000800742a */ /* 0x000fc60003f2d000 */
[----:B------:R-:W-:Y:S02]  /*1670*/  FSEL R10, R16, RZ, P0 ;  /* 0x000000ff100a7208 */ /* 0x000fe40000000000 */
[----:B------:R-:W-:Y:S02]  /*1680*/  FSEL R16, R17, 1.875, P0 ;  /* 0x3ff0000011107808 */ /* 0x000fe40000000000 */
[----:B------:R-:W-:Y:S02]  /*1690*/  ISETP.NE.AND P0, PT, R5, 0x1, PT ;  /* 0x000000010500780c */ /* 0x000fe40003f05270 */
[----:B------:R-:W-:Y:S02]  /*16a0*/  FSEL R10, R10, RZ, P1 ;  /* 0x000000ff0a0a7208 */ /* 0x000fe40000800000 */
[----:B------:R-:W-:-:S06]  /*16b0*/  FSEL R11, R16, 1.875, P1 ;  /* 0x3ff00000100b7808 */ /* 0x000fcc0000800000 */
[----:B------:R-:W-:-:S03]  /*16c0*/  DFMA R22, R46, R10, R22 ;  /* 0x0000000a2e16722b */ /* 0x000fc60000000016 */
[----:B------:R-:W-:Y:S08]  /*16d0*/  @!P0 BRA `(.L_x_1164) ;  /* 0x0000000400b88947 */ /* 0x000ff00003800000 */
[----:B------:R0:W5:Y:S01]  /*16e0*/  LDG.E.64 R46, desc[UR4][R54.64+0x10] ;  /* 0x00001004362e7981 */ /* 0x000162000c1e1b00 */
[----:B------:R-:W-:Y:S01]  /*16f0*/  VIADD R10, R7, 0x1 ;  /* 0x00000001070a7836 */ /* 0x000fe20000000000 */
[----:B------:R-:W-:Y:S01]  /*1700*/  DADD R28, -RZ, |R8| ;  /* 0x00000000ff1c7229 */ /* 0x000fe20000000508 */
[----:B------:R-:W-:Y:S01]  /*1710*/  BSSY.RECONVERGENT B3, `(.L_x_1187) ;  /* 0x000000f000037945 */ /* 0x000fe20003800200 */
[----:B------:R-:W-:-:S03]  /*1720*/  DSETP.NEU.AND P2, PT, R8, RZ, PT ;  /* 0x000000ff0800722a */ /* 0x000fc60003f4d000 */
[----:B------:R-:W1:Y:S05]  /*1730*/  I2F.F64.U32 R10, R10 ;  /* 0x0000000a000a7312 */ /* 0x000e6a0000201800 */
        /* <DEDUP_REMOVED lines=13> */
.L_x_1187:
        /* <DEDUP_REMOVED lines=28> */
.L_x_1190:
[----:B------:R-:W-:-:S11]  /*19d0*/  DADD R16, R10, R8 ;  /* 0x000000000a107229 */ /* 0x000fd60000000008 */
.L_x_1189:
[----:B------:R-:W-:Y:S05]  /*19e0*/  BSYNC.RECONVERGENT B3 ;  /* 0x0000000000037941 */ /* 0x000fea0003800200 */
.L_x_1188:
[----:B------:R-:W-:-:S06]  /*19f0*/  DSETP.NEU.AND P0, PT, R8, 1, PT ;  /* 0x3ff000000800742a */ /* 0x000fcc0003f0d000 */
[----:B------:R-:W-:Y:S02]  /*1a00*/  FSEL R10, R16, RZ, P0 ;  /* 0x000000ff100a7208 */ /* 0x000fe40000000000 */
[----:B------:R-:W-:Y:S02]  /*1a10*/  FSEL R11, R17, 1.875, P0 ;  /* 0x3ff00000110b7808 */ /* 0x000fe40000000000 */
[----:B------:R-:W-:-:S04]  /*1a20*/  ISETP.NE.AND P0, PT, R5, 0x2, PT ;  /* 0x000000020500780c */ /* 0x000fc80003f05270 */
[----:B------:R-:W-:-:S09]  /*1a30*/  DFMA R22, R46, R10, R22 ;  /* 0x0000000a2e16722b */ /* 0x000fd20000000016 */
[----:B------:R-:W-:Y:S05]  /*1a40*/  @!P0 BRA `(.L_x_1164) ;  /* 0x0000000000dc8947 */ /* 0x000fea0003800000 */
[----:B------:R-:W5:Y:S01]  /*1a50*/  LDG.E.64 R54, desc[UR4][R54.64+0x18] ;  /* 0x0000180436367981 */ /* 0x000f62000c1e1b00 */
[----:B------:R-:W-:Y:S01]  /*1a60*/  VIADD R10, R7, 0x2 ;  /* 0x00000002070a7836 */ /* 0x000fe20000000000 */
[----:B------:R-:W-:Y:S01]  /*1a70*/  DADD R28, -RZ, |R8| ;  /* 0x00000000ff1c7229 */ /* 0x000fe20000000508 */
[----:B------:R-:W-:Y:S01]  /*1a80*/  BSSY.RECONVERGENT B3, `(.L_x_1191) ;  /* 0x000000f000037945 */ /* 0x000fe20003800200 */
[----:B------:R-:W-:-:S03]  /*1a90*/  DSETP.NEU.AND P2, PT, R8, RZ, PT ;  /* 0x000000ff0800722a */ /* 0x000fc60003f4d000 */
[----:B------:R-:W0:Y:S05]  /*1aa0*/  I2F.F64.U32 R10, R10 ;  /* 0x0000000a000a7312 */ /* 0x000e2a0000201800 */
[----:B------:R-:W-:Y:S01]  /*1ab0*/  IMAD.MOV.U32 R16, RZ, RZ, R29 ;  /* 0x000000ffff107224 */ /* 0x000fe200078e001d */
[--C-:B0-----:R-:W-:Y:S01]  /*1ac0*/  SHF.R.U32.HI R0, RZ, 0x14, R11.reuse ;  /* 0x00000014ff007819 */ /* 0x101fe2000001160b */
[----:B------:R-:W-:Y:S02]  /*1ad0*/  IMAD.MOV.U32 R15, RZ, RZ, R10 ;  /* 0x000000ffff0f7224 */ /* 0x000fe400078e000a */
[----:B------:R-:W-:Y:S01]  /*1ae0*/  IMAD.MOV.U32 R14, RZ, RZ, R11 ;  /* 0x000000ffff0e7224 */ /* 0x000fe200078e000b */
[----:B------:R-:W-:-:S05]  /*1af0*/  LOP3.LUT R0, R0, 0x7ff, RZ, 0xc0, !PT ;  /* 0x000007ff00007812 */ /* 0x000fca00078ec0ff */
[----:B------:R-:W-:Y:S01]  /*1b00*/  VIADD R7, R0, 0xfffffc0c ;  /* 0xfffffc0c00077836 */ /* 0x000fe20000000000 */
[----:B------:R-:W-:-:S04]  /*1b10*/  MOV R0, 0x1b70 ;  /* 0x00001b7000007802 */ /* 0x000fc80000000f00 */
[CC--:B------:R-:W-:Y:S02]  /*1b20*/  SHF.L.U32 R5, R10.reuse, R7.reuse, RZ ;  /* 0x000000070a057219 */ /* 0x0c0fe400000006ff */
[----:B------:R-:W-:Y:S02]  /*1b30*/  SHF.L.U64.HI R6, R10, R7, R11 ;  /* 0x000000070a067219 */ /* 0x000fe4000001020b */
[----:B------:R-:W-:-:S04]  /*1b40*/  ISETP.NE.U32.AND P3, PT, R5, RZ, PT ;  /* 0x000000ff0500720c */ /* 0x000fc80003f65070 */
[----:B------:R-:W-:-:S13]  /*1b50*/  ISETP.NE.AND.EX P3, PT, R6, -0x80000000, PT, P3 ;  /* 0x800000000600780c */ /* 0x000fda0003f65330 */
[----:B-----5:R-:W-:Y:S05]  /*1b60*/  CALL.REL.NOINC `($_Z16vector_splattingPP4nodeP5pointP6normalP8functioni$__internal_accurate_pow) ;  /* 0x000000ac00447944 */ /* 0x020fea0003c00000 */
[----:B------:R-:W-:Y:S05]  /*1b70*/  BSYNC.RECONVERGENT B3 ;  /* 0x0000000000037941 */ /* 0x000fea0003800200 */
.L_x_1191:
[----:B------:R-:W-:Y:S01]  /*1b80*/  DADD R16, R10, R8 ;  /* 0x000000000a107229 */ /* 0x000fe20000000008 */
[----:B------:R-:W-:Y:S01]  /*1b90*/  @!P2 ISETP.NE.U32.AND P0, PT, R5, RZ, PT ;  /* 0x000000ff0500a20c */ /* 0x000fe20003f05070 */
[----:B------:R-:W-:Y:S01]  /*1ba0*/  IMAD.MOV.U32 R26, RZ, RZ, R15 ;  /* 0x000000ffff1a7224 */ /* 0x000fe200078e000f */
[----:B------:R-:W-:Y:S01]  /*1bb0*/  ISETP.GE.OR P1, PT, R11, RZ, P2 ;  /* 0x000000ff0b00720c */ /* 0x000fe20001726670 */
[----:B------:R-:W-:Y:S01]  /*1bc0*/  IMAD.MOV.U32 R27, RZ, RZ, R14 ;  /* 0x000000ffff1b7224 */ /* 0x000fe200078e000e */
[----:B------:R-:W-:Y:S01]  /*1bd0*/  @!P2 ISETP.NE.AND.EX P0, PT, R6, -0x80000000, PT, P0 ;  /* 0x800000000600a80c */ /* 0x000fe20003f05300 */
[----:B------:R-:W-:Y:S01]  /*1be0*/  BSSY.RECONVERGENT B3, `(.L_x_1192) ;  /* 0x0000019000037945 */ /* 0x000fe20003800200 */
[C---:B------:R-:W-:Y:S02]  /*1bf0*/  ISETP.LT.AND P3, PT, R9.reuse, RZ, !P3 ;  /* 0x000000ff0900720c */ /* 0x040fe40005f61270 */
[----:B------:R-:W-:Y:S01]  /*1c00*/  @!P2 SEL R0, R9, RZ, !P0 ;  /* 0x000000ff0900a207 */ /* 0x000fe20004000000 */
[----:B------:R-:W-:Y:S01]  /*1c10*/  DADD R26, -RZ, -R26 ;  /* 0x00000000ff1a7229 */ /* 0x000fe2000000091a */
[----:B------:R-:W-:-:S04]  /*1c20*/  LOP3.LUT R16, R17, 0x7ff00000, RZ, 0xc0, !PT ;  /* 0x7ff0000011107812 */ /* 0x000fc800078ec0ff */
[----:B------:R-:W-:Y:S02]  /*1c30*/  ISETP.NE.AND P0, PT, R16, 0x7ff00000, PT ;  /* 0x7ff000001000780c */ /* 0x000fe40003f05270 */
[----:B------:R-:W-:-:S03]  /*1c40*/  @!P1 LOP3.LUT R0, R0, 0x7ff00000, RZ, 0xfc, !PT ;  /* 0x7ff0000000009812 */ /* 0x000fc600078efcff */
[----:B------:R-:W-:Y:S01]  /*1c50*/  FSEL R6, R26, R15, P3 ;  /* 0x0000000f1a067208 */ /* 0x000fe20001800000 */
[----:B------:R-:W-:Y:S01]  /*1c60*/  @!P2 IMAD.MOV.U32 R6, RZ, RZ, RZ ;  /* 0x000000ffff06a224 */ /* 0x000fe200078e00ff */
[----:B------:R-:W-:Y:S01]  /*1c70*/  FSEL R7, R27, R14, P3 ;  /* 0x0000000e1b077208 */ /* 0x000fe20001800000 */
[----:B------:R-:W-:-:S05]  /*1c80*/  @!P2 IMAD.MOV.U32 R7, RZ, RZ, R0 ;  /* 0x000000ffff07a224 */ /* 0x000fca00078e0000 */
        /* <DEDUP_REMOVED lines=13> */
.L_x_1194:
[----:B------:R-:W-:-:S11]  /*1d60*/  DADD R6, R10, R8 ;  /* 0x000000000a067229 */ /* 0x000fd60000000008 */
.L_x_1193:
[----:B------:R-:W-:Y:S05]  /*1d70*/  BSYNC.RECONVERGENT B3 ;  /* 0x0000000000037941 */ /* 0x000fea0003800200 */
.L_x_1192:
[----:B------:R-:W-:-:S06]  /*1d80*/  DSETP.NEU.AND P0, PT, R8, 1, PT ;  /* 0x3ff000000800742a */ /* 0x000fcc0003f0d000 */
[----:B------:R-:W-:Y:S02]  /*1d90*/  FSEL R6, R6, RZ, P0 ;  /* 0x000000ff06067208 */ /* 0x000fe40000000000 */
[----:B------:R-:W-:-:S06]  /*1da0*/  FSEL R7, R7, 1.875, P0 ;  /* 0x3ff0000007077808 */ /* 0x000fcc0000000000 */
[----:B------:R-:W-:-:S11]  /*1db0*/  DFMA R22, R54, R6, R22 ;  /* 0x000000063616722b */ /* 0x000fd60000000016 */
.L_x_1164:
[----:B------:R-:W-:Y:S05]  /*1dc0*/  BSYNC.RECONVERGENT B2 ;  /* 0x0000000000027941 */ /* 0x000fea0003800200 */
.L_x_1159:
[----:B------:R-:W0:Y:S01]  /*1dd0*/  S2R R11, SR_TID.X ;  /* 0x00000000000b7919 */ /* 0x000e220000002100 */
[----:B------:R-:W1:Y:S01]  /*1de0*/  LDC.64 R6, c[0x0][0x388] ;  /* 0x0000e200ff067b82 */ /* 0x000e620000000a00 */
[----:B------:R-:W2:Y:S01]  /*1df0*/  LD.E.64 R8, desc[UR4][R18.64+0x10] ;  /* 0x0000100412087980 */ /* 0x000ea2000c101b00 */
[----:B0-----:R-:W-:-:S04]  /*1e00*/  IMAD R11, R2, UR6, R11 ;  /* 0x00000006020b7c24 */ /* 0x001fc8000f8e020b */
[----:B-1----:R-:W-:-:S05]  /*1e10*/  IMAD.WIDE R14, R11, 0x18, R6 ;  /* 0x000000180b0e7825 */ /* 0x002fca00078e0206 */
[----:B------:R-:W2:Y:S01]  /*1e20*/  LDG.E.64 R6, desc[UR4][R14.64+0x8] ;  /* 0x000008040e067981 */ /* 0x000ea2000c1e1b00 */
[----:B------:R-:W0:Y:S01]  /*1e30*/  MUFU.RCP64H R17, R21 ;  /* 0x0000001500117308 */ /* 0x000e220000001800 */
[----:B------:R-:W-:-:S06]  /*1e40*/  IMAD.MOV.U32 R16, RZ, RZ, 0x1 ;  /* 0x00000001ff107424 */ /* 0x000fcc00078e00ff */
[----:B0-----:R-:W-:-:S08]  /*1e50*/  DFMA R26, -R20, R16, 1 ;  /* 0x3ff00000141a742b */ /* 0x001fd00000000110 */
[----:B------:R-:W-:-:S08]  /*1e60*/  DFMA R26, R26, R26, R26 ;  /* 0x0000001a1a1a722b */ /* 0x000fd0000000001a */
[----:B------:R-:W-:-:S08]  /*1e70*/  DFMA R16, R16, R26, R16 ;  /* 0x0000001a1010722b */ /* 0x000fd00000000010 */
[----:B------:R-:W-:-:S08]  /*1e80*/  DFMA R28, -R20, R16, 1 ;  /* 0x3ff00000141c742b */ /* 0x000fd00000000110 */
[----:B------:R-:W-:Y:S01]  /*1e90*/  DFMA R28, R16, R28, R16 ;  /* 0x0000001c101c722b */ /* 0x000fe20000000010 */
[----:B------:R-:W-:Y:S01]  /*1ea0*/  BSSY.RECONVERGENT B1, `(.L_x_1195) ;  /* 0x000000e000017945 */ /* 0x000fe20003800200 */
[----:B------:R-:W-:Y:S01]  /*1eb0*/  ISETP.GE.AND P4, PT, R4, 0x1, PT ;  /* 0x000000010400780c */ /* 0x000fe20003f86270 */
[----:B--2---:R-:W-:-:S08]  /*1ec0*/  DADD R26, R6, -R8 ;  /* 0x00000000061a7229 */ /* 0x004fd00000000808 */
        /* <DEDUP_REMOVED lines=11> */
.L_x_1196:
[----:B------:R-:W-:Y:S05]  /*1f80*/  BSYNC.RECONVERGENT B1 ;  /* 0x0000000000017941 */ /* 0x000fea0003800200 */
.L_x_1195:
[----:B------:R-:W-:Y:S01]  /*1f90*/  CS2R R46, SRZ ;  /* 0x00000000002e7805 */ /* 0x000fe2000001ff00 */
[----:B------:R-:W-:Y:S06]  /*1fa0*/  @!P4 BRA `(.L_x_1197) ;  /* 0x0000001800a8c947 */ /* 0x000fec0003800000 */
[----:B------:R-:W0:Y:S01]  /*1fb0*/  LDC.64 R14, c[0x0][0x398] ;  /* 0x0000e600ff0e7b82 */ /* 0x000e220000000a00 */
[----:B------:R-:W-:Y:S01]  /*1fc0*/  BSSY.RECONVERGENT B3, `(.L_x_1197) ;  /* 0x00001a8000037945 */ /* 0x000fe20003800200 */
[----:B------:R-:W-:-:S07]  /*1fd0*/  IMAD.MOV.U32 R5, RZ, RZ, RZ ;  /* 0x000000ffff057224 */ /* 0x000fce00078e00ff */
.L_x_1201:
        /* <DEDUP_REMOVED lines=9> */
.L_x_1199:
[----:B------:R-:W-:Y:S05]  /*2070*/  BSYNC.RELIABLE B2 ;  /* 0x0000000000027941 */ /* 0x000fea0003800100 */
.L_x_1198:
[----:B------:R-:W-:-:S05]  /*2080*/  VIADD R5, R5, 0x1 ;  /* 0x0000000105057836 */ /* 0x000fca0000000000 */
[----:B------:R-:W-:-:S13]  /*2090*/  ISETP.GE.AND P0, PT, R5, R4, PT ;  /* 0x000000040500720c */ /* 0x000fda0003f06270 */
[----:B------:R-:W-:Y:S05]  /*20a0*/  @!P0 BRA `(.L_x_1201) ;  /* 0xfffffffc00cc8947 */ /* 0x000fea000383ffff */
[----:B------:R-:W-:Y:S05]  /*20b0*/  BRA `(.L_x_1202) ;  /* 0x0000001800607947 */ /* 0x000fea0003800000 */
.L_x_1200:
        /* <DEDUP_REMOVED lines=16> */
.L_x_1222:
[----:B------:R-:W-:-:S05]  /*21c0*/  IMAD.WIDE.U32 R58, R7, 0x8, R60 ;  /* 0x00000008073a7825 */ /* 0x000fca00078e003c */
[----:B------:R0:W5:Y:S01]  /*21d0*/  LDG.E.64 R56, desc[UR4][R58.64+0x8] ;  /* 0x000008043a387981 */ /* 0x000162000c1e1b00 */
[----:B------:R-:W1:Y:S01]  /*21e0*/  I2F.F64.U32 R54, R7 ;  /* 0x0000000700367312 */ /* 0x000e620000201800 */
[----:B------:R-:W-:Y:S01]  /*21f0*/  DADD R28, -RZ, |R48| ;  /* 0x00000000ff1c7229 */ /* 0x000fe20000000530 */
[----:B------:R-:W-:Y:S01]  /*2200*/  BSSY.RECONVERGENT B4, `(.L_x_1205) ;  /* 0x000000d000047945 */ /* 0x000fe20003800200 */
[----:B------:R-:W-:Y:S01]  /*2210*/  DSETP.NEU.AND P2, PT, R48, RZ, PT ;  /* 0x000000ff3000722a */ /* 0x000fe20003f4d000 */
[----:B------:R-:W-:-:S07]  /*2220*/  ISETP.GE.AND P3, PT, R49, RZ, PT ;  /* 0x000000ff3100720c */ /* 0x000fce0003f66270 */
[----:B------:R-:W-:Y:S01]  /*2230*/  IMAD.MOV.U32 R16, RZ, RZ, R29 ;  /* 0x000000ffff107224 */ /* 0x000fe200078e001d */
[--C-:B-1----:R-:W-:Y:S01]  /*2240*/  SHF.R.U32.HI R0, RZ, 0x14, R55.reuse ;  /* 0x00000014ff007819 */ /* 0x102fe20000011637 */
[----:B------:R-:W-:Y:S02]  /*2250*/  IMAD.MOV.U32 R15, RZ, RZ, R54 ;  /* 0x000000ffff0f7224 */ /* 0x000fe400078e0036 */
[----:B------:R-:W-:Y:S01]  /*2260*/  IMAD.MOV.U32 R14, RZ, RZ, R55 ;  /* 0x000000ffff0e7224 */ /* 0x000fe200078e0037 */
[----:B------:R-:W-:-:S05]  /*2270*/  LOP3.LUT R0, R0, 0x7ff, RZ, 0xc0, !PT ;  /* 0x000007ff00007812 */ /* 0x000fca00078ec0ff */
[----:B------:R-:W-:Y:S01]  /*2280*/  VIADD R8, R0, 0xfffffc0c ;  /* 0xfffffc0c00087836 */ /* 0x000fe20000000000 */
[----:B------:R-:W-:-:S04]  /*2290*/  MOV R0, 0x22d0 ;  /* 0x000022d000007802 */ /* 0x000fc80000000f00 */
[CC--:B------:R-:W-:Y:S02]  /*22a0*/  SHF.L.U64.HI R9, R54.reuse, R8.reuse, R55 ;  /* 0x0000000836097219 */ /* 0x0c0fe40000010237 */
[----:B0-----:R-:W-:-:S07]  /*22b0*/  SHF.L.U32 R10, R54, R8, RZ ;  /* 0x00000008360a7219 */ /* 0x001fce00000006ff */
[----:B-----5:R-:W-:Y:S05]  /*22c0*/  CALL.REL.NOINC `($_Z16vector_splattingPP4nodeP5pointP6normalP8functioni$__internal_accurate_pow) ;  /* 0x000000a4006c7944 */ /* 0x020fea0003c00000 */
[----:B------:R-:W-:Y:S05]  /*22d0*/  BSYNC.RECONVERGENT B4 ;  /* 0x0000000000047941 */ /* 0x000fea0003800200 */
.L_x_1205:
[----:B------:R0:W5:Y:S01]  /*22e0*/  LDG.E.64 R52, desc[UR4][R58.64+0x10] ;  /* 0x000010043a347981 */ /* 0x000162000c1e1b00 */
[----:B------:R-:W-:Y:S01]  /*22f0*/  VIADD R50, R7, 0x1 ;  /* 0x0000000107327836 */ /* 0x000fe20000000000 */
[----:B------:R-:W-:Y:S01]  /*2300*/  DADD R16, R54, R48 ;  /* 0x0000000036107229 */ /* 0x000fe20000000030 */
[----:B------:R-:W-:Y:S01]  /*2310*/  IMAD.MOV.U32 R26, RZ, RZ, R15 ;  /* 0x000000ffff1a7224 */ /* 0x000fe200078e000f */
[----:B------:R-:W-:Y:S01]  /*2320*/  ISETP.EQ.U32.AND P0, PT, R10, RZ, PT ;  /* 0x000000ff0a00720c */ /* 0x000fe20003f02070 */
[----:B------:R-:W-:Y:S01]  /*2330*/  IMAD.MOV.U32 R27, RZ, RZ, R14 ;  /* 0x000000ffff1b7224 */ /* 0x000fe200078e000e */
[----:B------:R-:W-:Y:S01]  /*2340*/  BSSY.RECONVERGENT B4, `(.L_x_1206) ;  /* 0x0000015000047945 */ /* 0x000fe20003800200 */
[----:B------:R-:W1:Y:S01]  /*2350*/  I2F.F64.U32 R50, R50 ;  /* 0x0000003200327312 */ /* 0x000e620000201800 */
[----:B------:R-:W-:-:S03]  /*2360*/  ISETP.EQ.AND.EX P3, PT, R9, -0x80000000, !P3, P0 ;  /* 0x800000000900780c */ /* 0x000fc60005f62300 */
[----:B------:R-:W-:Y:S01]  /*2370*/  DADD R26, -RZ, -R26 ;  /* 0x00000000ff1a7229 */ /* 0x000fe2000000091a */
[----:B------:R-:W-:-:S04]  /*2380*/  LOP3.LUT R16, R17, 0x7ff00000, RZ, 0xc0, !PT ;  /* 0x7ff0000011107812 */ /* 0x000fc800078ec0ff */
[----:B------:R-:W-:-:S05]  /*2390*/  ISETP.NE.AND P4, PT, R16, 0x7ff00000, PT ;  /* 0x7ff000001000780c */ /* 0x000fca0003f85270 */
[----:B------:R-:W-:Y:S02]  /*23a0*/  FSEL R16, R26, R15, P3 ;  /* 0x0000000f1a107208 */ /* 0x000fe40001800000 */
[----:B-1----:R-:W-:Y:S02]  /*23b0*/  SHF.R.U32.HI R0, RZ, 0x14, R51 ;  /* 0x00000014ff007819 */ /* 0x002fe40000011633 */
[----:B------:R-:W-:Y:S02]  /*23c0*/  FSEL R17, R27, R14, P3 ;  /* 0x0000000e1b117208 */ /* 0x000fe40001800000 */
[----:B------:R-:W-:-:S05]  /*23d0*/  LOP3.LUT R0, R0, 0x7ff, RZ, 0xc0, !PT ;  /* 0x000007ff00007812 */ /* 0x000fca00078ec0ff */
[----:B------:R-:W-:-:S05]  /*23e0*/  VIADD R15, R0, 0xfffffc0c ;  /* 0xfffffc0c000f7836 */ /* 0x000fca0000000000 */
[----:B------:R-:W-:Y:S01]  /*23f0*/  SHF.L.U32 R10, R50, R15, RZ ;  /* 0x0000000f320a7219 */ /* 0x000fe200000006ff */
[----:B0-----:R-:W-:Y:S06]  /*2400*/  @P2 BRA `(.L_x_1207) ;  /* 0x0000000000202947 */ /* 0x001fec0003800000 */
[CC--:B------:R-:W-:Y:S01]  /*2410*/  SHF.L.U32 R0, R54.reuse, R8.reuse, RZ ;  /* 0x0000000836007219 */ /* 0x0c0fe200000006ff */
[----:B------:R-:W-:Y:S01]  /*2420*/  IMAD.MOV.U32 R16, RZ, RZ, RZ ;  /* 0x000000ffff107224 */ /* 0x000fe200078e00ff */
[----:B------:R-:W-:Y:S02]  /*2430*/  ISETP.GE.AND P1, PT, R55, RZ, PT ;  /* 0x000000ff3700720c */ /* 0x000fe40003f26270 */
[----:B------:R-:W-:Y:S02]  /*2440*/  SHF.L.U64.HI R8, R54, R8, R55 ;  /* 0x0000000836087219 */ /* 0x000fe40000010237 */
[----:B------:R-:W-:-:S04]  /*2450*/  ISETP.NE.U32.AND P0, PT, R0, RZ, PT ;  /* 0x000000ff0000720c */ /* 0x000fc80003f05070 */
[----:B------:R-:W-:-:S04]  /*2460*/  ISETP.NE.AND.EX P0, PT, R8, -0x80000000, PT, P0 ;  /* 0x800000000800780c */ /* 0x000fc80003f05300 */
[----:B------:R-:W-:-:S04]  /*2470*/  SEL R17, R49, RZ, !P0 ;  /* 0x000000ff31117207 */ /* 0x000fc80004000000 */
[----:B------:R-:W-:-:S07]  /*2480*/  @!P1 LOP3.LUT R17, R17, 0x7ff00000, RZ, 0xfc, !PT ;  /* 0x7ff0000011119812 */ /* 0x000fce00078efcff */
.L_x_1207:
[----:B------:R-:W-:Y:S05]  /*2490*/  BSYNC.RECONVERGENT B4 ;  /* 0x0000000000047941 */ /* 0x000fea0003800200 */
.L_x_1206:
[----:B------:R-:W-:Y:S04]  /*24a0*/  BSSY.RECONVERGENT B4, `(.L_x_1208) ;  /* 0x0000010000047945 */ /* 0x000fe80003800200 */
[----:B------:R-:W-:Y:S05]  /*24b0*/  @P4 BRA `(.L_x_1209) ;  /* 0x0000000000384947 */ /* 0x000fea0003800000 */
        /* <DEDUP_REMOVED lines=14> */
.L_x_1209:
[----:B------:R-:W-:Y:S05]  /*25a0*/  BSYNC.RECONVERGENT B4 ;  /* 0x0000000000047941 */ /* 0x000fea0003800200 */
.L_x_1208:
[----:B------:R-:W-:Y:S01]  /*25b0*/  ISETP.NE.AND P0, PT, R7, RZ, PT ;  /* 0x000000ff0700720c */ /* 0x000fe20003f05270 */
[----:B------:R-:W-:Y:S01]  /*25c0*/  DSETP.NEU.AND P3, PT, R48, 1, PT ;  /* 0x3ff000003000742a */ /* 0x000fe20003f6d000 */
[----:B------:R-:W-:Y:S01]  /*25d0*/  ISETP.NE.U32.AND P4, PT, R10, RZ, PT ;  /* 0x000000ff0a00720c */ /* 0x000fe20003f85070 */
[----:B------:R-:W-:Y:S01]  /*25e0*/  DADD R28, -RZ, |R48| ;  /* 0x00000000ff1c7229 */ /* 0x000fe20000000530 */
[----:B------:R-:W-:Y:S01]  /*25f0*/  FSEL R8, R16, RZ, P0 ;  /* 0x000000ff10087208 */ /* 0x000fe20000000000 */
[----:B------:R-:W-:Y:S01]  /*2600*/  BSSY.RECONVERGENT B4, `(.L_x_1210) ;  /* 0x000000c000047945 */ /* 0x000fe20003800200 */
[----:B------:R-:W-:Y:S01]  /*2610*/  FSEL R16, R17, 1.875, P0 ;  /* 0x3ff0000011107808 */ /* 0x000fe20000000000 */
[----:B------:R-:W-:Y:S01]  /*2620*/  IMAD.MOV.U32 R14, RZ, RZ, R51 ;  /* 0x000000ffff0e7224 */ /* 0x000fe200078e0033 */
[----:B------:R-:W-:Y:S02]  /*2630*/  FSEL R8, R8, RZ, P3 ;  /* 0x000000ff08087208 */ /* 0x000fe40001800000 */
[----:B------:R-:W-:-:S02]  /*2640*/  FSEL R9, R16, 1.875, P3 ;  /* 0x3ff0000010097808 */ /* 0x000fc40001800000 */
[----:B------:R-:W-:Y:S01]  /*2650*/  SHF.L.U64.HI R15, R50, R15, R51 ;  /* 0x0000000f320f7219 */ /* 0x000fe20000010233 */
[----:B------:R-:W-:Y:S01]  /*2660*/  IMAD.MOV.U32 R16, RZ, RZ, R29 ;  /* 0x000000ffff107224 */ /* 0x000fe200078e001d */
[----:B------:R-:W-:Y:S02]  /*2670*/  MOV R0, 0x26c0 ;  /* 0x000026c000007802 */ /* 0x000fe40000000f00 */
[----:B------:R-:W-:Y:S01]  /*2680*/  DFMA R56, R56, R8, R46 ;  /* 0x000000083838722b */ /* 0x000fe2000000002e */
[----:B------:R-:W-:Y:S01]  /*2690*/  ISETP.NE.AND.EX P4, PT, R15, -0x80000000, PT, P4 ;  /* 0x800000000f00780c */ /* 0x000fe20003f85340 */
[----:B------:R-:W-:-:S12]  /*26a0*/  IMAD.MOV.U32 R15, RZ, RZ, R50 ;  /* 0x000000ffff0f7224 */ /* 0x000fd800078e0032 */
[----:B-----5:R-:W-:Y:S05]  /*26b0*/  CALL.REL.NOINC `($_Z16vector_splattingPP4nodeP5pointP6normalP8functioni$__internal_accurate_pow) ;  /* 0x000000a000707944 */ /* 0x020fea0003c00000 */
[----:B------:R-:W-:Y:S05]  /*26c0*/  BSYNC.RECONVERGENT B4 ;  /* 0x0000000000047941 */ /* 0x000fea0003800200 */
.L_x_1210:
        /* <DEDUP_REMOVED lines=28> */
.L_x_1213:
[----:B------:R-:W-:-:S11]  /*2890*/  DADD R16, R50, R48 ;  /* 0x0000000032107229 */ /* 0x000fd60000000030 */
.L_x_1212:
[----:B------:R-:W-:Y:S05]  /*28a0*/  BSYNC.RECONVERGENT B4 ;  /* 0x0000000000047941 */ /* 0x000fea0003800200 */
.L_x_1211:
[----:B------:R0:W5:Y:S01]  /*28b0*/  LDG.E.64 R46, desc[UR4][R58.64+0x18] ;  /* 0x000018043a2e7981 */ /* 0x000162000c1e1b00 */
[----:B------:R-:W-:Y:S01]  /*28c0*/  VIADD R8, R7, 0x2 ;  /* 0x0000000207087836 */ /* 0x000fe20000000000 */
[----:B------:R-:W-:Y:S01]  /*28d0*/  DADD R28, -RZ, |R48| ;  /* 0x00000000ff1c7229 */ /* 0x000fe20000000530 */
[----:B------:R-:W-:Y:S01]  /*28e0*/  FSEL R14, R16, RZ, P3 ;  /* 0x000000ff100e7208 */ /* 0x000fe20001800000 */
[----:B------:R-:W-:Y:S01]  /*28f0*/  BSSY.RECONVERGENT B4, `(.L_x_1214) ;  /* 0x0000010000047945 */ /* 0x000fe20003800200 */
[----:B------:R-:W-:Y:S02]  /*2900*/  FSEL R15, R17, 1.875, P3 ;  /* 0x3ff00000110f7808 */ /* 0x000fe40001800000 */
[----:B------:R-:W1:Y:S04]  /*2910*/  I2F.F64.U32 R8, R8 ;  /* 0x0000000800087312 */ /* 0x000e680000201800 */
[----:B------:R-:W-:Y:S01]  /*2920*/  DFMA R52, R52, R14, R56 ;  /* 0x0000000e3434722b */ /* 0x000fe20000000038 */
[----:B------:R-:W-:Y:S01]  /*2930*/  IMAD.MOV.U32 R16, RZ, RZ, R29 ;  /* 0x000000ffff107224 */ /* 0x000fe200078e001d */
[----:B-1----:R-:W-:Y:S01]  /*2940*/  SHF.R.U32.HI R0, RZ, 0x14, R9 ;  /* 0x00000014ff007819 */ /* 0x002fe20000011609 */
        /* <DEDUP_REMOVED lines=11> */
.L_x_1214:
        /* <DEDUP_REMOVED lines=28> */
.L_x_1217:
[----:B------:R-:W-:-:S11]  /*2bc0*/  DADD R16, R8, R48 ;  /* 0x0000000008107229 */ /* 0x000fd60000000030 */
.L_x_1216:
[----:B------:R-:W-:Y:S05]  /*2bd0*/  BSYNC.RECONVERGENT B4 ;  /* 0x0000000000047941 */ /* 0x000fea0003800200 */
.L_x_1215:
[----:B------:R-:W5:Y:S01]  /*2be0*/  LDG.E.64 R58, desc[UR4][R58.64+0x20] ;  /* 0x000020043a3a7981 */ /* 0x000f62000c1e1b00 */
[----:B------:R-:W-:Y:S01]  /*2bf0*/  VIADD R8, R7, 0x3 ;  /* 0x0000000307087836 */ /* 0x000fe20000000000 */
[----:B------:R-:W-:Y:S01]  /*2c00*/  DSETP.NEU.AND P2, PT, R48, 1, PT ;  /* 0x3ff000003000742a */ /* 0x000fe20003f4d000 */
[----:B------:R-:W-:Y:S01]  /*2c10*/  BSSY.RECONVERGENT B4, `(.L_x_1218) ;  /* 0x0000012000047945 */ /* 0x000fe20003800200 */
[----:B------:R-:W-:-:S03]  /*2c20*/  DADD R28, -RZ, |R48| ;  /* 0x00000000ff1c7229 */ /* 0x000fc60000000530 */
[----:B------:R-:W0:Y:S01]  /*2c30*/  I2F.F64.U32 R8, R8 ;  /* 0x0000000800087312 */ /* 0x000e220000201800 */
[----:B------:R-:W-:Y:S02]  /*2c40*/  FSEL R14, R16, RZ, P2 ;  /* 0x000000ff100e7208 */ /* 0x000fe40001000000 */
[----:B------:R-:W-:-:S04]  /*2c50*/  FSEL R15, R17, 1.875, P2 ;  /* 0x3ff00000110f7808 */ /* 0x000fc80001000000 */
[----:B------:R-:W-:Y:S02]  /*2c60*/  IMAD.MOV.U32 R16, RZ, RZ, R29 ;  /* 0x000000ffff107224 */ /* 0x000fe400078e001d */
[----:B------:R-:W-:Y:S01]  /*2c70*/  DFMA R46, R46, R14, R52 ;  /* 0x0000000e2e2e722b */ /* 0x000fe20000000034 */
[--C-:B0-----:R-:W-:Y:S01]  /*2c80*/  SHF.R.U32.HI R0, RZ, 0x14, R9.reuse ;  /* 0x00000014ff007819 */ /* 0x101fe20000011609 */
        /* <DEDUP_REMOVED lines=11> */
.L_x_1218:
[----:B------:R-:W-:Y:S01]  /*2d40*/  DADD R16, R8, R48 ;  /* 0x0000000008107229 */ /* 0x000fe20000000030 */
[----:B------:R-:W-:Y:S01]  /*2d50*/  IMAD.MOV.U32 R26, RZ, RZ, R15 ;  /* 0x000000ffff1a7224 */ /* 0x000fe200078e000f */
[----:B------:R-:W-:Y:S01]  /*2d60*/  DSETP.NEU.AND P4, PT, R48, RZ, PT ;  /* 0x000000ff3000722a */ /* 0x000fe20003f8d000 */
[----:B------:R-:W-:Y:S01]  /*2d70*/  IMAD.MOV.U32 R27, RZ, RZ, R14 ;  /* 0x000000ffff1b7224 */ /* 0x000fe200078e000e */
[----:B------:R-:W-:Y:S01]  /*2d80*/  ISETP.LT.AND P0, PT, R49, RZ, !P3 ;  /* 0x000000ff3100720c */ /* 0x000fe20005f01270 */
[----:B------:R-:W-:Y:S03]  /*2d90*/  BSSY.RECONVERGENT B4, `(.L_x_1219) ;  /* 0x0000019000047945 */ /* 0x000fe60003800200 */
[----:B------:R-:W-:Y:S01]  /*2da0*/  ISETP.GE.OR P6, PT, R9, RZ, P4 ;  /* 0x000000ff0900720c */ /* 0x000fe200027c6670 */
[----:B------:R-:W-:Y:S01]  /*2db0*/  DADD R26, -RZ, -R26 ;  /* 0x00000000ff1a7229 */ /* 0x000fe2000000091a */
[----:B------:R-:W-:-:S04]  /*2dc0*/  LOP3.LUT R16, R17, 0x7ff00000, RZ, 0xc0, !PT ;  /* 0x7ff0000011107812 */ /* 0x000fc800078ec0ff */
[----:B------:R-:W-:Y:S02]  /*2dd0*/  ISETP.NE.AND P1, PT, R16, 0x7ff00000, PT ;  /* 0x7ff000001000780c */ /* 0x000fe40003f25270 */
[----:B------:R-:W-:-:S03]  /*2de0*/  @!P4 SEL R0, R49, RZ, !P3 ;  /* 0x000000ff3100c207 */ /* 0x000fc60005800000 */
[----:B------:R-:W-:Y:S01]  /*2df0*/  FSEL R16, R26, R15, P0 ;  /* 0x0000000f1a107208 */ /* 0x000fe20000000000 */
[----:B------:R-:W-:Y:S01]  /*2e00*/  @!P4 IMAD.MOV.U32 R16, RZ, RZ, RZ ;  /* 0x000000ffff10c224 */ /* 0x000fe200078e00ff */
[----:B------:R-:W-:Y:S02]  /*2e10*/  @!P6 LOP3.LUT R0, R0, 0x7ff00000, RZ, 0xfc, !PT ;  /* 0x7ff000000000e812 */ /* 0x000fe400078efcff */
[----:B------:R-:W-:-:S03]  /*2e20*/  FSEL R17, R27, R14, P0 ;  /* 0x0000000e1b117208 */ /* 0x000fc60000000000 */
[----:B------:R-:W-:Y:S01]  /*2e30*/  @!P4 IMAD.MOV.U32 R17, RZ, RZ, R0 ;  /* 0x000000ffff11c224 */ /* 0x000fe200078e0000 */
[----:B------:R-:W-:Y:S06]  /*2e40*/  @P1 BRA `(.L_x_1220) ;  /* 0x0000000000341947 */ /* 0x000fec0003800000 */
        /* <DEDUP_REMOVED lines=12> */
.L_x_1221:
[----:B------:R-:W-:-:S11]  /*2f10*/  DADD R16, R8, R48 ;  /* 0x0000000008107229 */ /* 0x000fd60000000030 */
.L_x_1220:
[----:B------:R-:W-:Y:S05]  /*2f20*/  BSYNC.RECONVERGENT B4 ;  /* 0x0000000000047941 */ /* 0x000fea0003800200 */
.L_x_1219:
[----:B------:R-:W-:Y:S01]  /*2f30*/  VIADD R7, R7, 0x4 ;  /* 0x0000000407077836 */ /* 0x000fe20000000000 */
[----:B------:R-:W-:Y:S02]  /*2f40*/  FSEL R8, R16, RZ, P2 ;  /* 0x000000ff10087208 */ /* 0x000fe40001000000 */
[----:B------:R-:W-:Y:S02]  /*2f50*/  FSEL R9, R17, 1.875, P2 ;  /* 0x3ff0000011097808 */ /* 0x000fe40001000000 */
[----:B------:R-:W-:-:S04]  /*2f60*/  ISETP.NE.AND P0, PT, R7, R5, PT ;  /* 0x000000050700720c */ /* 0x000fc80003f05270 */
[----:B------:R-:W-:-:S09]  /*2f70*/  DFMA R46, R58, R8, R46 ;  /* 0x000000083a2e722b */ /* 0x000fd2000000002e */
[----:B------:R-:W-:Y:S05]  /*2f80*/  @P0 BRA `(.L_x_1222) ;  /* 0xfffffff0008c0947 */ /* 0x000fea000383ffff */
.L_x_1204:
[----:B------:R-:W-:Y:S05]  /*2f90*/  BSYNC.RECONVERGENT B1 ;  /* 0x0000000000017941 */ /* 0x000fea0003800200 */
.L_x_1203:
        /* <DEDUP_REMOVED lines=21> */
.L_x_1223:
        /* <DEDUP_REMOVED lines=28> */
.L_x_1226:
[----:B------:R-:W-:-:S11]  /*32b0*/  DADD R16, R8, R48 ;  /* 0x0000000008107229 */ /* 0x000fd60000000030 */
.L_x_1225:
[----:B------:R-:W-:Y:S05]  /*32c0*/  BSYNC.RECONVERGENT B1 ;  /* 0x0000000000017941 */ /* 0x000fea0003800200 */
.L_x_1224:
        /* <DEDUP_REMOVED lines=28> */
.L_x_1227:
        /* <DEDUP_REMOVED lines=28> */
.L_x_1230:
[----:B------:R-:W-:-:S11]  /*3650*/  DADD R16, R8, R48 ;  /* 0x0000000008107229 */ /* 0x000fd60000000030 */
.L_x_1229:
[----:B------:R-:W-:Y:S05]  /*3660*/  BSYNC.RECONVERGENT B1 ;  /* 0x0000000000017941 */ /* 0x000fea0003800200 */
.L_x_1228:
        /* <DEDUP_REMOVED lines=25> */
.L_x_1231:
        /* <DEDUP_REMOVED lines=30> */
.L_x_1234:
[----:B------:R-:W-:-:S11]  /*39e0*/  DADD R6, R8, R48 ;  /* 0x0000000008067229 */ /* 0x000fd60000000030 */
.L_x_1233:
[----:B------:R-:W-:Y:S05]  /*39f0*/  BSYNC.RECONVERGENT B1 ;  /* 0x0000000000017941 */ /* 0x000fea0003800200 */
.L_x_1232:
[----:B------:R-:W-:-:S06]  /*3a00*/  DSETP.NEU.AND P0, PT, R48, 1, PT ;  /* 0x3ff000003000742a */ /* 0x000fcc0003f0d000 */
[----:B------:R-:W-:Y:S02]  /*3a10*/  FSEL R6, R6, RZ, P0 ;  /* 0x000000ff06067208 */ /* 0x000fe40000000000 */
[----:B------:R-:W-:-:S06]  /*3a20*/  FSEL R7, R7, 1.875, P0 ;  /* 0x3ff0000007077808 */ /* 0x000fcc0000000000 */
[----:B------:R-:W-:-:S11]  /*3a30*/  DFMA R46, R60, R6, R46 ;  /* 0x000000063c2e722b */ /* 0x000fd6000000002e */
.L_x_1202:
[----:B------:R-:W-:Y:S05]  /*3a40*/  BSYNC.RECONVERGENT B3 ;  /* 0x0000000000037941 */ /* 0x000fea0003800200 */
.L_x_1197:
[----:B------:R-:W0:Y:S01]  /*3a50*/  S2R R0, SR_TID.X ;  /* 0x0000000000007919 */ /* 0x000e220000002100 */
[----:B------:R-:W0:Y:S01]  /*3a60*/  LDC R5, c[0x0][0x360] ;  /* 0x0000d800ff057b82 */ /* 0x000e220000000800 */
[----:B------:R-:W2:Y:S07]  /*3a70*/  LD.E.64 R8, desc[UR4][R18.64+0x18] ;  /* 0x0000180412087980 */ /* 0x000eae000c101b00 */
[----:B------:R-:W1:Y:S01]  /*3a80*/  LDC.64 R6, c[0x0][0x388] ;  /* 0x0000e200ff067b82 */ /* 0x000e620000000a00 */
[----:B0-----:R-:W-:-:S04]  /*3a90*/  IMAD R5, R5, UR6, R0 ;  /* 0x0000000605057c24 */ /* 0x001fc8000f8e0200 */
[----:B-1----:R-:W-:-:S06]  /*3aa0*/  IMAD.WIDE R6, R5, 0x18, R6 ;  /* 0x0000001805067825 */ /* 0x002fcc00078e0206 */
        /* <DEDUP_REMOVED lines=9> */
[----:B------:R-:W-:Y:S01]  /*3b40*/  DMUL R22, R22, R46 ;  /* 0x0000002e16167228 */ /* 0x000fe20000000000 */
        /* <DEDUP_REMOVED lines=15> */
.L_x_1236:
[----:B------:R-:W-:Y:S05]  /*3c40*/  BSYNC.RECONVERGENT B1 ;  /* 0x0000000000017941 */ /* 0x000fea0003800200 */
.L_x_1235:
[----:B------:R-:W-:Y:S01]  /*3c50*/  CS2R R20, SRZ ;  /* 0x0000000000147805 */ /* 0x000fe2000001ff00 */
[----:B------:R-:W-:Y:S06]  /*3c60*/  @!P4 BRA `(.L_x_1237) ;  /* 0x0000001800a0c947 */ /* 0x000fec0003800000 */
[----:B------:R-:W0:Y:S01]  /*3c70*/  LDC.64 R16, c[0x0][0x398] ;  /* 0x0000e600ff107b82 */ /* 0x000e220000000a00 */
[----:B------:R-:W-:Y:S01]  /*3c80*/  BSSY.RECONVERGENT B2, `(.L_x_1237) ;  /* 0x00001a6000027945 */ /* 0x000fe20003800200 */
[----:B------:R-:W-:-:S07]  /*3c90*/  IMAD.MOV.U32 R5, RZ, RZ, RZ ;  /* 0x000000ffff057224 */ /* 0x000fce00078e00ff */
.L_x_1241:
        /* <DEDUP_REMOVED lines=9> */
.L_x_1239:
[----:B------:R-:W-:Y:S05]  /*3d30*/  BSYNC.RELIABLE B1 ;  /* 0x0000000000017941 */ /* 0x000fea0003800100 */
.L_x_1238:
[----:B------:R-:W-:-:S05]  /*3d40*/  VIADD R5, R5, 0x1 ;  /* 0x0000000105057836 */ /* 0x000fca0000000000 */
[----:B------:R-:W-:-:S13]  /*3d50*/  ISETP.GE.AND P0, PT, R5, R4, PT ;  /* 0x000000040500720c */ /* 0x000fda0003f06270 */
[----:B------:R-:W-:Y:S05]  /*3d60*/  @!P0 BRA `(.L_x_1241) ;  /* 0xfffffffc00cc8947 */ /* 0x000fea000383ffff */
[----:B------:R-:W-:Y:S05]  /*3d70*/  BRA `(.L_x_1242) ;  /* 0x0000001800587947 */ /* 0x000fea0003800000 */
.L_x_1240:
        /* <DEDUP_REMOVED lines=16> */
.L_x_1260:
        /* <DEDUP_REMOVED lines=19> */
.L_x_1245:
[----:B------:R0:W5:Y:S01]  /*3fb0*/  LDG.E.64 R48, desc[UR4][R54.64+0x10] ;  /* 0x0000100436307981 */ /* 0x000162000c1e1b00 */
[----:B------:R-:W-:Y:S01]  /*3fc0*/  VIADD R46, R5, 0x1 ;  /* 0x00000001052e7836 */ /* 0x000fe20000000000 */
        /* <DEDUP_REMOVED lines=13> */
[----:B------:R-:W-:Y:S01]  /*40a0*/  FSEL R16, R26, R15, P1 ;  /* 0x0000000f1a107208 */ /* 0x000fe20000800000 */
[----:B------:R-:W-:Y:S01]  /*40b0*/  @!P2 IMAD.MOV.U32 R16, RZ, RZ, RZ ;  /* 0x000000ffff10a224 */ /* 0x000fe200078e00ff */
[----:B-1----:R-:W-:Y:S02]  /*40c0*/  SHF.R.U32.HI R10, RZ, 0x14, R47 ;  /* 0x00000014ff0a7819 */ /* 0x002fe4000001162f */
[----:B------:R-:W-:Y:S01]  /*40d0*/  FSEL R17, R27, R14, P1 ;  /* 0x0000000e1b117208 */ /* 0x000fe20000800000 */
[----:B------:R-:W-:Y:S01]  /*40e0*/  @!P2 IMAD.MOV.U32 R17, RZ, RZ, R0 ;  /* 0x000000ffff11a224 */ /* 0x000fe200078e0000 */
        /* <DEDUP_REMOVED lines=18> */
.L_x_1247:
[----:B------:R-:W-:Y:S05]  /*4210*/  BSYNC.RECONVERGENT B4 ;  /* 0x0000000000047941 */ /* 0x000fea0003800200 */
.L_x_1246:
[C---:B------:R-:W-:Y:S01]  /*4220*/  DSETP.NEU.AND P1, PT, R8.reuse, 1, PT ;  /* 0x3ff000000800742a */ /* 0x040fe20003f2d000 */
[----:B------:R-:W-:Y:S01]  /*4230*/  FSEL R14, R16, RZ, P0 ;  /* 0x000000ff100e7208 */ /* 0x000fe20000000000 */
[----:B------:R-:W-:Y:S01]  /*4240*/  DADD R28, -RZ, |R8| ;  /* 0x00000000ff1c7229 */ /* 0x000fe20000000508 */
[----:B------:R-:W-:Y:S01]  /*4250*/  FSEL R16, R17, 1.875, P0 ;  /* 0x3ff0000011107808 */ /* 0x000fe20000000000 */
[----:B------:R-:W-:Y:S01]  /*4260*/  DSETP.NEU.AND P2, PT, R8, RZ, PT ;  /* 0x000000ff0800722a */ /* 0x000fe20003f4d000 */
[----:B------:R-:W-:Y:S01]  /*4270*/  SHF.L.U64.HI R0, R46, R15, R47 ;  /* 0x0000000f2e007219 */ /* 0x000fe2000001022f */
[----:B------:R-:W-:Y:S01]  /*4280*/  BSSY.RECONVERGENT B4, `(.L_x_1248) ;  /* 0x000000b000047945 */ /* 0x000fe20003800200 */
[----:B------:R-:W-:Y:S02]  /*4290*/  FSEL R14, R14, RZ, P1 ;  /* 0x000000ff0e0e7208 */ /* 0x000fe40000800000 */
[----:B------:R-:W-:Y:S02]  /*42a0*/  FSEL R15, R16, 1.875, P1 ;  /* 0x3ff00000100f7808 */ /* 0x000fe40000800000 */
[----:B------:R-:W-:Y:S01]  /*42b0*/  ISETP.NE.U32.AND P3, PT, R10, RZ, PT ;  /* 0x000000ff0a00720c */ /* 0x000fe20003f65070 */
[----:B------:R-:W-:-:S03]  /*42c0*/  IMAD.MOV.U32 R16, RZ, RZ, R29 ;  /* 0x000000ffff107224 */ /* 0x000fc600078e001d */
[----:B------:R-:W-:Y:S01]  /*42d0*/  ISETP.NE.AND.EX P3, PT, R0, -0x80000000, PT, P3 ;  /* 0x800000000000780c */ /* 0x000fe20003f65330 */
[----:B------:R-:W-:Y:S01]  /*42e0*/  DFMA R52, R52, R14, R20 ;  /* 0x0000000e3434722b */ /* 0x000fe20000000014 */
[----:B------:R-:W-:Y:S01]  /*42f0*/  MOV R0, 0x4330 ;  /* 0x0000433000007802 */ /* 0x000fe20000000f00 */
[----:B------:R-:W-:Y:S02]  /*4300*/  IMAD.MOV.U32 R15, RZ, RZ, R46 ;  /* 0x000000ffff0f7224 */ /* 0x000fe400078e002e */
[----:B------:R-:W-:-:S08]  /*4310*/  IMAD.MOV.U32 R14, RZ, RZ, R47 ;  /* 0x000000ffff0e7224 */ /* 0x000fd000078e002f */
[----:B-----5:R-:W-:Y:S05]  /*4320*/  CALL.REL.NOINC `($_Z16vector_splattingPP4nodeP5pointP6normalP8functioni$__internal_accurate_pow) ;  /* 0x0000008400547944 */ /* 0x020fea0003c00000 */
[----:B------:R-:W-:Y:S05]  /*4330*/  BSYNC.RECONVERGENT B4 ;  /* 0x0000000000047941 */ /* 0x000fea0003800200 */
.L_x_1248:
        /* <DEDUP_REMOVED lines=28> */
.L_x_1251:
[----:B------:R-:W-:-:S11]  /*4500*/  DADD R16, R46, R8 ;  /* 0x000000002e107229 */ /* 0x000fd60000000008 */
.L_x_1250:
[----:B------:R-:W-:Y:S05]  /*4510*/  BSYNC.RECONVERGENT B4 ;  /* 0x0000000000047941 */ /* 0x000fea0003800200 */
.L_x_1249:
        /* <DEDUP_REMOVED lines=23> */
.L_x_1252:
        /* <DEDUP_REMOVED lines=28> */
.L_x_1255:
[----:B------:R-:W-:-:S11]  /*4850*/  DADD R16, R20, R8 ;  /* 0x0000000014107229 */ /* 0x000fd60000000008 */
.L_x_1254:
[----:B------:R-:W-:Y:S05]  /*4860*/  BSYNC.RECONVERGENT B4 ;  /* 0x0000000000047941 */ /* 0x000fea0003800200 */
.L_x_1253:
[----:B------:R-:W5:Y:S01]  /*4870*/  LDG.E.64 R54, desc[UR4][R54.64+0x20] ;  /* 0x0000200436367981 */ /* 0x000f62000c1e1b00 */
[----:B------:R-:W-:Y:S01]  /*4880*/  VIADD R20, R5, 0x3 ;  /* 0x0000000305147836 */ /* 0x000fe20000000000 */
[C---:B------:R-:W-:Y:S01]  /*4890*/  DSETP.NEU.AND P0, PT, R8.reuse, 1, PT ;  /* 0x3ff000000800742a */ /* 0x040fe20003f0d000 */
[----:B------:R-:W-:Y:S01]  /*48a0*/  BSSY.RECONVERGENT B4, `(.L_x_1256) ;  /* 0x0000013000047945 */ /* 0x000fe20003800200 */
[----:B------:R-:W-:Y:S02]  /*48b0*/  DADD R28, -RZ, |R8| ;  /* 0x00000000ff1c7229 */ /* 0x000fe40000000508 */
[----:B------:R-:W-:Y:S01]  /*48c0*/  DSETP.NEU.AND P2, PT, R8, RZ, PT ;  /* 0x000000ff0800722a */ /* 0x000fe20003f4d000 */
        /* <DEDUP_REMOVED lines=17> */
.L_x_1256:
        /* <DEDUP_REMOVED lines=28> */
.L_x_1259:
[----:B------:R-:W-:-:S11]  /*4ba0*/  DADD R16, R20, R8 ;  /* 0x0000000014107229 */ /* 0x000fd60000000008 */
.L_x_1258:
[----:B------:R-:W-:Y:S05]  /*4bb0*/  BSYNC.RECONVERGENT B4 ;  /* 0x0000000000047941 */ /* 0x000fea0003800200 */
.L_x_1257:
[----:B------:R-:W-:Y:S01]  /*4bc0*/  DSETP.NEU.AND P0, PT, R8, 1, PT ;  /* 0x3ff000000800742a */ /* 0x000fe20003f0d000 */
[----:B------:R-:W-:-:S05]  /*4bd0*/  VIADD R5, R5, 0x4 ;  /* 0x0000000405057836 */ /* 0x000fca0000000000 */
[----:B------:R-:W-:Y:S02]  /*4be0*/  FSEL R20, R16, RZ, P0 ;  /* 0x000000ff10147208 */ /* 0x000fe40000000000 */
[----:B------:R-:W-:Y:S02]  /*4bf0*/  FSEL R21, R17, 1.875, P0 ;  /* 0x3ff0000011157808 */ /* 0x000fe40000000000 */
[----:B------:R-:W-:-:S04]  /*4c00*/  ISETP.NE.AND P0, PT, R5, R6, PT ;  /* 0x000000060500720c */ /* 0x000fc80003f05270 */
[----:B------:R-:W-:-:S09]  /*4c10*/  DFMA R20, R54, R20, R46 ;  /* 0x000000143614722b */ /* 0x000fd2000000002e */
[----:B------:R-:W-:Y:S05]  /*4c20*/  @P0 BRA `(.L_x_1260) ;  /* 0xfffffff000940947 */ /* 0x000fea000383ffff */
.L_x_1244:
[----:B------:R-:W-:Y:S05]  /*4c30*/  BSYNC.RECONVERGENT B3 ;  /* 0x0000000000037941 */ /* 0x000fea0003800200 */
.L_x_1243:
        /* <DEDUP_REMOVED lines=21> */
.L_x_1261:
        /* <DEDUP_REMOVED lines=28> */
.L_x_1264:
[----:B------:R-:W-:-:S11]  /*4f50*/  DADD R16, R46, R8 ;  /* 0x000000002e107229 */ /* 0x000fd60000000008 */
.L_x_1263:
[----:B------:R-:W-:Y:S05]  /*4f60*/  BSYNC.RECONVERGENT B3 ;  /* 0x0000000000037941 */ /* 0x000fea0003800200 */
.L_x_1262:
        /* <DEDUP_REMOVED lines=28> */
.L_x_1265:
        /* <DEDUP_REMOVED lines=28> */
.L_x_1268:
[----:B------:R-:W-:-:S11]  /*52f0*/  DADD R16, R46, R8 ;  /* 0x000000002e107229 */ /* 0x000fd60000000008 */
.L_x_1267:
[----:B------:R-:W-:Y:S05]  /*5300*/  BSYNC.RECONVERGENT B3 ;  /* 0x0000000000037941 */ /* 0x000fea0003800200 */
.L_x_1266:
        /* <DEDUP_REMOVED lines=25> */
.L_x_1269:
        /* <DEDUP_REMOVED lines=30> */
.L_x_1272:
[----:B------:R-:W-:-:S11]  /*5680*/  DADD R4, R6, R8 ;  /* 0x0000000006047229 */ /* 0x000fd60000000008 */
.L_x_1271:
[----:B------:R-:W-:Y:S05]  /*5690*/  BSYNC.RECONVERGENT B3 ;  /* 0x0000000000037941 */ /* 0x000fea0003800200 */
.L_x_1270:
[----:B------:R-:W-:-:S06]  /*56a0*/  DSETP.NEU.AND P0, PT, R8, 1, PT ;  /* 0x3ff000000800742a */ /* 0x000fcc0003f0d000 */
[----:B------:R-:W-:Y:S02]  /*56b0*/  FSEL R4, R4, RZ, P0 ;  /* 0x000000ff04047208 */ /* 0x000fe40000000000 */
[----:B------:R-:W-:-:S06]  /*56c0*/  FSEL R5, R5, 1.875, P0 ;  /* 0x3ff0000005057808 */ /* 0x000fcc0000000000 */
[----:B------:R-:W-:-:S11]  /*56d0*/  DFMA R20, R56, R4, R20 ;  /* 0x000000043814722b */ /* 0x000fd60000000014 */
.L_x_1242:
[----:B------:R-:W-:Y:S05]  /*56e0*/  BSYNC.RECONVERGENT B2 ;  /* 0x0000000000027941 */ /* 0x000fea0003800200 */
.L_x_1237:
[----:B------:R-:W2:Y:S01]  /*56f0*/  LD.E.64 R18, desc[UR4][R18.64+0x198] ;  /* 0x0001980412127980 */ /* 0x000ea2000c101b00 */
[----:B------:R-:W-:-:S08]  /*5700*/  DMUL R22, R22, R20 ;  /* 0x0000001416167228 */ /* 0x000fd00000000000 */
[----:B--2---:R-:W-:-:S11]  /*5710*/  DFMA R12, R22, R18, R12 ;  /* 0x00000012160c722b */ /* 0x004fd6000000000c */
.L_x_1156:
[----:B------:R-:W-:Y:S05]  /*5720*/  BSYNC.RECONVERGENT B0 ;  /* 0x0000000000007941 */ /* 0x000fea0003800200 */
.L_x_1155:
[----:B------:R-:W-:Y:S05]  /*5730*/  WARPSYNC.ALL ;  /* 0x0000000000007948 */ /* 0x000fea0003800000 */
[----:B------:R-:W-:Y:S05]  /*5740*/  @P5 BRA `(.L_x_1273) ;  /* 0xffffffa800645947 */ /* 0x000fea000383ffff */
[----:B------:R-:W0:Y:S01]  /*5750*/  MUFU.RCP64H R3, R13 ;  /* 0x0000000d00037308 */ /* 0x000e220000001800 */
[----:B------:R-:W-:Y:S01]  /*5760*/  VIADD R2, R13, 0x300402 ;  /* 0x003004020d027836 */ /* 0x000fe20000000000 */
[----:B------:R-:W1:Y:S01]  /*5770*/  S2R R9, SR_TID.X ;  /* 0x0000000000097919 */ /* 0x000e620000002100 */
[----:B------:R-:W1:Y:S01]  /*5780*/  LDC R8, c[0x0][0x360] ;  /* 0x0000d800ff087b82 */ /* 0x000e620000000800 */
[----:B------:R-:W-:Y:S02]  /*5790*/  BSSY.RECONVERGENT B0, `(.L_x_1274) ;  /* 0x000000d000007945 */ /* 0x000fe40003800200 */
[----:B------:R-:W-:Y:S01]  /*57a0*/  FSETP.GEU.AND P0, PT, |R2|, 5.8789094863358348022e-39, PT ;  /* 0x004004020200780b */ /* 0x000fe20003f0e200 */
[----:B0-----:R-:W-:-:S08]  /*57b0*/  DFMA R4, -R12, R2, 1 ;  /* 0x3ff000000c04742b */ /* 0x001fd00000000102 */
[----:B------:R-:W-:-:S08]  /*57c0*/  DFMA R4, R4, R4, R4 ;  /* 0x000000040404722b */ /* 0x000fd00000000004 */
[----:B------:R-:W-:Y:S01]  /*57d0*/  DFMA R4, R2, R4, R2 ;  /* 0x000000040204722b */ /* 0x000fe20000000002 */
[----:B-1----:R-:W-:-:S07]  /*57e0*/  IMAD R8, R8, UR6, R9 ;  /* 0x0000000608087c24 */ /* 0x002fce000f8e0209 */
[----:B------:R-:W-:-:S08]  /*57f0*/  DFMA R6, -R12, R4, 1 ;  /* 0x3ff000000c06742b */ /* 0x000fd00000000104 */
[----:B------:R-:W-:Y:S01]  /*5800*/  DFMA R10, R4, R6, R4 ;  /* 0x00000006040a722b */ /* 0x000fe20000000004 */
[----:B------:R-:W-:Y:S10]  /*5810*/  @P0 BRA `(.L_x_1275) ;  /* 0x0000000000100947 */ /* 0x000ff40003800000 */
[----:B------:R-:W-:-:S05]  /*5820*/  LOP3.LUT R0, R13, 0x7fffffff, RZ, 0xc0, !PT ;  /* 0x7fffffff0d007812 */ /* 0x000fca00078ec0ff */
[----:B------:R-:W-:Y:S01]  /*5830*/  VIADD R7, R0, 0xfff00000 ;  /* 0xfff0000000077836 */ /* 0x000fe20000000000 */
[----:B------:R-:W-:-:S07]  /*5840*/  MOV R0, 0x5860 ;  /* 0x0000586000007802 */ /* 0x000fce0000000f00 */
[----:B------:R-:W-:Y:S05]  /*5850*/  CALL.REL.NOINC `($__internal_8_$__cuda_sm20_dblrcp_rn_slowpath_v3) ;  /* 0x0000006400e47944 */ /* 0x000fea0003c00000 */
.L_x_1275:
[----:B------:R-:W-:Y:S05]  /*5860*/  BSYNC.RECONVERGENT B0 ;  /* 0x0000000000007941 */ /* 0x000fea0003800200 */
.L_x_1274:
[----:B------:R-:W0:Y:S01]  /*5870*/  LDC.64 R12, c[0x0][0x390] ;  /* 0x0000e400ff0c7b82 */ /* 0x000e220000000a00 */
[----:B------:R-:W2:Y:S01]  /*5880*/  LD.E.64 R6, desc[UR4][R24.64] ;  /* 0x0000000418067980 */ /* 0x000ea2000c101b00 */
[----:B0-----:R-:W-:-:S05]  /*5890*/  IMAD.WIDE R12, R8, 0x18, R12 ;  /* 0x00000018080c7825 */ /* 0x001fca00078e020c */
[----:B------:R-:W3:Y:S04]  /*58a0*/  LDG.E.64 R4, desc[UR4][R12.64] ;  /* 0x000000040c047981 */ /* 0x000ee8000c1e1b00 */
[----:B------:R-:W4:Y:S04]  /*58b0*/  LDG.E.64 R2, desc[UR4][R12.64+0x8] ;  /* 0x000008040c027981 */ /* 0x000f28000c1e1b00 */
[----:B------:R-:W5:Y:S01]  /*58c0*/  LDG.E.64 R14, desc[UR4][R12.64+0x10] ;  /* 0x000010040c0e7981 */ /* 0x000f62000c1e1b00 */
[----:B------:R-:W-:Y:S01]  /*58d0*/  BSSY.RECONVERGENT B0, `(.L_x_1276) ;  /* 0x000000a000007945 */ /* 0x000fe20003800200 */
[----:B------:R-:W-:Y:S01]  /*58e0*/  MOV R0, 0x5970 ;  /* 0x0000597000007802 */ /* 0x000fe20000000f00 */
[----:B--2---:R-:W-:-:S10]  /*58f0*/  DADD R28, -RZ, |R6| ;  /* 0x00000000ff1c7229 */ /* 0x004fd40000000506 */
[----:B------:R-:W-:Y:S01]  /*5900*/  IMAD.MOV.U32 R16, RZ, RZ, R29 ;  /* 0x000000ffff107224 */ /* 0x000fe200078e001d */
[-C--:B---3--:R-:W-:Y:S02]  /*5910*/  DMUL R4, R4, R10.reuse ;  /* 0x0000000a04047228 */ /* 0x088fe40000000000 */
[-C--:B----4-:R-:W-:Y:S02]  /*5920*/  DMUL R2, R2, R10.reuse ;  /* 0x0000000a02027228 */ /* 0x090fe40000000000 */
[----:B-----5:R-:W-:Y:S01]  /*5930*/  DMUL R10, R14, R10 ;  /* 0x0000000a0e0a7228 */ /* 0x020fe20000000000 */
[----:B------:R-:W-:Y:S02]  /*5940*/  IMAD.MOV.U32 R15, RZ, RZ, RZ ;  /* 0x000000ffff0f7224 */ /* 0x000fe400078e00ff */
[----:B------:R-:W-:-:S08]  /*5950*/  IMAD.MOV.U32 R14, RZ, RZ, 0x40080000 ;  /* 0x40080000ff0e7424 */ /* 0x000fd000078e00ff */
[----:B------:R-:W-:Y:S05]  /*5960*/  CALL.REL.NOINC `($_Z16vector_splattingPP4nodeP5pointP6normalP8functioni$__internal_accurate_pow) ;  /* 0x0000006c00c47944 */ /* 0x000fea0003c00000 */
[----:B------:R-:W-:Y:S05]  /*5970*/  BSYNC.RECONVERGENT B0 ;  /* 0x0000000000007941 */ /* 0x000fea0003800200 */
.L_x_1276:
[C---:B------:R-:W-:Y:S01]  /*5980*/  DADD R12, R6.reuse, 3 ;  /* 0x40080000060c7429 */ /* 0x040fe20000000000 */
[----:B------:R-:W-:Y:S01]  /*5990*/  IMAD.MOV.U32 R16, RZ, RZ, R15 ;  /* 0x000000ffff107224 */ /* 0x000fe200078e000f */
[C---:B------:R-:W-:Y:S01]  /*59a0*/  DSETP.NEU.AND P1, PT, R6.reuse, RZ, PT ;  /* 0x000000ff0600722a */ /* 0x040fe20003f2d000 */
[----:B------:R-:W-:Y:S01]  /*59b0*/  IMAD.MOV.U32 R17, RZ, RZ, R14 ;  /* 0x000000ffff117224 */ /* 0x000fe200078e000e */
[----:B------:R-:W-:Y:S01]  /*59c0*/  ISETP.GE.AND P0, PT, R7, RZ, PT ;  /* 0x000000ff0700720c */ /* 0x000fe20003f06270 */
[----:B------:R-:W-:Y:S01]  /*59d0*/  BSSY.RECONVERGENT B0, `(.L_x_1277) ;  /* 0x0000011000007945 */ /* 0x000fe20003800200 */
[----:B------:R-:W-:-:S03]  /*59e0*/  DSETP.NEU.AND P3, PT, R6, 1, PT ;  /* 0x3ff000000600742a */ /* 0x000fc60003f6d000 */
[----:B------:R-:W-:Y:S01]  /*59f0*/  DADD R16, -RZ, -R16 ;  /* 0x00000000ff107229 */ /* 0x000fe20000000910 */
[----:B------:R-:W-:-:S04]  /*5a00*/  LOP3.LUT R12, R13, 0x7ff00000, RZ, 0xc0, !PT ;  /* 0x7ff000000d0c7812 */ /* 0x000fc800078ec0ff */
[----:B------:R-:W-:-:S05]  /*5a10*/  ISETP.NE.AND P2, PT, R12, 0x7ff00000, PT ;  /* 0x7ff000000c00780c */ /* 0x000fca0003f45270 */
[----:B------:R-:W-:Y:S01]  /*5a20*/  FSEL R12, R16, R15, !P0 ;  /* 0x0000000f100c7208 */ /* 0x000fe20004000000 */
[----:B------:R-:W-:Y:S01]  /*5a30*/  @!P1 IMAD.MOV.U32 R12, RZ, RZ, RZ ;  /* 0x000000ffff0c9224 */ /* 0x000fe200078e00ff */
[----:B------:R-:W-:Y:S01]  /*5a40*/  FSEL R13, R17, R14, !P0 ;  /* 0x0000000e110d7208 */ /* 0x000fe20004000000 */
[----:B------:R-:W-:-:S05]  /*5a50*/  @!P1 IMAD.MOV.U32 R13, RZ, RZ, R7 ;  /* 0x000000ffff0d9224 */ /* 0x000fca00078e0007 */
[----:B------:R-:W-:Y:S05]  /*5a60*/  @P2 BRA `(.L_x_1278) ;  /* 0x00000000001c2947 */ /* 0x000fea0003800000 */
[----:B------:R-:W-:-:S14]  /*5a70*/  DSETP.NAN.AND P1, PT, R6, R6, PT ;  /* 0x000000060600722a */ /* 0x000fdc0003f28000 */
[----:B------:R-:W-:Y:S01]  /*5a80*/  @P1 DADD R12, R6, 3 ;  /* 0x40080000060c1429 */ /* 0x000fe20000000000 */
[----:B------:R-:W-:Y:S10]  /*5a90*/  @P1 BRA `(.L_x_1278) ;  /* 0x0000000000101947 */ /* 0x000ff40003800000 */
[----:B------:R-:W-:-:S14]  /*5aa0*/  DSETP.NEU.AND P1, PT, |R6|, +INF , PT ;  /* 0x7ff000000600742a */ /* 0x000fdc0003f2d200 */
[----:B------:R-:W-:Y:S02]  /*5ab0*/  @!P1 IMAD.MOV.U32 R0, RZ, RZ, -0x100000 ;  /* 0xfff00000ff009424 */ /* 0x000fe400078e00ff */
[----:B------:R-:W-:-:S03]  /*5ac0*/  @!P1 IMAD.MOV.U32 R12, RZ, RZ, RZ ;  /* 0x000000ffff0c9224 */ /* 0x000fc600078e00ff */
[----:B------:R-:W-:-:S07]  /*5ad0*/  @!P1 SEL R13, R0, 0x7ff00000, !P0 ;  /* 0x7ff00000000d9807 */ /* 0x000fce0004000000 */
.L_x_1278:
[----:B------:R-:W-:Y:S05]  /*5ae0*/  BSYNC.RECONVERGENT B0 ;  /* 0x0000000000007941 */ /* 0x000fea0003800200 */
.L_x_1277:
[----:B------:R-:W-:Y:S01]  /*5af0*/  FSEL R13, R13, 1.875, P3 ;  /* 0x3ff000000d0d7808 */ /* 0x000fe20001800000 */
[----:B------:R-:W-:Y:S01]  /*5b00*/  IMAD.MOV.U32 R6, RZ, RZ, 0x1 ;  /* 0x00000001ff067424 */ /* 0x000fe200078e00ff */
[----:B------:R-:W-:Y:S01]  /*5b10*/  FSEL R12, R12, RZ, P3 ;  /* 0x000000ff0c0c7208 */ /* 0x000fe20001800000 */
[----:B------:R-:W-:Y:S01]  /*5b20*/  BSSY.RECONVERGENT B0, `(.L_x_1279) ;  /* 0x0000016000007945 */ /* 0x000fe20003800200 */
[----:B------:R-:W0:Y:S01]  /*5b30*/  MUFU.RCP64H R7, R13 ;  /* 0x0000000d00077308 */ /* 0x000e220000001800 */
[----:B------:R-:W-:-:S03]  /*5b40*/  FSETP.GEU.AND P1, PT, |R5|, 6.5827683646048100446e-37, PT ;  /* 0x036000000500780b */ /* 0x000fc60003f2e200 */
        /* <DEDUP_REMOVED lines=16> */
[----:B------:R-:W-:Y:S05]  /*5c50*/  CALL.REL.NOINC `($__internal_9_$__cuda_sm20_div_rn_f64_full) ;  /* 0x0000006400987944 */ /* 0x000fea0003c00000 */
[----:B------:R-:W-:Y:S02]  /*5c60*/  IMAD.MOV.U32 R6, RZ, RZ, R48 ;  /* 0x000000ffff067224 */ /* 0x000fe400078e0030 */
[----:B------:R-:W-:-:S07]  /*5c70*/  IMAD.MOV.U32 R7, RZ, RZ, R49 ;  /* 0x000000ffff077224 */ /* 0x000fce00078e0031 */
.L_x_1280:
[----:B------:R-:W-:Y:S05]  /*5c80*/  BSYNC.RECONVERGENT B0 ;  /* 0x0000000000007941 */ /* 0x000fea0003800200 */
.L_x_1279:
        /* <DEDUP_REMOVED lines=23> */
.L_x_1282:
[----:B------:R-:W-:Y:S05]  /*5e00*/  BSYNC.RECONVERGENT B0 ;  /* 0x0000000000007941 */ /* 0x000fea0003800200 */
.L_x_1281:
        /* <DEDUP_REMOVED lines=23> */
.L_x_1284:
[----:B------:R-:W-:Y:S05]  /*5f80*/  BSYNC.RECONVERGENT B0 ;  /* 0x0000000000007941 */ /* 0x000fea0003800200 */
.L_x_1283:
[----:B------:R-:W-:-:S07]  /*5f90*/  IMAD.MOV.U32 R9, RZ, RZ, RZ ;  /* 0x000000ffff097224 */ /* 0x000fce00078e00ff */
.L_x_1437:
[----:B012---:R-:W-:-:S06]  /*5fa0*/  IMAD.WIDE.U32 R22, R9, 0x8, R24 ;  /* 0x0000000809167825 */ /* 0x007fcc00078e0018 */
        /* <DEDUP_REMOVED lines=33> */
.L_x_1288:
[----:B------:R-:W-:Y:S05]  /*61c0*/  BSYNC.RECONVERGENT B1 ;  /* 0x0000000000017941 */ /* 0x000fea0003800200 */
.L_x_1287:
[----:B------:R-:W0:Y:S02]  /*61d0*/  LDC.64 R10, c[0x0][0x398] ;  /* 0x0000e600ff0a7b82 */ /* 0x000e240000000a00 */
[----:B0-----:R-:W2:Y:S02]  /*61e0*/  LDG.E R10, desc[UR4][R10.64] ;  /* 0x000000040a0a7981 */ /* 0x001ea4000c1e1900 */
[----:B--2---:R-:W-:-:S13]  /*61f0*/  ISETP.GE.AND P0, PT, R10, 0x1, PT ;  /* 0x000000010a00780c */ /* 0x004fda0003f06270 */
[----:B------:R-:W-:Y:S05]  /*6200*/  @!P0 BRA `(.L_x_1289) ;  /* 0x0000001c00308947 */ /* 0x000fea0003800000 */
[----:B------:R-:W0:Y:S01]  /*6210*/  LDC.64 R16, c[0x0][0x398] ;  /* 0x0000e600ff107b82 */ /* 0x000e220000000a00 */
[----:B------:R-:W-:Y:S01]  /*6220*/  BSSY.RECONVERGENT B3, `(.L_x_1289) ;  /* 0x00001ca000037945 */ /* 0x000fe20003800200 */
[----:B------:R-:W-:-:S07]  /*6230*/  IMAD.MOV.U32 R19, RZ, RZ, RZ ;  /* 0x000000ffff137224 */ /* 0x000fce00078e00ff */
.L_x_1293:
        /* <DEDUP_REMOVED lines=9> */
.L_x_1291:
[----:B------:R-:W-:Y:S05]  /*62d0*/  BSYNC.RELIABLE B2 ;  /* 0x0000000000027941 */ /* 0x000fea0003800100 */
.L_x_1290:
[----:B------:R-:W-:-:S05]  /*62e0*/  VIADD R19, R19, 0x1 ;  /* 0x0000000113137836 */ /* 0x000fca0000000000 */
[----:B------:R-:W-:-:S13]  /*62f0*/  ISETP.GE.AND P0, PT, R19, R10, PT ;  /* 0x0000000a1300720c */ /* 0x000fda0003f06270 */
[----:B------:R-:W-:Y:S05]  /*6300*/  @!P0 BRA `(.L_x_1293) ;  /* 0xfffffffc00cc8947 */ /* 0x000fea000383ffff */
[----:B------:R-:W-:Y:S05]  /*6310*/  BRA `(.L_x_1294) ;  /* 0x0000001800e87947 */ /* 0x000fea0003800000 */
.L_x_1292:
        /* <DEDUP_REMOVED lines=13> */
[----:B------:R-:W-:Y:S01]  /*63f0*/  IMAD.WIDE.U32 R14, R19, 0x30, R16 ;  /* 0x00000030130e7825 */ /* 0x000fe200078e0010 */
[----:B------:R-:W-:Y:S02]  /*6400*/  LOP3.LUT R11, R0, 0xfffffffc, RZ, 0xc0, !PT ;  /* 0xfffffffc000b7812 */ /* 0x000fe400078ec0ff */
[----:B------:R-:W-:Y:S02]  /*6410*/  CS2R R54, SRZ ;  /* 0x0000000000367805 */ /* 0x000fe4000001ff00 */
[----:B------:R-:W-:Y:S01]  /*6420*/  CS2R R46, SRZ ;  /* 0x00000000002e7805 */ /* 0x000fe2000001ff00 */
[----:B------:R-:W-:Y:S01]  /*6430*/  IMAD.MOV.U32 R13, RZ, RZ, RZ ;  /* 0x000000ffff0d7224 */ /* 0x000fe200078e00ff */
[----:B------:R-:W-:-:S05]  /*6440*/  IADD3 R52, P0, PT, R14, 0x18, RZ ;  /* 0x000000180e347810 */ /* 0x000fca0007f1e0ff */
[----:B------:R-:W-:-:S08]  /*6450*/  IMAD.X R53, RZ, RZ, R15, P0 ;  /* 0x000000ffff357224 */ /* 0x000fd000000e060f */
.L_x_1320:
[----:B------:R0:W5:Y:S01]  /*6460*/  LDG.E.64 R58, desc[UR4][R52.64+-0x8] ;  /* 0xfffff804343a7981 */ /* 0x000162000c1e1b00 */
[--C-:B------:R-:W-:Y:S01]  /*6470*/  SHF.R.U32.HI R0, RZ, 0x14, R55.reuse ;  /* 0x00000014ff007819 */ /* 0x100fe20000011637 */
[----:B------:R-:W-:Y:S01]  /*6480*/  DADD R28, -RZ, |R48| ;  /* 0x00000000ff1c7229 */ /* 0x000fe20000000530 */
[----:B------:R-:W-:Y:S01]  /*6490*/  BSSY.RECONVERGENT B4, `(.L_x_1297) ;  /* 0x000000c000047945 */ /* 0x000fe20003800200 */
[----:B------:R-:W-:Y:S01]  /*64a0*/  DSETP.NEU.AND P2, PT, R48, RZ, PT ;  /* 0x000000ff3000722a */ /* 0x000fe20003f4d000 */
[----:B------:R-:W-:Y:S01]  /*64b0*/  LOP3.LUT R0, R0, 0x7ff, RZ, 0xc0, !PT ;  /* 0x000007ff00007812 */ /* 0x000fe200078ec0ff */
[----:B------:R-:W-:Y:S01]  /*64c0*/  IMAD.MOV.U32 R15, RZ, RZ, R54 ;  /* 0x000000ffff0f7224 */ /* 0x000fe200078e0036 */
[----:B------:R-:W-:Y:S01]  /*64d0*/  ISETP.GE.AND P3, PT, R49, RZ, PT ;  /* 0x000000ff3100720c */ /* 0x000fe20003f66270 */
[----:B------:R-:W-:Y:S02]  /*64e0*/  IMAD.MOV.U32 R14, RZ, RZ, R55 ;  /* 0x000000ffff0e7224 */ /* 0x000fe400078e0037 */
[----:B------:R-:W-:Y:S01]  /*64f0*/  VIADD R17, R0, 0xfffffc0c ;  /* 0xfffffc0c00117836 */ /* 0x000fe20000000000 */
[----:B------:R-:W-:Y:S01]  /*6500*/  MOV R0, 0x6550 ;  /* 0x0000655000007802 */ /* 0x000fe20000000f00 */
[----:B------:R-:W-:-:S03]  /*6510*/  IMAD.MOV.U32 R16, RZ, RZ, R29 ;  /* 0x000000ffff107224 */ /* 0x000fc600078e001d */
[CC--:B------:R-:W-:Y:S02]  /*6520*/  SHF.L.U64.HI R18, R54.reuse, R17.reuse, R55 ;  /* 0x0000001136127219 */ /* 0x0c0fe40000010237 */
[----:B0-----:R-:W-:-:S07]  /*6530*/  SHF.L.U32 R17, R54, R17, RZ ;  /* 0x0000001136117219 */ /* 0x001fce00000006ff */
[----:B-----5:R-:W-:Y:S05]  /*6540*/  CALL.REL.NOINC `($_Z16vector_splattingPP4nodeP5pointP6normalP8functioni$__internal_accurate_pow) ;  /* 0x0000006000cc7944 */ /* 0x020fea0003c00000 */
[----:B------:R-:W-:Y:S05]  /*6550*/  BSYNC.RECONVERGENT B4 ;  /* 0x0000000000047941 */ /* 0x000fea0003800200 */
.L_x_1297:
[----:B------:R0:W5:Y:S01]  /*6560*/  LDG.E.64 R56, desc[UR4][R52.64] ;  /* 0x0000000434387981 */ /* 0x000162000c1e1b00 */
[----:B------:R-:W-:Y:S01]  /*6570*/  ISETP.EQ.U32.AND P0, PT, R17, RZ, PT ;  /* 0x000000ff1100720c */ /* 0x000fe20003f02070 */
[----:B------:R-:W-:Y:S01]  /*6580*/  IMAD.MOV.U32 R28, RZ, RZ, R15 ;  /* 0x000000ffff1c7224 */ /* 0x000fe200078e000f */
[----:B------:R-:W-:Y:S01]  /*6590*/  DADD R26, R54, R48 ;  /* 0x00000000361a7229 */ /* 0x000fe20000000030 */
[----:B------:R-:W-:Y:S01]  /*65a0*/  IMAD.MOV.U32 R29, RZ, RZ, R14 ;  /* 0x000000ffff1d7224 */ /* 0x000fe200078e000e */
[----:B------:R-:W-:Y:S01]  /*65b0*/  ISETP.EQ.AND.EX P0, PT, R18, -0x80000000, !P3, P0 ;  /* 0x800000001200780c */ /* 0x000fe20005f02300 */
[----:B------:R-:W-:Y:S01]  /*65c0*/  VIADD R17, R13, 0x1 ;  /* 0x000000010d117836 */ /* 0x000fe20000000000 */
[----:B------:R-:W-:Y:S03]  /*65d0*/  BSSY.RECONVERGENT B4, `(.L_x_1298) ;  /* 0x0000013000047945 */ /* 0x000fe60003800200 */
[----:B------:R0:W1:Y:S01]  /*65e0*/  I2F.F64.U32 R60, R17 ;  /* 0x00000011003c7312 */ /* 0x0000620000201800 */
[----:B------:R-:W-:-:S02]  /*65f0*/  DADD R28, -RZ, -R28 ;  /* 0x00000000ff1c7229 */ /* 0x000fc4000000091c */
[----:B------:R-:W-:-:S04]  /*6600*/  LOP3.LUT R26, R27, 0x7ff00000, RZ, 0xc0, !PT ;  /* 0x7ff000001b1a7812 */ /* 0x000fc800078ec0ff */
[----:B------:R-:W-:-:S04]  /*6610*/  ISETP.NE.AND P4, PT, R26, 0x7ff00000, PT ;  /* 0x7ff000001a00780c */ /* 0x000fc80003f85270 */
[----:B------:R-:W-:Y:S02]  /*6620*/  FSEL R18, R28, R15, P0 ;  /* 0x0000000f1c127208 */ /* 0x000fe40000000000 */
[----:B------:R-:W-:Y:S01]  /*6630*/  FSEL R19, R29, R14, P0 ;  /* 0x0000000e1d137208 */ /* 0x000fe20000000000 */
[----:B0-----:R-:W-:Y:S06]  /*6640*/  @P2 BRA `(.L_x_1299) ;  /* 0x00000000002c2947 */ /* 0x001fec0003800000 */
[----:B------:R-:W-:Y:S01]  /*6650*/  SHF.R.U32.HI R0, RZ, 0x14, R55 ;  /* 0x00000014ff007819 */ /* 0x000fe20000011637 */
[----:B------:R-:W-:Y:S01]  /*6660*/  IMAD.MOV.U32 R18, RZ, RZ, RZ ;  /* 0x000000ffff127224 */ /* 0x000fe200078e00ff */
[----:B------:R-:W-:Y:S02]  /*6670*/  ISETP.GE.AND P6, PT, R55, RZ, PT ;  /* 0x000000ff3700720c */ /* 0x000fe40003fc6270 */
[----:B------:R-:W-:-:S05]  /*6680*/  LOP3.LUT R0, R0, 0x7ff, RZ, 0xc0, !PT ;  /* 0x000007ff00007812 */ /* 0x000fca00078ec0ff */
[----:B------:R-:W-:-:S05]  /*6690*/  VIADD R15, R0, 0xfffffc0c ;  /* 0xfffffc0c000f7836 */ /* 0x000fca0000000000 */
[CC--:B------:R-:W-:Y:S02]  /*66a0*/  SHF.L.U32 R0, R54.reuse, R15.reuse, RZ ;  /* 0x0000000f36007219 */ /* 0x0c0fe400000006ff */
[----:B------:R-:W-:Y:S02]  /*66b0*/  SHF.L.U64.HI R15, R54, R15, R55 ;  /* 0x0000000f360f7219 */ /* 0x000fe40000010237 */
[----:B------:R-:W-:-:S04]  /*66c0*/  ISETP.NE.U32.AND P1, PT, R0, RZ, PT ;  /* 0x000000ff0000720c */ /* 0x000fc80003f25070 */
[----:B------:R-:W-:-:S04]  /*66d0*/  ISETP.NE.AND.EX P1, PT, R15, -0x80000000, PT, P1 ;  /* 0x800000000f00780c */ /* 0x000fc80003f25310 */
[----:B------:R-:W-:-:S04]  /*66e0*/  SEL R19, R49, RZ, !P1 ;  /* 0x000000ff31137207 */ /* 0x000fc80004800000 */
[----:B------:R-:W-:-:S07]  /*66f0*/  @!P6 LOP3.LUT R19, R19, 0x7ff00000, RZ, 0xfc, !PT ;  /* 0x7ff000001313e812 */ /* 0x000fce00078efcff */
.L_x_1299:
[----:B------:R-:W-:Y:S05]  /*6700*/  BSYNC.RECONVERGENT B4 ;  /* 0x0000000000047941 */ /* 0x000fea0003800200 */
.L_x_1298:
[----:B------:R-:W-:Y:S04]  /*6710*/  BSSY.RECONVERGENT B4, `(.L_x_1300) ;  /* 0x0000010000047945 */ /* 0x000fe80003800200 */
        /* <DEDUP_REMOVED lines=15> */
.L_x_1301:
[----:B------:R-:W-:Y:S05]  /*6810*/  BSYNC.RECONVERGENT B4 ;  /* 0x0000000000047941 */ /* 0x000fea0003800200 */
.L_x_1300:
[----:B------:R-:W-:Y:S01]  /*6820*/  ISETP.NE.AND P0, PT, R13, RZ, PT ;  /* 0x000000ff0d00720c */ /* 0x000fe20003f05270 */
[----:B------:R-:W-:Y:S01]  /*6830*/  DSETP.NEU.AND P4, PT, R48, 1, PT ;  /* 0x3ff000003000742a */ /* 0x000fe20003f8d000 */
[----:B-1----:R-:W-:Y:S01]  /*6840*/  SHF.R.U32.HI R0, RZ, 0x14, R61 ;  /* 0x00000014ff007819 */ /* 0x002fe2000001163d */
[----:B------:R-:W-:Y:S01]  /*6850*/  DADD R28, -RZ, |R48| ;  /* 0x00000000ff1c7229 */ /* 0x000fe20000000530 */
[----:B------:R-:W-:Y:S01]  /*6860*/  FSEL R14, R18, RZ, P0 ;  /* 0x000000ff120e7208 */ /* 0x000fe20000000000 */
[----:B------:R-:W-:Y:S01]  /*6870*/  BSSY.RECONVERGENT B4, `(.L_x_1302) ;  /* 0x000000e000047945 */ /* 0x000fe20003800200 */
[----:B------:R-:W-:Y:S02]  /*6880*/  FSEL R18, R19, 1.875, P0 ;  /* 0x3ff0000013127808 */ /* 0x000fe40000000000 */
[----:B------:R-:W-:Y:S02]  /*6890*/  LOP3.LUT R0, R0, 0x7ff, RZ, 0xc0, !PT ;  /* 0x000007ff00007812 */ /* 0x000fe400078ec0ff */
[----:B------:R-:W-:-:S02]  /*68a0*/  FSEL R14, R14, RZ, P4 ;  /* 0x000000ff0e0e7208 */ /* 0x000fc40002000000 */
[----:B------:R-:W-:Y:S01]  /*68b0*/  FSEL R15, R18, 1.875, P4 ;  /* 0x3ff00000120f7808 */ /* 0x000fe20002000000 */
[----:B------:R-:W-:Y:S01]  /*68c0*/  VIADD R19, R0, 0xfffffc0c ;  /* 0xfffffc0c00137836 */ /* 0x000fe20000000000 */
[----:B------:R-:W-:Y:S01]  /*68d0*/  MOV R0, 0x6950 ;  /* 0x0000695000007802 */ /* 0x000fe20000000f00 */
[----:B------:R-:W-:-:S03]  /*68e0*/  IMAD.MOV.U32 R16, RZ, RZ, R29 ;  /* 0x000000ffff107224 */ /* 0x000fc600078e001d */
[----:B------:R-:W-:Y:S01]  /*68f0*/  DFMA R58, R58, R14, R46 ;  /* 0x0000000e3a3a722b */ /* 0x000fe2000000002e */
[CCC-:B------:R-:W-:Y:S01]  /*6900*/  SHF.L.U64.HI R18, R60.reuse, R19.reuse, R61.reuse ;  /* 0x000000133c127219 */ /* 0x1c0fe2000001023d */
[----:B------:R-:W-:Y:S01]  /*6910*/  IMAD.MOV.U32 R15, RZ, RZ, R60 ;  /* 0x000000ffff0f7224 */ /* 0x000fe200078e003c */
[----:B------:R-:W-:Y:S01]  /*6920*/  SHF.L.U32 R19, R60, R19, RZ ;  /* 0x000000133c137219 */ /* 0x000fe200000006ff */
[----:B------:R-:W-:-:S07]  /*6930*/  IMAD.MOV.U32 R14, RZ, RZ, R61 ;  /* 0x000000ffff0e7224 */ /* 0x000fce00078e003d */
[----:B-----5:R-:W-:Y:S05]  /*6940*/  CALL.REL.NOINC `($_Z16vector_splattingPP4nodeP5pointP6normalP8functioni$__internal_accurate_pow) ;  /* 0x0000005c00cc7944 */ /* 0x020fea0003c00000 */
[----:B------:R-:W-:Y:S05]  /*6950*/  BSYNC.RECONVERGENT B4 ;  /* 0x0000000000047941 */ /* 0x000fea0003800200 */
.L_x_1302:
[----:B------:R-:W0:Y:S01]  /*6960*/  I2F.F64.U32 R16, R17 ;  /* 0x0000001100107312 */ /* 0x000e220000201800 */
[----:B------:R-:W-:Y:S01]  /*6970*/  IMAD.MOV.U32 R26, RZ, RZ, R15 ;  /* 0x000000ffff1a7224 */ /* 0x000fe200078e000f */
[----:B------:R-:W-:Y:S01]  /*6980*/  ISETP.EQ.U32.AND P0, PT, R19, RZ, PT ;  /* 0x000000ff1300720c */ /* 0x000fe20003f02070 */
[----:B------:R-:W-:Y:S01]  /*6990*/  IMAD.MOV.U32 R27, RZ, RZ, R14 ;  /* 0x000000ffff1b7224 */ /* 0x000fe200078e000e */
[----:B------:R-:W-:Y:S02]  /*69a0*/  BSSY.RECONVERGENT B4, `(.L_x_1303) ;  /* 0x0000013000047945 */ /* 0x000fe40003800200 */
[----:B------:R-:W-:-:S03]  /*69b0*/  ISETP.EQ.AND.EX P0, PT, R18, -0x80000000, !P3, P0 ;  /* 0x800000001200780c */ /* 0x000fc60005f02300 */
[----:B------:R-:W-:Y:S02]  /*69c0*/  DADD R28, -RZ, -R26 ;  /* 0x00000000ff1c7229 */ /* 0x000fe4000000091a */
[----:B0-----:R-:W-:-:S08]  /*69d0*/  DADD R26, R16, R48 ;  /* 0x00000000101a7229 */ /* 0x001fd00000000030 */
[----:B------:R-:W-:Y:S02]  /*69e0*/  FSEL R18, R28, R15, P0 ;  /* 0x0000000f1c127208 */ /* 0x000fe40000000000 */
[----:B------:R-:W-:Y:S02]  /*69f0*/  FSEL R19, R29, R14, P0 ;  /* 0x0000000e1d137208 */ /* 0x000fe40000000000 */
[----:B------:R-:W-:Y:S01]  /*6a00*/  LOP3.LUT R26, R27, 0x7ff00000, RZ, 0xc0, !PT ;  /* 0x7ff000001b1a7812 */ /* 0x000fe200078ec0ff */
[----:B------:R-:W-:Y:S06]  /*6a10*/  @P2 BRA `(.L_x_1304) ;  /* 0x00000000002c2947 */ /* 0x000fec0003800000 */
        /* <DEDUP_REMOVED lines=11> */
.L_x_1304:
[----:B------:R-:W-:Y:S05]  /*6ad0*/  BSYNC.RECONVERGENT B4 ;  /* 0x0000000000047941 */ /* 0x000fea0003800200 */
.L_x_1303:
[----:B------:R-:W-:Y:S01]  /*6ae0*/  ISETP.NE.AND P1, PT, R26, 0x7ff00000, PT ;  /* 0x7ff000001a00780c */ /* 0x000fe20003f25270 */
[----:B------:R-:W-:-:S12]  /*6af0*/  BSSY.RECONVERGENT B4, `(.L_x_1305) ;  /* 0x000000f000047945 */ /* 0x000fd80003800200 */
        /* <DEDUP_REMOVED lines=13> */
.L_x_1307:
[----:B------:R-:W-:-:S11]  /*6bd0*/  DADD R18, R16, R48 ;  /* 0x0000000010127229 */ /* 0x000fd60000000030 */
.L_x_1306:
[----:B------:R-:W-:Y:S05]  /*6be0*/  BSYNC.RECONVERGENT B4 ;  /* 0x0000000000047941 */ /* 0x000fea0003800200 */
.L_x_1305:
[----:B------:R0:W5:Y:S01]  /*6bf0*/  LDG.E.64 R46, desc[UR4][R52.64+0x8] ;  /* 0x00000804342e7981 */ /* 0x000162000c1e1b00 */
[----:B------:R-:W-:Y:S01]  /*6c00*/  VIADD R17, R13, 0x2 ;  /* 0x000000020d117836 */ /* 0x000fe20000000000 */
[----:B------:R-:W-:Y:S01]  /*6c10*/  DADD R28, -RZ, |R48| ;  /* 0x00000000ff1c7229 */ /* 0x000fe20000000530 */
[----:B------:R-:W-:Y:S01]  /*6c20*/  FSEL R14, R18, RZ, P4 ;  /* 0x000000ff120e7208 */ /* 0x000fe20002000000 */
[----:B------:R-:W-:Y:S01]  /*6c30*/  BSSY.RECONVERGENT B4, `(.L_x_1308) ;  /* 0x000000e000047945 */ /* 0x000fe20003800200 */
[----:B------:R-:W1:Y:S01]  /*6c40*/  I2F.F64.U32 R60, R17 ;  /* 0x00000011003c7312 */ /* 0x000e620000201800 */
[----:B------:R-:W-:-:S06]  /*6c50*/  FSEL R15, R19, 1.875, P4 ;  /* 0x3ff00000130f7808 */ /* 0x000fcc0002000000 */
[----:B------:R-:W-:Y:S01]  /*6c60*/  DFMA R56, R56, R14, R58 ;  /* 0x0000000e3838722b */ /* 0x000fe2000000003a */
        /* <DEDUP_REMOVED lines=11> */
.L_x_1308:
[----:B------:R-:W0:Y:S01]  /*6d20*/  I2F.F64.U32 R16, R17 ;  /* 0x0000001100107312 */ /* 0x000e220000201800 */
[----:B------:R-:W-:Y:S01]  /*6d30*/  IMAD.MOV.U32 R28, RZ, RZ, R15 ;  /* 0x000000ffff1c7224 */ /* 0x000fe200078e000f */
[----:B------:R-:W-:Y:S01]  /*6d40*/  ISETP.EQ.U32.AND P0, PT, R19, RZ, PT ;  /* 0x000000ff1300720c */ /* 0x000fe20003f02070 */
[----:B------:R-:W-:Y:S01]  /*6d50*/  IMAD.MOV.U32 R29, RZ, RZ, R14 ;  /* 0x000000ffff1d7224 */ /* 0x000fe200078e000e */
[----:B------:R-:W-:Y:S02]  /*6d60*/  BSSY.RECONVERGENT B4, `(.L_x_1309) ;  /* 0x0000014000047945 */ /* 0x000fe40003800200 */
[----:B------:R-:W-:-:S03]  /*6d70*/  ISETP.EQ.AND.EX P3, PT, R18, -0x80000000, !P3, P0 ;  /* 0x800000001200780c */ /* 0x000fc60005f62300 */
[----:B------:R-:W-:Y:S02]  /*6d80*/  DADD R28, -RZ, -R28 ;  /* 0x00000000ff1c7229 */ /* 0x000fe4000000091c */
[----:B0-----:R-:W-:-:S10]  /*6d90*/  DADD R26, R16, R48 ;  /* 0x00000000101a7229 */ /* 0x001fd40000000030 */
[----:B------:R-:W-:Y:S02]  /*6da0*/  LOP3.LUT R26, R27, 0x7ff00000, RZ, 0xc0, !PT ;  /* 0x7ff000001b1a7812 */ /* 0x000fe400078ec0ff */
[----:B------:R-:W-:Y:S02]  /*6db0*/  FSEL R27, R29, R14, P3 ;  /* 0x0000000e1d1b7208 */ /* 0x000fe40001800000 */
[----:B------:R-:W-:Y:S02]  /*6dc0*/  ISETP.NE.AND P4, PT, R26, 0x7ff00000, PT ;  /* 0x7ff000001a00780c */ /* 0x000fe40003f85270 */
[----:B------:R-:W-:Y:S01]  /*6dd0*/  FSEL R26, R28, R15, P3 ;  /* 0x0000000f1c1a7208 */ /* 0x000fe20001800000 */
[----:B------:R-:W-:Y:S10]  /*6de0*/  @P2 BRA `(.L_x_1310) ;  /* 0x00000000002c2947 */ /* 0x000ff40003800000 */
        /* <DEDUP_REMOVED lines=11> */
.L_x_1310:
[----:B------:R-:W-:Y:S05]  /*6ea0*/  BSYNC.RECONVERGENT B4 ;  /* 0x0000000000047941 */ /* 0x000fea0003800200 */
.L_x_1309:
[----:B------:R-:W-:Y:S04]  /*6eb0*/  BSSY.RECONVERGENT B4, `(.L_x_1311) ;  /* 0x000000f000047945 */ /* 0x000fe80003800200 */
        /* <DEDUP_REMOVED lines=13> */
.L_x_1313:
[----:B------:R-:W-:-:S11]  /*6f90*/  DADD R26, R16, R48 ;  /* 0x00000000101a7229 */ /* 0x000fd60000000030 */
.L_x_1312:
[----:B------:R-:W-:Y:S05]  /*6fa0*/  BSYNC.RECONVERGENT B4 ;  /* 0x0000000000047941 */ /* 0x000fea0003800200 */
.L_x_1311:
[----:B------:R0:W5:Y:S01]  /*6fb0*/  LDG.E.64 R58, desc[UR4][R52.64+0x10] ;  /* 0x00001004343a7981 */ /* 0x000162000c1e1b00 */
[----:B------:R-:W-:Y:S01]  /*6fc0*/  VIADD R17, R13, 0x3 ;  /* 0x000000030d117836 */ /* 0x000fe20000000000 */
[----:B------:R-:W-:Y:S01]  /*6fd0*/  DSETP.NEU.AND P2, PT, R48, 1, PT ;  /* 0x3ff000003000742a */ /* 0x000fe20003f4d000 */
[----:B------:R-:W-:Y:S01]  /*6fe0*/  BSSY.RECONVERGENT B4, `(.L_x_1314) ;  /* 0x0000012000047945 */ /* 0x000fe20003800200 */
[----:B------:R-:W-:Y:S01]  /*6ff0*/  DADD R28, -RZ, |R48| ;  /* 0x00000000ff1c7229 */ /* 0x000fe20000000530 */
[----:B------:R-:W1:Y:S03]  /*7000*/  I2F.F64.U32 R18, R17 ;  /* 0x0000001100127312 */ /* 0x000e660000201800 */
        /* <DEDUP_REMOVED lines=16> */
.L_x_1314:
[----:B------:R-:W0:Y:S01]  /*7110*/  I2F.F64.U32 R16, R17 ;  /* 0x0000001100107312 */ /* 0x000e220000201800 */
[----:B------:R-:W-:Y:S01]  /*7120*/  IMAD.MOV.U32 R28, RZ, RZ, R15 ;  /* 0x000000ffff1c7224 */ /* 0x000fe200078e000f */
[----:B------:R-:W-:Y:S01]  /*7130*/  DSETP.NEU.AND P0, PT, R48, RZ, PT ;  /* 0x000000ff3000722a */ /* 0x000fe20003f0d000 */
[----:B------:R-:W-:Y:S01]  /*7140*/  IMAD.MOV.U32 R29, RZ, RZ, R14 ;  /* 0x000000ffff1d7224 */ /* 0x000fe200078e000e */
[----:B------:R-:W-:Y:S01]  /*7150*/  ISETP.LT.AND P3, PT, R49, RZ, !P3 ;  /* 0x000000ff3100720c */ /* 0x000fe20005f61270 */
[----:B------:R-:W-:Y:S04]  /*7160*/  BSSY.RECONVERGENT B4, `(.L_x_1315) ;  /* 0x0000013000047945 */ /* 0x000fe80003800200 */
        /* <DEDUP_REMOVED lines=18> */
.L_x_1316:
[----:B------:R-:W-:Y:S05]  /*7290*/  BSYNC.RECONVERGENT B4 ;  /* 0x0000000000047941 */ /* 0x000fea0003800200 */
.L_x_1315:
        /* <DEDUP_REMOVED lines=14> */
.L_x_1319:
[----:B------:R-:W-:-:S11]  /*7380*/  DADD R26, R16, R48 ;  /* 0x00000000101a7229 */ /* 0x000fd60000000030 */
.L_x_1318:
[----:B------:R-:W-:Y:S05]  /*7390*/  BSYNC.RECONVERGENT B4 ;  /* 0x0000000000047941 */ /* 0x000fea0003800200 */
.L_x_1317:
[----:B------:R-:W-:Y:S01]  /*73a0*/  VIADD R13, R13, 0x4 ;  /* 0x000000040d0d7836 */ /* 0x000fe20000000000 */
[----:B------:R-:W-:Y:S01]  /*73b0*/  FSEL R14, R26, RZ, P2 ;  /* 0x000000ff1a0e7208 */ /* 0x000fe20001000000 */
[----:B------:R-:W-:Y:S01]  /*73c0*/  DADD R54, R54, 4 ;  /* 0x4010000036367429 */ /* 0x000fe20000000000 */
[----:B------:R-:W-:Y:S02]  /*73d0*/  FSEL R15, R27, 1.875, P2 ;  /* 0x3ff000001b0f7808 */ /* 0x000fe40001000000 */
[----:B------:R-:W-:Y:S02]  /*73e0*/  ISETP.NE.AND P0, PT, R13, R11, PT ;  /* 0x0000000b0d00720c */ /* 0x000fe40003f05270 */
[----:B------:R-:W-:Y:S02]  /*73f0*/  IADD3 R52, P1, PT, R52, 0x20, RZ ;  /* 0x0000002034347810 */ /* 0x000fe40007f3e0ff */
[----:B------:R-:W-:-:S03]  /*7400*/  DFMA R46, R58, R14, R46 ;  /* 0x0000000e3a2e722b */ /* 0x000fc6000000002e */
[----:B------:R-:W-:-:S06]  /*7410*/  IMAD.X R53, RZ, RZ, R53, P1 ;  /* 0x000000ffff357224 */ /* 0x000fcc00008e0635 */
[----:B------:R-:W-:Y:S05]  /*7420*/  @P0 BRA `(.L_x_1320) ;  /* 0xfffffff0000c0947 */ /* 0x000fea000383ffff */
.L_x_1296:
[----:B------:R-:W-:Y:S05]  /*7430*/  BSYNC.RECONVERGENT B1 ;  /* 0x0000000000017941 */ /* 0x000fea0003800200 */
.L_x_1295:
        /* <DEDUP_REMOVED lines=21> */
.L_x_1321:
        /* <DEDUP_REMOVED lines=28> */
.L_x_1324:
[----:B------:R-:W-:-:S11]  /*7750*/  DADD R16, R18, R48 ;  /* 0x0000000012107229 */ /* 0x000fd60000000030 */
.L_x_1323:
[----:B------:R-:W-:Y:S05]  /*7760*/  BSYNC.RECONVERGENT B1 ;  /* 0x0000000000017941 */ /* 0x000fea0003800200 */
.L_x_1322:
        /* <DEDUP_REMOVED lines=12> */
[----:B------:R-:W-:Y:S04]  /*7830*/  BSSY.RECONVERGENT B1, `(.L_x_1325) ;  /* 0x000000e000017945 */ /* 0x000fe80003800200 */
[----:B------:R-:W1:Y:S05]  /*7840*/  I2F.F64.U32 R18, R18 ;  /* 0x0000001200127312 */ /* 0x000e6a0000201800 */
        /* <DEDUP_REMOVED lines=13> */
.L_x_1325:
        /* <DEDUP_REMOVED lines=28> */
.L_x_1328:
[----:B------:R-:W-:-:S11]  /*7ae0*/  DADD R16, R18, R48 ;  /* 0x0000000012107229 */ /* 0x000fd60000000030 */
.L_x_1327:
[----:B------:R-:W-:Y:S05]  /*7af0*/  BSYNC.RECONVERGENT B1 ;  /* 0x0000000000017941 */ /* 0x000fea0003800200 */
.L_x_1326:
[----:B------:R-:W-:Y:S02]  /*7b00*/  ISETP.NE.AND P0, PT, R12, 0x2, PT ;  /* 0x000000020c00780c */ /* 0x000fe40003f05270 */
[----:B------:R-:W-:Y:S02]  /*7b10*/  FSEL R14, R16, RZ, P3 ;  /* 0x000000ff100e7208 */ /* 0x000fe40001800000 */
[----:B------:R-:W-:-:S06]  /*7b20*/  FSEL R15, R17, 1.875, P3 ;  /* 0x3ff00000110f7808 */ /* 0x000fcc0001800000 */
[----:B------:R-:W-:-:S03]  /*7b30*/  DFMA R46, R50, R14, R46 ;  /* 0x0000000e322e722b */ /* 0x000fc6000000002e */
[----:B------:R-:W-:Y:S08]  /*7b40*/  @!P0 BRA `(.L_x_1294) ;  /* 0x0000000000dc8947 */ /* 0x000ff00003800000 */
        /* <DEDUP_REMOVED lines=19> */
.L_x_1329:
        /* <DEDUP_REMOVED lines=30> */
.L_x_1332:
[----:B------:R-:W-:-:S11]  /*7e60*/  DADD R12, R18, R48 ;  /* 0x00000000120c7229 */ /* 0x000fd60000000030 */
.L_x_1331:
[----:B------:R-:W-:Y:S05]  /*7e70*/  BSYNC.RECONVERGENT B1 ;  /* 0x0000000000017941 */ /* 0x000fea0003800200 */
.L_x_1330:
[----:B------:R-:W-:-:S06]  /*7e80*/  DSETP.NEU.AND P0, PT, R48, 1, PT ;  /* 0x3ff000003000742a */ /* 0x000fcc0003f0d000 */
[----:B------:R-:W-:Y:S02]  /*7e90*/  FSEL R12, R12, RZ, P0 ;  /* 0x000000ff0c0c7208 */ /* 0x000fe40000000000 */
[----:B------:R-:W-:-:S06]  /*7ea0*/  FSEL R13, R13, 1.875, P0 ;  /* 0x3ff000000d0d7808 */ /* 0x000fcc0000000000 */
[----:B------:R-:W-:-:S11]  /*7eb0*/  DFMA R46, R52, R12, R46 ;  /* 0x0000000c342e722b */ /* 0x000fd6000000002e */
.L_x_1294:
[----:B------:R-:W-:Y:S05]  /*7ec0*/  BSYNC.RECONVERGENT B3 ;  /* 0x0000000000037941 */ /* 0x000fea0003800200 */
.L_x_1289:
[----:B------:R-:W0:Y:S01]  /*7ed0*/  S2R R0, SR_TID.X ;  /* 0x0000000000007919 */ /* 0x000e220000002100 */
[----:B------:R-:W0:Y:S01]  /*7ee0*/  S2UR UR6, SR_CTAID.X ;  /* 0x00000000000679c3 */ /* 0x000e220000002500 */
[----:B------:R-:W2:Y:S07]  /*7ef0*/  LD.E.64 R14, desc[UR4][R22.64+0x10] ;  /* 0x00001004160e7980 */ /* 0x000eae000c101b00 */
[----:B------:R-:W0:Y:S08]  /*7f00*/  LDC R11, c[0x0][0x360] ;  /* 0x0000d800ff0b7b82 */ /* 0x000e300000000800 */
        /* <DEDUP_REMOVED lines=25> */
.L_x_1334:
[----:B------:R-:W-:Y:S05]  /*80a0*/  BSYNC.RECONVERGENT B1 ;  /* 0x0000000000017941 */ /* 0x000fea0003800200 */
.L_x_1333:
[----:B------:R-:W-:Y:S01]  /*80b0*/  CS2R R52, SRZ ;  /* 0x0000000000347805 */ /* 0x000fe2000001ff00 */
[----:B------:R-:W-:Y:S06]  /*80c0*/  @!P4 BRA `(.L_x_1335) ;  /* 0x0000001c005cc947 */ /* 0x000fec0003800000 */
[----:B------:R-:W-:Y:S01]  /*80d0*/  BSSY.RECONVERGENT B3, `(.L_x_1335) ;  /* 0x00001d6000037945 */ /* 0x000fe20003800200 */
[----:B------:R-:W-:-:S07]  /*80e0*/  IMAD.MOV.U32 R11, RZ, RZ, RZ ;  /* 0x000000ffff0b7224 */ /* 0x000fce00078e00ff */
.L_x_1339:
[----:B------:R-:W0:Y:S02]  /*80f0*/  LDC.64 R14, c[0x0][0x398] ;  /* 0x0000e600ff0e7b82 */ /* 0x000e240000000a00 */
        /* <DEDUP_REMOVED lines=9> */
.L_x_1337:
[----:B------:R-:W-:Y:S05]  /*8190*/  BSYNC.RELIABLE B2 ;  /* 0x0000000000027941 */ /* 0x000fea0003800100 */
.L_x_1336:
[----:B------:R-:W-:-:S05]  /*81a0*/  VIADD R11, R11, 0x1 ;  /* 0x000000010b0b7836 */ /* 0x000fca0000000000 */
[----:B------:R-:W-:-:S13]  /*81b0*/  ISETP.GE.AND P0, PT, R11, R10, PT ;  /* 0x0000000a0b00720c */ /* 0x000fda0003f06270 */
[----:B------:R-:W-:Y:S05]  /*81c0*/  @!P0 BRA `(.L_x_1339) ;  /* 0xfffffffc00c88947 */ /* 0x000fea000383ffff */
[----:B------:R-:W-:Y:S05]  /*81d0*/  BRA `(.L_x_1340) ;  /* 0x0000001c00147947 */ /* 0x000fea0003800000 */
.L_x_1338:
        /* <DEDUP_REMOVED lines=16> */
.L_x_1366:
[----:B------:R-:W-:-:S06]  /*82e0*/  IMAD.WIDE.U32 R60, R11, 0x8, R50 ;  /* 0x000000080b3c7825 */ /* 0x000fcc00078e0032 */
[----:B------:R-:W5:Y:S01]  /*82f0*/  LDG.E.64 R60, desc[UR4][R60.64+0x8] ;  /* 0x000008043c3c7981 */ /* 0x000f62000c1e1b00 */
[----:B------:R-:W0:Y:S01]  /*8300*/  I2F.F64.U32 R58, R11 ;  /* 0x0000000b003a7312 */ /* 0x000e220000201800 */
[----:B------:R-:W-:Y:S01]  /*8310*/  DADD R28, -RZ, |R48| ;  /* 0x00000000ff1c7229 */ /* 0x000fe20000000530 */
[----:B------:R-:W-:Y:S01]  /*8320*/  BSSY.RECONVERGENT B4, `(.L_x_1343) ;  /* 0x000000d000047945 */ /* 0x000fe20003800200 */
[----:B------:R-:W-:Y:S01]  /*8330*/  DSETP.NEU.AND P2, PT, R48, RZ, PT ;  /* 0x000000ff3000722a */ /* 0x000fe20003f4d000 */
[----:B------:R-:W-:-:S07]  /*8340*/  ISETP.GE.AND P3, PT, R49, RZ, PT ;  /* 0x000000ff3100720c */ /* 0x000fce0003f66270 */
[----:B------:R-:W-:Y:S01]  /*8350*/  IMAD.MOV.U32 R16, RZ, RZ, R29 ;  /* 0x000000ffff107224 */ /* 0x000fe200078e001d */
[--C-:B0-----:R-:W-:Y:S01]  /*8360*/  SHF.R.U32.HI R0, RZ, 0x14, R59.reuse ;  /* 0x00000014ff007819 */ /* 0x101fe2000001163b */
[----:B------:R-:W-:Y:S02]  /*8370*/  IMAD.MOV.U32 R15, RZ, RZ, R58 ;  /* 0x000000ffff0f7224 */ /* 0x000fe400078e003a */
[----:B------:R-:W-:Y:S01]  /*8380*/  IMAD.MOV.U32 R14, RZ, RZ, R59 ;  /* 0x000000ffff0e7224 */ /* 0x000fe200078e003b */
[----:B------:R-:W-:-:S05]  /*8390*/  LOP3.LUT R0, R0, 0x7ff, RZ, 0xc0, !PT ;  /* 0x000007ff00007812 */ /* 0x000fca00078ec0ff */
[----:B------:R-:W-:Y:S01]  /*83a0*/  VIADD R19, R0, 0xfffffc0c ;  /* 0xfffffc0c00137836 */ /* 0x000fe20000000000 */
[----:B------:R-:W-:-:S04]  /*83b0*/  MOV R0, 0x83f0 ;  /* 0x000083f000007802 */ /* 0x000fc80000000f00 */
[CC--:B------:R-:W-:Y:S02]  /*83c0*/  SHF.L.U64.HI R17, R58.reuse, R19.reuse, R59 ;  /* 0x000000133a117219 */ /* 0x0c0fe4000001023b */
[----:B------:R-:W-:-:S07]  /*83d0*/  SHF.L.U32 R18, R58, R19, RZ ;  /* 0x000000133a127219 */ /* 0x000fce00000006ff */
[----:B-----5:R-:W-:Y:S05]  /*83e0*/  CALL.REL.NOINC `($_Z16vector_splattingPP4nodeP5pointP6normalP8functioni$__internal_accurate_pow) ;  /* 0x0000004400247944 */ /* 0x020fea0003c00000 */
[----:B------:R-:W-:Y:S05]  /*83f0*/  BSYNC.RECONVERGENT B4 ;  /* 0x0000000000047941 */ /* 0x000fea0003800200 */
.L_x_1343:
[----:B------:R-:W-:-:S06]  /*8400*/  IMAD.WIDE.U32 R54, R11, 0x8, R50 ;  /* 0x000000080b367825 */ /* 0x000fcc00078e0032 */
[----:B------:R-:W5:Y:S01]  /*8410*/  LDG.E.64 R54, desc[UR4][R54.64+0x10] ;  /* 0x0000100436367981 */ /* 0x000f62000c1e1b00 */
[----:B------:R-:W0:Y:S01]  /*8420*/  I2F.F64.U32 R26, R11 ;  /* 0x0000000b001a7312 */ /* 0x000e220000201800 */
[----:B------:R-:W-:Y:S01]  /*8430*/  VIADD R56, R11, 0x1 ;  /* 0x000000010b387836 */ /* 0x000fe20000000000 */
[----:B------:R-:W-:Y:S01]  /*8440*/  ISETP.EQ.U32.AND P0, PT, R18, RZ, PT ;  /* 0x000000ff1200720c */ /* 0x000fe20003f02070 */
[----:B------:R-:W-:Y:S01]  /*8450*/  IMAD.MOV.U32 R30, RZ, RZ, R15 ;  /* 0x000000ffff1e7224 */ /* 0x000fe200078e000f */
[----:B------:R-:W-:Y:S01]  /*8460*/  BSSY.RECONVERGENT B4, `(.L_x_1344) ;  /* 0x0000016000047945 */ /* 0x000fe20003800200 */
[----:B------:R-:W-:Y:S01]  /*8470*/  IMAD.MOV.U32 R31, RZ, RZ, R14 ;  /* 0x000000ffff1f7224 */ /* 0x000fe200078e000e */
[----:B------:R-:W-:Y:S02]  /*8480*/  ISETP.EQ.AND.EX P0, PT, R17, -0x80000000, !P3, P0 ;  /* 0x800000001100780c */ /* 0x000fe40005f02300 */
[----:B------:R-:W1:Y:S03]  /*8490*/  I2F.F64.U32 R56, R56 ;  /* 0x0000003800387312 */ /* 0x000e660000201800 */
[----:B------:R-:W-:-:S02]  /*84a0*/  DADD R30, -RZ, -R30 ;  /* 0x00000000ff1e7229 */ /* 0x000fc4000000091e */
[----:B0-----:R-:W-:-:S08]  /*84b0*/  DADD R28, R26, R48 ;  /* 0x000000001a1c7229 */ /* 0x001fd00000000030 */
[----:B------:R-:W-:Y:S02]  /*84c0*/  FSEL R16, R30, R15, P0 ;  /* 0x0000000f1e107208 */ /* 0x000fe40000000000 */
[----:B------:R-:W-:Y:S02]  /*84d0*/  FSEL R17, R31, R14, P0 ;  /* 0x0000000e1f117208 */ /* 0x000fe40000000000 */
[----:B------:R-:W-:-:S04]  /*84e0*/  LOP3.LUT R28, R29, 0x7ff00000, RZ, 0xc0, !PT ;  /* 0x7ff000001d1c7812 */ /* 0x000fc800078ec0ff */
[----:B------:R-:W-:Y:S01]  /*84f0*/  ISETP.NE.AND P4, PT, R28, 0x7ff00000, PT ;  /* 0x7ff000001c00780c */ /* 0x000fe20003f85270 */
[----:B-1----:R-:W-:-:S12]  /*8500*/  @P2 BRA `(.L_x_1345) ;  /* 0x00000000002c2947 */ /* 0x002fd80003800000 */
        /* <DEDUP_REMOVED lines=11> */
.L_x_1345:
[----:B------:R-:W-:Y:S05]  /*85c0*/  BSYNC.RECONVERGENT B4 ;  /* 0x0000000000047941 */ /* 0x000fea0003800200 */
.L_x_1344:
        /* <DEDUP_REMOVED lines=16> */
.L_x_1347:
[----:B------:R-:W-:Y:S05]  /*86d0*/  BSYNC.RECONVERGENT B4 ;  /* 0x0000000000047941 */ /* 0x000fea0003800200 */
.L_x_1346:
[----:B------:R-:W-:Y:S01]  /*86e0*/  ISETP.NE.AND P0, PT, R11, RZ, PT ;  /* 0x000000ff0b00720c */ /* 0x000fe20003f05270 */
[----:B------:R-:W-:Y:S01]  /*86f0*/  DSETP.NEU.AND P4, PT, R48, 1, PT ;  /* 0x3ff000003000742a */ /* 0x000fe20003f8d000 */
[----:B------:R-:W-:Y:S01]  /*8700*/  SHF.R.U32.HI R0, RZ, 0x14, R57 ;  /* 0x00000014ff007819 */ /* 0x000fe20000011639 */
        /* <DEDUP_REMOVED lines=17> */
.L_x_1348:
[----:B------:R-:W-:Y:S01]  /*8820*/  VIADD R26, R11, 0x1 ;  /* 0x000000010b1a7836 */ /* 0x000fe20000000000 */
[----:B------:R-:W-:Y:S01]  /*8830*/  ISETP.EQ.U32.AND P0, PT, R18, RZ, PT ;  /* 0x000000ff1200720c */ /* 0x000fe20003f02070 */
[----:B------:R-:W-:Y:S01]  /*8840*/  IMAD.MOV.U32 R28, RZ, RZ, R15 ;  /* 0x000000ffff1c7224 */ /* 0x000fe200078e000f */
[----:B------:R-:W-:Y:S01]  /*8850*/  BSSY.RECONVERGENT B4, `(.L_x_1349) ;  /* 0x0000015000047945 */ /* 0x000fe20003800200 */
[----:B------:R-:W-:Y:S01]  /*8860*/  IMAD.MOV.U32 R29, RZ, RZ, R14 ;  /* 0x000000ffff1d7224 */ /* 0x000fe200078e000e */
[----:B------:R-:W-:Y:S01]  /*8870*/  ISETP.EQ.AND.EX P0, PT, R17, -0x80000000, !P3, P0 ;  /* 0x800000001100780c */ /* 0x000fe20005f02300 */
[----:B------:R-:W0:Y:S04]  /*8880*/  I2F.F64.U32 R26, R26 ;  /* 0x0000001a001a7312 */ /* 0x000e280000201800 */
[----:B------:R-:W-:-:S10]  /*8890*/  DADD R28, -RZ, -R28 ;  /* 0x00000000ff1c7229 */ /* 0x000fd4000000091c */
[----:B------:R-:W-:Y:S01]  /*88a0*/  FSEL R16, R28, R15, P0 ;  /* 0x0000000f1c107208 */ /* 0x000fe20000000000 */
[----:B0-----:R-:W-:Y:S01]  /*88b0*/  DADD R18, R26, R48 ;  /* 0x000000001a127229 */ /* 0x001fe20000000030 */
[----:B------:R-:W-:-:S09]  /*88c0*/  FSEL R17, R29, R14, P0 ;  /* 0x0000000e1d117208 */ /* 0x000fd20000000000 */
        /* <DEDUP_REMOVED lines=13> */
.L_x_1350:
[----:B------:R-:W-:Y:S05]  /*89a0*/  BSYNC.RECONVERGENT B4 ;  /* 0x0000000000047941 */ /* 0x000fea0003800200 */
.L_x_1349:
        /* <DEDUP_REMOVED lines=15> */
.L_x_1353:
[----:B------:R-:W-:-:S11]  /*8aa0*/  DADD R16, R26, R48 ;  /* 0x000000001a107229 */ /* 0x000fd60000000030 */
.L_x_1352:
[----:B------:R-:W-:Y:S05]  /*8ab0*/  BSYNC.RECONVERGENT B4 ;  /* 0x0000000000047941 */ /* 0x000fea0003800200 */
.L_x_1351:
[----:B------:R-:W-:-:S06]  /*8ac0*/  IMAD.WIDE.U32 R56, R11, 0x8, R50 ;  /* 0x000000080b387825 */ /* 0x000fcc00078e0032 */
        /* <DEDUP_REMOVED lines=19> */
.L_x_1354:
        /* <DEDUP_REMOVED lines=11> */
[----:B------:R-:W-:-:S04]  /*8cb0*/  LOP3.LUT R28, R29, 0x7ff00000, RZ, 0xc0, !PT ;  /* 0x7ff000001d1c7812 */ /* 0x000fc800078ec0ff */
[----:B------:R-:W-:Y:S01]  /*8cc0*/  ISETP.NE.AND P4, PT, R28, 0x7ff00000, PT ;  /* 0x7ff000001c00780c */ /* 0x000fe20003f85270 */
[----:B------:R-:W-:-:S12]  /*8cd0*/  @P2 BRA `(.L_x_1356) ;  /* 0x00000000002c2947 */ /* 0x000fd80003800000 */
        /* <DEDUP_REMOVED lines=11> */
.L_x_1356:
[----:B------:R-:W-:Y:S05]  /*8d90*/  BSYNC.RECONVERGENT B4 ;  /* 0x0000000000047941 */ /* 0x000fea0003800200 */
.L_x_1355:
        /* <DEDUP_REMOVED lines=14> */
.L_x_1359:
[----:B------:R-:W-:-:S11]  /*8e80*/  DADD R16, R26, R48 ;  /* 0x000000001a107229 */ /* 0x000fd60000000030 */
.L_x_1358:
[----:B------:R-:W-:Y:S05]  /*8e90*/  BSYNC.RECONVERGENT B4 ;  /* 0x0000000000047941 */ /* 0x000fea0003800200 */
.L_x_1357:
[----:B------:R-:W-:-:S06]  /*8ea0*/  IMAD.WIDE.U32 R52, R11, 0x8, R50 ;  /* 0x000000080b347825 */ /* 0x000fcc00078e0032 */
        /* <DEDUP_REMOVED lines=22> */
.L_x_1360:
[----:B------:R-:W-:Y:S01]  /*9010*/  VIADD R16, R11, 0x3 ;  /* 0x000000030b107836 */ /* 0x000fe20000000000 */
[----:B------:R-:W-:Y:S01]  /*9020*/  DSETP.NEU.AND P0, PT, R48, RZ, PT ;  /* 0x000000ff3000722a */ /* 0x000fe20003f0d000 */
[----:B------:R-:W-:Y:S01]  /*9030*/  IMAD.MOV.U32 R28, RZ, RZ, R15 ;  /* 0x000000ffff1c7224 */ /* 0x000fe200078e000f */
[----:B------:R-:W-:Y:S01]  /*9040*/  ISETP.LT.AND P3, PT, R49, RZ, !P3 ;  /* 0x000000ff3100720c */ /* 0x000fe20005f61270 */
[----:B------:R-:W-:Y:S01]  /*9050*/  IMAD.MOV.U32 R29, RZ, RZ, R14 ;  /* 0x000000ffff1d7224 */ /* 0x000fe200078e000e */
[----:B------:R-:W-:Y:S01]  /*9060*/  BSSY.RECONVERGENT B4, `(.L_x_1361) ;  /* 0x0000014000047945 */ /* 0x000fe20003800200 */
[----:B------:R-:W0:Y:S04]  /*9070*/  I2F.F64.U32 R16, R16 ;  /* 0x0000001000107312 */ /* 0x000e280000201800 */
[----:B------:R-:W-:-:S02]  /*9080*/  DADD R28, -RZ, -R28 ;  /* 0x00000000ff1c7229 */ /* 0x000fc4000000091c */
        /* <DEDUP_REMOVED lines=17> */
.L_x_1362:
[----:B------:R-:W-:Y:S05]  /*91a0*/  BSYNC.RECONVERGENT B4 ;  /* 0x0000000000047941 */ /* 0x000fea0003800200 */
.L_x_1361:
        /* <DEDUP_REMOVED lines=14> */
.L_x_1365:
[----:B------:R-:W-:-:S11]  /*9290*/  DADD R26, R16, R48 ;  /* 0x00000000101a7229 */ /* 0x000fd60000000030 */
.L_x_1364:
[----:B------:R-:W-:Y:S05]  /*92a0*/  BSYNC.RECONVERGENT B4 ;  /* 0x0000000000047941 */ /* 0x000fea0003800200 */
.L_x_1363:
[----:B------:R-:W-:Y:S01]  /*92b0*/  VIADD R11, R11, 0x4 ;  /* 0x000000040b0b7836 */ /* 0x000fe20000000000 */
[----:B------:R-:W-:Y:S02]  /*92c0*/  FSEL R14, R26, RZ, P2 ;  /* 0x000000ff1a0e7208 */ /* 0x000fe40001000000 */
[----:B------:R-:W-:Y:S02]  /*92d0*/  FSEL R15, R27, 1.875, P2 ;  /* 0x3ff000001b0f7808 */ /* 0x000fe40001000000 */
[----:B------:R-:W-:-:S04]  /*92e0*/  ISETP.NE.AND P0, PT, R11, R13, PT ;  /* 0x0000000d0b00720c */ /* 0x000fc80003f05270 */
[----:B------:R-:W-:-:S09]  /*92f0*/  DFMA R52, R52, R14, R54 ;  /* 0x0000000e3434722b */ /* 0x000fd20000000036 */
[----:B------:R-:W-:Y:S05]  /*9300*/  @P0 BRA `(.L_x_1366) ;  /* 0xffffffec00f40947 */ /* 0x000fea000383ffff */
.L_x_1342:
[----:B------:R-:W-:Y:S05]  /*9310*/  BSYNC.RECONVERGENT B1 ;  /* 0x0000000000017941 */ /* 0x000fea0003800200 */
.L_x_1341:
[----:B------:R-:W-:-:S13]  /*9320*/  ISETP.NE.AND P0, PT, R12, RZ, PT ;  /* 0x000000ff0c00720c */ /* 0x000fda0003f05270 */
[----:B------:R-:W-:Y:S05]  /*9330*/  @!P0 BRA `(.L_x_1340) ;  /* 0x0000000800bc8947 */ /* 0x000fea0003800000 */
        /* <DEDUP_REMOVED lines=20> */
.L_x_1367:
[----:B------:R-:W0:Y:S01]  /*9480*/  I2F.F64.U32 R28, R13 ;  /* 0x0000000d001c7312 */ /* 0x000e220000201800 */
[----:B------:R-:W-:Y:S01]  /*9490*/  ISETP.GE.OR P6, PT, R19, RZ, P2 ;  /* 0x000000ff1300720c */ /* 0x000fe200017c6670 */
[----:B------:R-:W-:Y:S01]  /*94a0*/  IMAD.MOV.U32 R26, RZ, RZ, R15 ;  /* 0x000000ffff1a7224 */ /* 0x000fe200078e000f */
[C---:B------:R-:W-:Y:S01]  /*94b0*/  @!P2 SEL R0, R49.reuse, RZ, !P3 ;  /* 0x000000ff3100a207 */ /* 0x040fe20005800000 */
[----:B------:R-:W-:Y:S01]  /*94c0*/  IMAD.MOV.U32 R27, RZ, RZ, R14 ;  /* 0x000000ffff1b7224 */ /* 0x000fe200078e000e */
[----:B------:R-:W-:Y:S01]  /*94d0*/  ISETP.LT.AND P0, PT, R49, RZ, !P3 ;  /* 0x000000ff3100720c */ /* 0x000fe20005f01270 */
[----:B------:R-:W-:Y:S04]  /*94e0*/  BSSY.RECONVERGENT B1, `(.L_x_1368) ;  /* 0x0000018000017945 */ /* 0x000fe80003800200 */
[----:B------:R-:W-:-:S04]  /*94f0*/  DADD R26, -RZ, -R26 ;  /* 0x00000000ff1a7229 */ /* 0x000fc8000000091a */
[----:B------:R-:W-:Y:S01]  /*9500*/  @!P6 LOP3.LUT R0, R0, 0x7ff00000, RZ, 0xfc, !PT ;  /* 0x7ff000000000e812 */ /* 0x000fe200078efcff */
[----:B0-----:R-:W-:-:S10]  /*9510*/  DADD R16, R28, R48 ;  /* 0x000000001c107229 */ /* 0x001fd40000000030 */
[----:B------:R-:W-:Y:S02]  /*9520*/  LOP3.LUT R16, R17, 0x7ff00000, RZ, 0xc0, !PT ;  /* 0x7ff0000011107812 */ /* 0x000fe400078ec0ff */
[----:B------:R-:W-:Y:S01]  /*9530*/  FSEL R17, R27, R14, P0 ;  /* 0x0000000e1b117208 */ /* 0x000fe20000000000 */
[----:B------:R-:W-:Y:S01]  /*9540*/  @!P2 IMAD.MOV.U32 R17, RZ, RZ, R0 ;  /* 0x000000ffff11a224 */ /* 0x000fe200078e0000 */
[----:B------:R-:W-:Y:S02]  /*9550*/  ISETP.NE.AND P1, PT, R16, 0x7ff00000, PT ;  /* 0x7ff000001000780c */ /* 0x000fe40003f25270 */
[----:B------:R-:W-:Y:S01]  /*9560*/  FSEL R16, R26, R15, P0 ;  /* 0x0000000f1a107208 */ /* 0x000fe20000000000 */
[----:B------:R-:W-:-:S10]  /*9570*/  @!P2 IMAD.MOV.U32 R16, RZ, RZ, RZ ;  /* 0x000000ffff10a224 */ /* 0x000fd400078e00ff */
        /* <DEDUP_REMOVED lines=13> */
.L_x_1370:
[----:B------:R-:W-:-:S11]  /*9650*/  DADD R16, R28, R48 ;  /* 0x000000001c107229 */ /* 0x000fd60000000030 */
.L_x_1369:
[----:B------:R-:W-:Y:S05]  /*9660*/  BSYNC.RECONVERGENT B1 ;  /* 0x0000000000017941 */ /* 0x000fea0003800200 */
.L_x_1368:
        /* <DEDUP_REMOVED lines=12> */
[----:B------:R-:W-:Y:S02]  /*9730*/  BSSY.RECONVERGENT B1, `(.L_x_1371) ;  /* 0x000000c000017945 */ /* 0x000fe40003800200 */
[----:B------:R-:W1:Y:S07]  /*9740*/  I2F.F64.U32 R50, R11 ;  /* 0x0000000b00327312 */ /* 0x000e6e0000201800 */
[----:B------:R-:W-:Y:S01]  /*9750*/  IMAD.MOV.U32 R16, RZ, RZ, R29 ;  /* 0x000000ffff107224 */ /* 0x000fe200078e001d */
[----:B-1----:R-:W-:Y:S01]  /*9760*/  SHF.R.U32.HI R0, RZ, 0x14, R51 ;  /* 0x00000014ff007819 */ /* 0x002fe20000011633 */
[----:B------:R-:W-:-:S02]  /*9770*/  IMAD.MOV.U32 R15, RZ, RZ, R50 ;  /* 0x000000ffff0f7224 */ /* 0x000fc400078e0032 */
        /* <DEDUP_REMOVED lines=8> */
.L_x_1371:
        /* <DEDUP_REMOVED lines=24> */
.L_x_1373:
[----:B------:R-:W-:Y:S05]  /*9980*/  BSYNC.RECONVERGENT B1 ;  /* 0x0000000000017941 */ /* 0x000fea0003800200 */
.L_x_1372:
        /* <DEDUP_REMOVED lines=14> */
.L_x_1376:
[----:B------:R-:W-:-:S11]  /*9a70*/  DADD R16, R26, R48 ;  /* 0x000000001a107229 */ /* 0x000fd60000000030 */
.L_x_1375:
[----:B------:R-:W-:Y:S05]  /*9a80*/  BSYNC.RECONVERGENT B1 ;  /* 0x0000000000017941 */ /* 0x000fea0003800200 */
.L_x_1374:
        /* <DEDUP_REMOVED lines=24> */
.L_x_1377:
        /* <DEDUP_REMOVED lines=28> */
.L_x_1380:
[----:B------:R-:W-:-:S11]  /*9dd0*/  DADD R16, R12, R48 ;  /* 0x000000000c107229 */ /* 0x000fd60000000030 */
.L_x_1379:
[----:B------:R-:W-:Y:S05]  /*9de0*/  BSYNC.RECONVERGENT B1 ;  /* 0x0000000000017941 */ /* 0x000fea0003800200 */
.L_x_1378:
[----:B------:R-:W-:-:S06]  /*9df0*/  DSETP.NEU.AND P0, PT, R48, 1, PT ;  /* 0x3ff000003000742a */ /* 0x000fcc0003f0d000 */
[----:B------:R-:W-:Y:S02]  /*9e00*/  FSEL R12, R16, RZ, P0 ;  /* 0x000000ff100c7208 */ /* 0x000fe40000000000 */
[----:B------:R-:W-:-:S06]  /*9e10*/  FSEL R13, R17, 1.875, P0 ;  /* 0x3ff00000110d7808 */ /* 0x000fcc0000000000 */
[----:B------:R-:W-:-:S11]  /*9e20*/  DFMA R52, R56, R12, R52 ;  /* 0x0000000c3834722b */ /* 0x000fd60000000034 */
.L_x_1340:
[----:B------:R-:W-:Y:S05]  /*9e30*/  BSYNC.RECONVERGENT B3 ;  /* 0x0000000000037941 */ /* 0x000fea0003800200 */
.L_x_1335:
        /* <DEDUP_REMOVED lines=30> */
.L_x_1382:
[----:B------:R-:W-:Y:S05]  /*a020*/  BSYNC.RECONVERGENT B1 ;  /* 0x0000000000017941 */ /* 0x000fea0003800200 */
.L_x_1381:
[----:B------:R-:W-:Y:S01]  /*a030*/  CS2R R20, SRZ ;  /* 0x0000000000147805 */ /* 0x000fe2000001ff00 */
[----:B------:R-:W-:Y:S06]  /*a040*/  @!P4 BRA `(.L_x_1383) ;  /* 0x0000001800a8c947 */ /* 0x000fec0003800000 */
[----:B------:R-:W0:Y:S01]  /*a050*/  LDC.64 R16, c[0x0][0x398] ;  /* 0x0000e600ff107b82 */ /* 0x000e220000000a00 */
[----:B------:R-:W-:Y:S01]  /*a060*/  BSSY.RECONVERGENT B3, `(.L_x_1383) ;  /* 0x00001a8000037945 */ /* 0x000fe20003800200 */
[----:B------:R-:W-:-:S07]  /*a070*/  IMAD.MOV.U32 R11, RZ, RZ, RZ ;  /* 0x000000ffff0b7224 */ /* 0x000fce00078e00ff */
.L_x_1387:
        /* <DEDUP_REMOVED lines=9> */
.L_x_1385:
[----:B------:R-:W-:Y:S05]  /*a110*/  BSYNC.RELIABLE B2 ;  /* 0x0000000000027941 */ /* 0x000fea0003800100 */
.L_x_1384:
[----:B------:R-:W-:-:S05]  /*a120*/  VIADD R11, R11, 0x1 ;  /* 0x000000010b0b7836 */ /* 0x000fca0000000000 */
[----:B------:R-:W-:-:S13]  /*a130*/  ISETP.GE.AND P0, PT, R11, R10, PT ;  /* 0x0000000a0b00720c */ /* 0x000fda0003f06270 */
[----:B------:R-:W-:Y:S05]  /*a140*/  @!P0 BRA `(.L_x_1387) ;  /* 0xfffffffc00cc8947 */ /* 0x000fea000383ffff */
[----:B------:R-:W-:Y:S05]  /*a150*/  BRA `(.L_x_1388) ;  /* 0x0000001800607947 */ /* 0x000fea0003800000 */
.L_x_1386:
        /* <DEDUP_REMOVED lines=16> */
.L_x_1408:
        /* <DEDUP_REMOVED lines=18> */
.L_x_1391:
        /* <DEDUP_REMOVED lines=27> */
.L_x_1393:
[----:B------:R-:W-:Y:S05]  /*a530*/  BSYNC.RECONVERGENT B4 ;  /* 0x0000000000047941 */ /* 0x000fea0003800200 */
.L_x_1392:
        /* <DEDUP_REMOVED lines=16> */
.L_x_1395:
[----:B------:R-:W-:Y:S05]  /*a640*/  BSYNC.RECONVERGENT B4 ;  /* 0x0000000000047941 */ /* 0x000fea0003800200 */
.L_x_1394:
[----:B------:R-:W-:Y:S01]  /*a650*/  ISETP.NE.AND P0, PT, R12, RZ, PT ;  /* 0x000000ff0c00720c */ /* 0x000fe20003f05270 */
[----:B------:R-:W-:Y:S01]  /*a660*/  DSETP.NEU.AND P3, PT, R48, 1, PT ;  /* 0x3ff000003000742a */ /* 0x000fe20003f6d000 */
[----:B------:R-:W-:Y:S01]  /*a670*/  ISETP.NE.U32.AND P4, PT, R14, RZ, PT ;  /* 0x000000ff0e00720c */ /* 0x000fe20003f85070 */
[----:B------:R-:W-:Y:S01]  /*a680*/  DADD R28, -RZ, |R48| ;  /* 0x00000000ff1c7229 */ /* 0x000fe20000000530 */
[----:B------:R-:W-:Y:S01]  /*a690*/  FSEL R14, R16, RZ, P0 ;  /* 0x000000ff100e7208 */ /* 0x000fe20000000000 */
[----:B------:R-:W-:Y:S01]  /*a6a0*/  BSSY.RECONVERGENT B4, `(.L_x_1396) ;  /* 0x000000c000047945 */ /* 0x000fe20003800200 */
[----:B------:R-:W-:Y:S02]  /*a6b0*/  FSEL R16, R17, 1.875, P0 ;  /* 0x3ff0000011107808 */ /* 0x000fe40000000000 */
[----:B------:R-:W-:Y:S02]  /*a6c0*/  SHF.L.U64.HI R0, R50, R15, R51 ;  /* 0x0000000f32007219 */ /* 0x000fe40000010233 */
[----:B------:R-:W-:-:S02]  /*a6d0*/  FSEL R14, R14, RZ, P3 ;  /* 0x000000ff0e0e7208 */ /* 0x000fc40001800000 */
[----:B------:R-:W-:Y:S01]  /*a6e0*/  FSEL R15, R16, 1.875, P3 ;  /* 0x3ff00000100f7808 */ /* 0x000fe20001800000 */
[----:B------:R-:W-:Y:S01]  /*a6f0*/  IMAD.MOV.U32 R16, RZ, RZ, R29 ;  /* 0x000000ffff107224 */ /* 0x000fe200078e001d */
[----:B------:R-:W-:Y:S02]  /*a700*/  ISETP.NE.AND.EX P4, PT, R0, -0x80000000, PT, P4 ;  /* 0x800000000000780c */ /* 0x000fe40003f85340 */
[----:B------:R-:W-:Y:S02]  /*a710*/  MOV R0, 0xa760 ;  /* 0x0000a76000007802 */ /* 0x000fe40000000f00 */
[----:B------:R-:W-:Y:S01]  /*a720*/  DFMA R56, R56, R14, R20 ;  /* 0x0000000e3838722b */ /* 0x000fe20000000014 */
[----:B------:R-:W-:Y:S02]  /*a730*/  IMAD.MOV.U32 R15, RZ, RZ, R50 ;  /* 0x000000ffff0f7224 */ /* 0x000fe400078e0032 */
[----:B------:R-:W-:-:S08]  /*a740*/  IMAD.MOV.U32 R14, RZ, RZ, R51 ;  /* 0x000000ffff0e7224 */ /* 0x000fd000078e0033 */
[----:B-----5:R-:W-:Y:S05]  /*a750*/  CALL.REL.NOINC `($_Z16vector_splattingPP4nodeP5pointP6normalP8functioni$__internal_accurate_pow) ;  /* 0x0000002000487944 */ /* 0x020fea0003c00000 */
[----:B------:R-:W-:Y:S05]  /*a760*/  BSYNC.RECONVERGENT B4 ;  /* 0x0000000000047941 */ /* 0x000fea0003800200 */
.L_x_1396:
        /* <DEDUP_REMOVED lines=28> */
.L_x_1399:
[----:B------:R-:W-:-:S11]  /*a930*/  DADD R16, R50, R48 ;  /* 0x0000000032107229 */ /* 0x000fd60000000030 */
.L_x_1398:
[----:B------:R-:W-:Y:S05]  /*a940*/  BSYNC.RECONVERGENT B4 ;  /* 0x0000000000047941 */ /* 0x000fea0003800200 */
.L_x_1397:
        /* <DEDUP_REMOVED lines=21> */
.L_x_1400:
        /* <DEDUP_REMOVED lines=28> */
.L_x_1403:
[----:B------:R-:W-:-:S11]  /*ac60*/  DADD R16, R18, R48 ;  /* 0x0000000012107229 */ /* 0x000fd60000000030 */
.L_x_1402:
[----:B------:R-:W-:Y:S05]  /*ac70*/  BSYNC.RECONVERGENT B4 ;  /* 0x0000000000047941 */ /* 0x000fea0003800200 */
.L_x_1401:
        /* <DEDUP_REMOVED lines=22> */
.L_x_1404:
        /* <DEDUP_REMOVED lines=29> */
.L_x_1407:
[----:B------:R-:W-:-:S11]  /*afb0*/  DADD R16, R18, R48 ;  /* 0x0000000012107229 */ /* 0x000fd60000000030 */
.L_x_1406:
[----:B------:R-:W-:Y:S05]  /*afc0*/  BSYNC.RECONVERGENT B4 ;  /* 0x0000000000047941 */ /* 0x000fea0003800200 */
.L_x_1405:
[----:B------:R-:W-:Y:S01]  /*afd0*/  VIADD R12, R12, 0x4 ;  /* 0x000000040c0c7836 */ /* 0x000fe20000000000 */
[----:B------:R-:W-:Y:S02]  /*afe0*/  FSEL R14, R16, RZ, P2 ;  /* 0x000000ff100e7208 */ /* 0x000fe40001000000 */
[----:B------:R-:W-:Y:S02]  /*aff0*/  FSEL R15, R17, 1.875, P2 ;  /* 0x3ff00000110f7808 */ /* 0x000fe40001000000 */
[----:B------:R-:W-:-:S04]  /*b000*/  ISETP.NE.AND P0, PT, R12, R10, PT ;  /* 0x0000000a0c00720c */ /* 0x000fc80003f05270 */
[----:B------:R-:W-:-:S09]  /*b010*/  DFMA R20, R58, R14, R20 ;  /* 0x0000000e3a14722b */ /* 0x000fd20000000014 */
[----:B------:R-:W-:Y:S05]  /*b020*/  @P0 BRA `(.L_x_1408) ;  /* 0xfffffff0008c0947 */ /* 0x000fea000383ffff */
.L_x_1390:
[----:B------:R-:W-:Y:S05]  /*b030*/  BSYNC.RECONVERGENT B1 ;  /* 0x0000000000017941 */ /* 0x000fea0003800200 */
.L_x_1389:
        /* <DEDUP_REMOVED lines=21> */
.L_x_1409:
        /* <DEDUP_REMOVED lines=28> */
.L_x_1412:
[----:B------:R-:W-:-:S11]  /*b350*/  DADD R16, R12, R48 ;  /* 0x000000000c107229 */ /* 0x000fd60000000030 */
.L_x_1411:
[----:B------:R-:W-:Y:S05]  /*b360*/  BSYNC.RECONVERGENT B1 ;  /* 0x0000000000017941 */ /* 0x000fea0003800200 */
.L_x_1410:
        /* <DEDUP_REMOVED lines=28> */
.L_x_1413:
        /* <DEDUP_REMOVED lines=28> */
.L_x_1416:
[----:B------:R-:W-:-:S11]  /*b6f0*/  DADD R16, R12, R48 ;  /* 0x000000000c107229 */ /* 0x000fd60000000030 */
.L_x_1415:
[----:B------:R-:W-:Y:S05]  /*b700*/  BSYNC.RECONVERGENT B1 ;  /* 0x0000000000017941 */ /* 0x000fea0003800200 */
.L_x_1414:
        /* <DEDUP_REMOVED lines=25> */
.L_x_1417:
        /* <DEDUP_REMOVED lines=30> */
.L_x_1420:
[----:B------:R-:W-:-:S11]  /*ba80*/  DADD R10, R12, R48 ;  /* 0x000000000c0a7229 */ /* 0x000fd60000000030 */
.L_x_1419:
[----:B------:R-:W-:Y:S05]  /*ba90*/  BSYNC.RECONVERGENT B1 ;  /* 0x0000000000017941 */ /* 0x000fea0003800200 */
.L_x_1418:
[----:B------:R-:W-:-:S06]  /*baa0*/  DSETP.NEU.AND P0, PT, R48, 1, PT ;  /* 0x3ff000003000742a */ /* 0x000fcc0003f0d000 */
[----:B------:R-:W-:Y:S02]  /*bab0*/  FSEL R10, R10, RZ, P0 ;  /* 0x000000ff0a0a7208 */ /* 0x000fe40000000000 */
[----:B------:R-:W-:-:S06]  /*bac0*/  FSEL R11, R11, 1.875, P0 ;  /* 0x3ff000000b0b7808 */ /* 0x000fcc0000000000 */
[----:B------:R-:W-:-:S11]  /*bad0*/  DFMA R20, R60, R10, R20 ;  /* 0x0000000a3c14722b */ /* 0x000fd60000000014 */
.L_x_1388:
[----:B------:R-:W-:Y:S05]  /*bae0*/  BSYNC.RECONVERGENT B3 ;  /* 0x0000000000037941 */ /* 0x000fea0003800200 */
.L_x_1383:
[----:B------:R-:W-:-:S08]  /*baf0*/  DMUL R46, R46, R20 ;  /* 0x000000142e2e7228 */ /* 0x000fd00000000000 */
[----:B------:R-:W-:-:S07]  /*bb00*/  DMUL R16, R46, R6 ;  /* 0x000000062e107228 */ /* 0x000fce0000000000 */
[----:B------:R0:W-:Y:S01]  /*bb10*/  ATOM.E.ADD.F64.RN.STRONG.GPU P0, RZ, desc[UR4][R22.64+0x20], R16 ;  /* 0x8000201016ff79a2 */ /* 0x0001e2000c10ff04 */
[----:B------:R-:W-:Y:S04]  /*bb20*/  BSSY.RECONVERGENT B1, `(.L_x_1421) ;  /* 0x0000017000017945 */ /* 0x000fe80003800200 */
[----:B0-----:R-:W-:Y:S05]  /*bb30*/  @P0 BRA `(.L_x_1422) ;  /* 0x0000000000540947 */ /* 0x001fea0003800000 */
[----:B------:R-:W0:Y:S02]  /*bb40*/  QSPC.E.S P0, RZ, [R22+0x20] ;  /* 0x0000200016ff73aa */ /* 0x000e240000000500 */
[----:B0-----:R-:W-:Y:S05]  /*bb50*/  @!P0 BRA `(.L_x_1423) ;  /* 0x00000000001c8947 */ /* 0x001fea0003800000 */
[----:B------:R-:W-:-:S05]  /*bb60*/  IMAD.MOV.U32 R10, RZ, RZ, R22 ;  /* 0x000000ffff0a7224 */ /* 0x000fca00078e0016 */
[----:B------:R-:W-:-:S07]  /*bb70*/  MOV R11, R10 ;  /* 0x0000000a000b7202 */ /* 0x000fce0000000f00 */
.L_x_1424:
[----:B------:R-:W0:Y:S02]  /*bb80*/  LDS.64 R12, [R11+0x20] ;  /* 0x000020000b0c7984 */ /* 0x000e240000000a00 */
[----:B0-----:R-:W-:-:S07]  /*bb90*/  DADD R14, R16, R12 ;  /* 0x00000000100e7229 */ /* 0x001fce000000000c */
[----:B------:R-:W0:Y:S02]  /*bba0*/  ATOMS.CAST.SPIN.64 P0, [R11+0x20], R12, R14 ;  /* 0x0000200c0b00758d */ /* 0x000e24000180040e */
[----:B0-----:R-:W-:Y:S05]  /*bbb0*/  @!P0 BRA `(.L_x_1424) ;  /* 0xfffffffc00f08947 */ /* 0x001fea000383ffff */
[----:B------:R-:W-:Y:S05]  /*bbc0*/  BRA `(.L_x_1422) ;  /* 0x0000000000307947 */ /* 0x000fea0003800000 */
.L_x_1423:
[----:B------:R-:W0:Y:S02]  /*bbd0*/  QSPC.E.D P0, RZ, [R22+0x20] ;  /* 0x0000200016ff73aa */ /* 0x000e240000000700 */
[----:B0-----:R-:W-:Y:S05]  /*bbe0*/  @!P0 BRA `(.L_x_1425) ;  /* 0x00000000001c8947 */ /* 0x001fea0003800000 */
.L_x_1426:
[----:B------:R-:W2:Y:S02]  /*bbf0*/  LD.E.64 R12, [R22+0x20] ;  /* 0x00000020160c7980 */ /* 0x000ea40000100b00 */
[----:B--2---:R-:W-:-:S10]  /*bc00*/  DADD R14, R16, R12 ;  /* 0x00000000100e7229 */ /* 0x004fd4000000000c */
[----:B------:R-:W2:Y:S02]  /*bc10*/  ATOM.E.CAST.SPIN.64 PT, R14, [R22+0x20], R12, R14 ;  /* 0x0000200c160e738b */ /* 0x000ea400019e050e */
[----:B--2---:R-:W-:-:S04]  /*bc20*/  ISETP.EQ.U32.AND P0, PT, R14, 0x1, PT ;  /* 0x000000010e00780c */ /* 0x004fc80003f02070 */
[----:B------:R-:W-:-:S13]  /*bc30*/  ISETP.EQ.U32.AND.EX P0, PT, R15, RZ, PT, P0 ;  /* 0x000000ff0f00720c */ /* 0x000fda0003f02100 */
[----:B------:R-:W-:Y:S05]  /*bc40*/  @!P0 BRA `(.L_x_1426) ;  /* 0xfffffffc00e88947 */ /* 0x000fea000383ffff */
[----:B------:R-:W-:Y:S05]  /*bc50*/  BRA `(.L_x_1422) ;  /* 0x00000000000c7947 */ /* 0x000fea0003800000 */
.L_x_1425:
[----:B------:R-:W2:Y:S02]  /*bc60*/  LD.E.64 R10, desc[UR4][R22.64+0x20] ;  /* 0x00002004160a7980 */ /* 0x000ea4000c101b00 */
[----:B--2---:R-:W-:-:S07]  /*bc70*/  DADD R10, R16, R10 ;  /* 0x00000000100a7229 */ /* 0x004fce000000000a */
[----:B------:R0:W-:Y:S04]  /*bc80*/  ST.E.64 desc[UR4][R22.64+0x20], R10 ;  /* 0x0000200a16007985 */ /* 0x0001e8000c101b04 */
.L_x_1422:
[----:B------:R-:W-:Y:S05]  /*bc90*/  BSYNC.RECONVERGENT B1 ;  /* 0x0000000000017941 */ /* 0x000fea0003800200 */
.L_x_1421:
[----:B------:R-:W-:-:S07]  /*bca0*/  DMUL R16, R46, R4 ;  /* 0x000000042e107228 */ /* 0x000fce0000000000 */
[----:B------:R1:W-:Y:S01]  /*bcb0*/  ATOM.E.ADD.F64.RN.STRONG.GPU P0, RZ, desc[UR4][R22.64+0x28], R16 ;  /* 0x8000281016ff79a2 */ /* 0x0003e2000c10ff04 */
[----:B------:R-:W-:Y:S04]  /*bcc0*/  BSSY.RECONVERGENT B1, `(.L_x_1427) ;  /* 0x0000017000017945 */ /* 0x000fe80003800200 */
[----:B-1----:R-:W-:Y:S05]  /*bcd0*/  @P0 BRA `(.L_x_1428) ;  /* 0x0000000000540947 */ /* 0x002fea0003800000 */
[----:B------:R-:W1:Y:S02]  /*bce0*/  QSPC.E.S P0, RZ, [R22+0x28] ;  /* 0x0000280016ff73aa */ /* 0x000e640000000500 */
[----:B-1----:R-:W-:Y:S05]  /*bcf0*/  @!P0 BRA `(.L_x_1429) ;  /* 0x00000000001c8947 */ /* 0x002fea0003800000 */
[----:B0-----:R-:W-:-:S05]  /*bd00*/  IMAD.MOV.U32 R10, RZ, RZ, R22 ;  /* 0x000000ffff0a7224 */ /* 0x001fca00078e0016 */
[----:B------:R-:W-:-:S07]  /*bd10*/  MOV R11, R10 ;  /* 0x0000000a000b7202 */ /* 0x000fce0000000f00 */
.L_x_1430:
[----:B------:R-:W0:Y:S02]  /*bd20*/  LDS.64 R12, [R11+0x28] ;  /* 0x000028000b0c7984 */ /* 0x000e240000000a00 */
[----:B0-----:R-:W-:-:S07]  /*bd30*/  DADD R14, R16, R12 ;  /* 0x00000000100e7229 */ /* 0x001fce000000000c */
[----:B------:R-:W0:Y:S02]  /*bd40*/  ATOMS.CAST.SPIN.64 P0, [R11+0x28], R12, R14 ;  /* 0x0000280c0b00758d */ /* 0x000e24000180040e */
[----:B0-----:R-:W-:Y:S05]  /*bd50*/  @!P0 BRA `(.L_x_1430) ;  /* 0xfffffffc00f08947 */ /* 0x001fea000383ffff */
[----:B------:R-:W-:Y:S05]  /*bd60*/  BRA `(.L_x_1428) ;  /* 0x0000000000307947 */ /* 0x000fea0003800000 */
.L_x_1429:
[----:B------:R-:W1:Y:S02]  /*bd70*/  QSPC.E.D P0, RZ, [R22+0x28] ;  /* 0x0000280016ff73aa */ /* 0x000e640000000700 */
[----:B-1----:R-:W-:Y:S05]  /*bd80*/  @!P0 BRA `(.L_x_1431) ;  /* 0x00000000001c8947 */ /* 0x002fea0003800000 */
.L_x_1432:
[----:B------:R-:W2:Y:S02]  /*bd90*/  LD.E.64 R12, [R22+0x28] ;  /* 0x00000028160c7980 */ /* 0x000ea40000100b00 */
[----:B--2---:R-:W-:-:S10]  /*bda0*/  DADD R14, R16, R12 ;  /* 0x00000000100e7229 */ /* 0x004fd4000000000c */
[----:B------:R-:W2:Y:S02]  /*bdb0*/  ATOM.E.CAST.SPIN.64 PT, R14, [R22+0x28], R12, R14 ;  /* 0x0000280c160e738b */ /* 0x000ea400019e050e */
[----:B--2---:R-:W-:-:S04]  /*bdc0*/  ISETP.EQ.U32.AND P0, PT, R14, 0x1, PT ;  /* 0x000000010e00780c */ /* 0x004fc80003f02070 */
[----:B------:R-:W-:-:S13]  /*bdd0*/  ISETP.EQ.U32.AND.EX P0, PT, R15, RZ, PT, P0 ;  /* 0x000000ff0f00720c */ /* 0x000fda0003f02100 */
[----:B------:R-:W-:Y:S05]  /*bde0*/  @!P0 BRA `(.L_x_1432) ;  /* 0xfffffffc00e88947 */ /* 0x000fea000383ffff */
[----:B------:R-:W-:Y:S05]  /*bdf0*/  BRA `(.L_x_1428) ;  /* 0x00000000000c7947 */ /* 0x000fea0003800000 */
.L_x_1431:
[----:B0-----:R-:W2:Y:S02]  /*be00*/  LD.E.64 R10, desc[UR4][R22.64+0x28] ;  /* 0x00002804160a7980 */ /* 0x001ea4000c101b00 */
[----:B--2---:R-:W-:-:S07]  /*be10*/  DADD R10, R16, R10 ;  /* 0x00000000100a7229 */ /* 0x004fce000000000a */
[----:B------:R1:W-:Y:S04]  /*be20*/  ST.E.64 desc[UR4][R22.64+0x28], R10 ;  /* 0x0000280a16007985 */ /* 0x0003e8000c101b04 */
.L_x_1428:
[----:B------:R-:W-:Y:S05]  /*be30*/  BSYNC.RECONVERGENT B1 ;  /* 0x0000000000017941 */ /* 0x000fea0003800200 */
.L_x_1427:
[----:B------:R-:W-:-:S07]  /*be40*/  DMUL R46, R46, R2 ;  /* 0x000000022e2e7228 */ /* 0x000fce0000000000 */
[----:B------:R2:W-:Y:S02]  /*be50*/  ATOM.E.ADD.F64.RN.STRONG.GPU P0, RZ, desc[UR4][R22.64+0x30], R46 ;  /* 0x8000302e16ff79a2 */ /* 0x0005e4000c10ff04 */
[----:B--2---:R-:W-:Y:S05]  /*be60*/  @P0 BRA `(.L_x_1286) ;  /* 0x0000000000500947 */ /* 0x004fea0003800000 */
[----:B------:R-:W2:Y:S02]  /*be70*/  QSPC.E.S P0, RZ, [R22+0x30] ;  /* 0x0000300016ff73aa */ /* 0x000ea40000000500 */
[----:B--2---:R-:W-:Y:S05]  /*be80*/  @!P0 BRA `(.L_x_1433) ;  /* 0x0000000000188947 */ /* 0x004fea0003800000 */
[----:B01----:R-:W-:-:S07]  /*be90*/  MOV R23, R22 ;  /* 0x0000001600177202 */ /* 0x003fce0000000f00 */
.L_x_1434:
[----:B------:R-:W0:Y:S02]  /*bea0*/  LDS.64 R12, [R23+0x30] ;  /* 0x00003000170c7984 */ /* 0x000e240000000a00 */
[----:B0-----:R-:W-:-:S07]  /*beb0*/  DADD R14, R46, R12 ;  /* 0x000000002e0e7229 */ /* 0x001fce000000000c */
[----:B------:R-:W0:Y:S02]  /*bec0*/  ATOMS.CAST.SPIN.64 P0, [R23+0x30], R12, R14 ;  /* 0x0000300c1700758d */ /* 0x000e24000180040e */
[----:B0-----:R-:W-:Y:S05]  /*bed0*/  @!P0 BRA `(.L_x_1434) ;  /* 0xfffffffc00f08947 */ /* 0x001fea000383ffff */
[----:B------:R-:W-:Y:S05]  /*bee0*/  BRA `(.L_x_1286) ;  /* 0x0000000000307947 */ /* 0x000fea0003800000 */
.L_x_1433:
[----:B------:R-:W2:Y:S02]  /*bef0*/  QSPC.E.D P0, RZ, [R22+0x30] ;  /* 0x0000300016ff73aa */ /* 0x000ea40000000700 */
[----:B--2---:R-:W-:Y:S05]  /*bf00*/  @!P0 BRA `(.L_x_1435) ;  /* 0x00000000001c8947 */ /* 0x004fea0003800000 */
.L_x_1436:
[----:B------:R-:W2:Y:S02]  /*bf10*/  LD.E.64 R12, [R22+0x30] ;  /* 0x00000030160c7980 */ /* 0x000ea40000100b00 */
[----:B--2---:R-:W-:-:S10]  /*bf20*/  DADD R14, R46, R12 ;  /* 0x000000002e0e7229 */ /* 0x004fd4000000000c */
[----:B------:R-:W2:Y:S02]  /*bf30*/  ATOM.E.CAST.SPIN.64 PT, R14, [R22+0x30], R12, R14 ;  /* 0x0000300c160e738b */ /* 0x000ea400019e050e */
[----:B--2---:R-:W-:-:S04]  /*bf40*/  ISETP.EQ.U32.AND P0, PT, R14, 0x1, PT ;  /* 0x000000010e00780c */ /* 0x004fc80003f02070 */
[----:B------:R-:W-:-:S13]  /*bf50*/  ISETP.EQ.U32.AND.EX P0, PT, R15, RZ, PT, P0 ;  /* 0x000000ff0f00720c */ /* 0x000fda0003f02100 */
[----:B------:R-:W-:Y:S05]  /*bf60*/  @!P0 BRA `(.L_x_1436) ;  /* 0xfffffffc00e88947 */ /* 0x000fea000383ffff */
[----:B------:R-:W-:Y:S05]  /*bf70*/  BRA `(.L_x_1286) ;  /* 0x00000000000c7947 */ /* 0x000fea0003800000 */
.L_x_1435:
[----:B01----:R-:W2:Y:S02]  /*bf80*/  LD.E.64 R10, desc[UR4][R22.64+0x30] ;  /* 0x00003004160a7980 */ /* 0x003ea4000c101b00 */
[----:B--2---:R-:W-:-:S07]  /*bf90*/  DADD R10, R46, R10 ;  /* 0x000000002e0a7229 */ /* 0x004fce000000000a */
[----:B------:R2:W-:Y:S04]  /*bfa0*/  ST.E.64 desc[UR4][R22.64+0x30], R10 ;  /* 0x0000300a16007985 */ /* 0x0005e8000c101b04 */
.L_x_1286:
[----:B------:R-:W-:Y:S05]  /*bfb0*/  BSYNC.RECONVERGENT B0 ;  /* 0x0000000000007941 */ /* 0x000fea0003800200 */
.L_x_1285:
[----:B------:R-:W-:Y:S05]  /*bfc0*/  WARPSYNC.ALL ;  /* 0x0000000000007948 */ /* 0x000fea0003800000 */
[----:B------:R-:W-:Y:S05]  /*bfd0*/  @P5 BRA `(.L_x_1437) ;  /* 0xffffff9c00f05947 */ /* 0x000fea000383ffff */
[----:B------:R-:W-:Y:S05]  /*bfe0*/  EXIT ;  /* 0x000000000000794d */ /* 0x000fea0003800000 */
        .weak           $__internal_8_$__cuda_sm20_dblrcp_rn_slowpath_v3
        .type           $__internal_8_$__cuda_sm20_dblrcp_rn_slowpath_v3,@function
        .size           $__internal_8_$__cuda_sm20_dblrcp_rn_slowpath_v3,($__internal_9_$__cuda_sm20_div_rn_f64_full - $__internal_8_$__cuda_sm20_dblrcp_rn_slowpath_v3)
$__internal_8_$__cuda_sm20_dblrcp_rn_slowpath_v3:
[----:B------:R-:W-:Y:S01]  /*bff0*/  IMAD.MOV.U32 R10, RZ, RZ, R12 ;  /* 0x000000ffff0a7224 */ /* 0x000fe200078e000c */
[----:B------:R-:W-:Y:S01]  /*c000*/  BSSY.RECONVERGENT B1, `(.L_x_1438) ;  /* 0x0000026000017945 */ /* 0x000fe20003800200 */
[----:B------:R-:W-:-:S06]  /*c010*/  IMAD.MOV.U32 R11, RZ, RZ, R13 ;  /* 0x000000ffff0b7224 */ /* 0x000fcc00078e000d */
        /* <DEDUP_REMOVED lines=12> */
[----:B------:R-:W0:Y:S01]  /*c0e0*/  MUFU.RCP64H R5, R3 ;  /* 0x0000000300057308 */ /* 0x000e220000001800 */
[----:B------:R-:W-:-:S06]  /*c0f0*/  IMAD.MOV.U32 R4, RZ, RZ, R7 ;  /* 0x000000ffff047224 */ /* 0x000fcc00078e0007 */
        /* <DEDUP_REMOVED lines=10> */
.L_x_1441:
        /* <DEDUP_REMOVED lines=10> */
.L_x_1439:
[----:B------:R-:W-:Y:S01]  /*c240*/  LOP3.LUT R3, R11, 0x80000, RZ, 0xfc, !PT ;  /* 0x000800000b037812 */ /* 0x000fe200078efcff */
[----:B------:R-:W-:-:S07]  /*c250*/  IMAD.MOV.U32 R2, RZ, RZ, R10 ;  /* 0x000000ffff027224 */ /* 0x000fce00078e000a */
.L_x_1440:
[----:B------:R-:W-:Y:S05]  /*c260*/  BSYNC.RECONVERGENT B1 ;  /* 0x0000000000017941 */ /* 0x000fea0003800200 */
.L_x_1438:
[----:B------:R-:W-:Y:S02]  /*c270*/  IMAD.MOV.U32 R10, RZ, RZ, R2 ;  /* 0x000000ffff0a7224 */ /* 0x000fe400078e0002 */
[----:B------:R-:W-:Y:S02]  /*c280*/  IMAD.MOV.U32 R11, RZ, RZ, R3 ;  /* 0x000000ffff0b7224 */ /* 0x000fe400078e0003 */
[----:B------:R-:W-:Y:S02]  /*c290*/  IMAD.MOV.U32 R2, RZ, RZ, R0 ;  /* 0x000000ffff027224 */ /* 0x000fe400078e0000 */
[----:B------:R-:W-:-:S04]  /*c2a0*/  IMAD.MOV.U32 R3, RZ, RZ, 0x0 ;  /* 0x00000000ff037424 */ /* 0x000fc800078e00ff */
[----:B------:R-:W-:Y:S05]  /*c2b0*/  RET.REL.NODEC R2 `(_Z16vector_splattingPP4nodeP5pointP6normalP8functioni) ;  /* 0xffffff3c02507950 */ /* 0x000fea0003c3ffff */
        .weak           $__internal_9_$__cuda_sm20_div_rn_f64_full
        .type           $__internal_9_$__cuda_sm20_div_rn_f64_full,@function
        .size           $__internal_9_$__cuda_sm20_div_rn_f64_full,($_Z16vector_splattingPP4nodeP5pointP6normalP8functioni$__internal_accurate_pow - $__internal_9_$__cuda_sm20_div_rn_f64_full)
$__internal_9_$__cuda_sm20_div_rn_f64_full:
[C---:B------:R-:W-:Y:S01]  /*c2c0*/  FSETP.GEU.AND P0, PT, |R17|.reuse, 1.469367938527859385e-39, PT ;  /* 0x001000001100780b */ /* 0x040fe20003f0e200 */
[----:B------:R-:W-:Y:S01]  /*c2d0*/  IMAD.MOV.U32 R28, RZ, RZ, 0x1 ;  /* 0x00000001ff1c7424 */ /* 0x000fe200078e00ff */
[----:B------:R-:W-:Y:S01]  /*c2e0*/  LOP3.LUT R14, R17, 0x800fffff, RZ, 0xc0, !PT ;  /* 0x800fffff110e7812 */ /* 0x000fe200078ec0ff */
[----:B------:R-:W-:Y:S01]  /*c2f0*/  BSSY.RECONVERGENT B2, `(.L_x_1442) ;  /* 0x0000054000027945 */ /* 0x000fe20003800200 */
[C---:B------:R-:W-:Y:S02]  /*c300*/  FSETP.GEU.AND P1, PT, |R27|.reuse, 1.469367938527859385e-39, PT ;  /* 0x001000001b00780b */ /* 0x040fe40003f2e200 */
[----:B------:R-:W-:Y:S01]  /*c310*/  LOP3.LUT R15, R14, 0x3ff00000, RZ, 0xfc, !PT ;  /* 0x3ff000000e0f7812 */ /* 0x000fe200078efcff */
[----:B------:R-:W-:Y:S01]  /*c320*/  IMAD.MOV.U32 R14, RZ, RZ, R16 ;  /* 0x000000ffff0e7224 */ /* 0x000fe200078e0010 */
[----:B------:R-:W-:Y:S02]  /*c330*/  LOP3.LUT R37, R27, 0x7ff00000, RZ, 0xc0, !PT ;  /* 0x7ff000001b257812 */ /* 0x000fe400078ec0ff */
[----:B------:R-:W-:-:S03]  /*c340*/  LOP3.LUT R38, R17, 0x7ff00000, RZ, 0xc0, !PT ;  /* 0x7ff0000011267812 */ /* 0x000fc600078ec0ff */
[----:B------:R-:W-:Y:S01]  /*c350*/  @!P0 DMUL R14, R16, 8.98846567431157953865e+307 ;  /* 0x7fe00000100e8828 */ /* 0x000fe20000000000 */
[----:B------:R-:W-:Y:S01]  /*c360*/  ISETP.GE.U32.AND P3, PT, R37, R38, PT ;  /* 0x000000262500720c */ /* 0x000fe20003f66070 */
[----:B------:R-:W-:Y:S02]  /*c370*/  IMAD.MOV.U32 R39, RZ, RZ, R37 ;  /* 0x000000ffff277224 */ /* 0x000fe400078e0025 */
[----:B------:R-:W-:Y:S02]  /*c380*/  @!P1 LOP3.LUT R0, R17, 0x7ff00000, RZ, 0xc0, !PT ;  /* 0x7ff0000011009812 */ /* 0x000fe400078ec0ff */
[----:B------:R-:W0:Y:S02]  /*c390*/  MUFU.RCP64H R29, R15 ;  /* 0x0000000f001d7308 */ /* 0x000e240000001800 */
[----:B------:R-:W-:Y:S01]  /*c3a0*/  @!P1 ISETP.GE.U32.AND P2, PT, R37, R0, PT ;  /* 0x000000002500920c */ /* 0x000fe20003f46070 */
[----:B------:R-:W-:Y:S01]  /*c3b0*/  IMAD.MOV.U32 R0, RZ, RZ, 0x1ca00000 ;  /* 0x1ca00000ff007424 */ /* 0x000fe200078e00ff */
[----:B------:R-:W-:-:S04]  /*c3c0*/  @!P0 LOP3.LUT R38, R15, 0x7ff00000, RZ, 0xc0, !PT ;  /* 0x7ff000000f268812 */ /* 0x000fc800078ec0ff */
[----:B------:R-:W-:Y:S01]  /*c3d0*/  @!P1 SEL R33, R0, 0x63400000, !P2 ;  /* 0x6340000000219807 */ /* 0x000fe20005000000 */
[----:B------:R-:W-:-:S03]  /*c3e0*/  VIADD R41, R38, 0xffffffff ;  /* 0xffffffff26297836 */ /* 0x000fc60000000000 */
        /* <DEDUP_REMOVED lines=47> */
.L_x_1443:
        /* <DEDUP_REMOVED lines=16> */
.L_x_1446:
[----:B------:R-:W-:Y:S01]  /*c7e0*/  LOP3.LUT R31, R17, 0x80000, RZ, 0xfc, !PT ;  /* 0x00080000111f7812 */ /* 0x000fe200078efcff */
[----:B------:R-:W-:Y:S01]  /*c7f0*/  IMAD.MOV.U32 R30, RZ, RZ, R16 ;  /* 0x000000ffff1e7224 */ /* 0x000fe200078e0010 */
[----:B------:R-:W-:Y:S06]  /*c800*/  BRA `(.L_x_1444) ;  /* 0x0000000000087947 */ /* 0x000fec0003800000 */
.L_x_1445:
[----:B------:R-:W-:Y:S01]  /*c810*/  LOP3.LUT R31, R27, 0x80000, RZ, 0xfc, !PT ;  /* 0x000800001b1f7812 */ /* 0x000fe200078efcff */
[----:B------:R-:W-:-:S07]  /*c820*/  IMAD.MOV.U32 R30, RZ, RZ, R26 ;  /* 0x000000ffff1e7224 */ /* 0x000fce00078e001a */
.L_x_1444:
[----:B------:R-:W-:Y:S05]  /*c830*/  BSYNC.RECONVERGENT B2 ;  /* 0x0000000000027941 */ /* 0x000fea0003800200 */
.L_x_1442:
[----:B------:R-:W-:Y:S02]  /*c840*/  IMAD.MOV.U32 R37, RZ, RZ, 0x0 ;  /* 0x00000000ff257424 */ /* 0x000fe400078e00ff */
[----:B------:R-:W-:Y:S02]  /*c850*/  IMAD.MOV.U32 R48, RZ, RZ, R30 ;  /* 0x000000ffff307224 */ /* 0x000fe400078e001e */
[----:B------:R-:W-:Y:S01]  /*c860*/  IMAD.MOV.U32 R49, RZ, RZ, R31 ;  /* 0x000000ffff317224 */ /* 0x000fe200078e001f */
[----:B------:R-:W-:Y:S06]  /*c870*/  RET.REL.NODEC R36 `(_Z16vector_splattingPP4nodeP5pointP6normalP8functioni) ;  /* 0xffffff3424e07950 */ /* 0x000fec0003c3ffff */
        .type           $_Z16vector_splattingPP4nodeP5pointP6normalP8functioni$__internal_accurate_pow,@function
        .size           $_Z16vector_splattingPP4nodeP5pointP6normalP8functioni$__internal_accurate_pow,(.L_x_2046 - $_Z16vector_splattingPP4nodeP5pointP6normalP8functioni$__internal_accurate_pow)
$_Z16vector_splattingPP4nodeP5pointP6normalP8functioni$__internal_accurate_pow:
[----:B------:R-:W-:Y:S01]  /*c880*/  ISETP.GT.U32.AND P0, PT, R16, 0xfffff, PT ;  /* 0x000fffff1000780c */ /* 0x000fe20003f04070 */
[----:B------:R-:W-:Y:S01]  /*c890*/  IMAD.MOV.U32 R26, RZ, RZ, R28 ;  /* 0x000000ffff1a7224 */ /* 0x000fe200078e001c */
[----:B------:R-:W-:Y:S01]  /*c8a0*/  UMOV UR8, 0x7d2cafe2 ;  /* 0x7d2cafe200087882 */ /* 0x000fe20000000000 */
[--C-:B------:R-:W-:Y:S01]  /*c8b0*/  IMAD.MOV.U32 R27, RZ, RZ, R16.reuse ;  /* 0x000000ffff1b7224 */ /* 0x100fe200078e0010 */
[----:B------:R-:W-:Y:S01]  /*c8c0*/  UMOV UR9, 0x3eb0f5ff ;  /* 0x3eb0f5ff00097882 */ /* 0x000fe20000000000 */
[--C-:B------:R-:W-:Y:S01]  /*c8d0*/  IMAD.MOV.U32 R29, RZ, RZ, R16.reuse ;  /* 0x000000ffff1d7224 */ /* 0x100fe200078e0010 */
[----:B------:R-:W-:Y:S01]  /*c8e0*/  SHF.R.U32.HI R16, RZ, 0x14, R16 ;  /* 0x00000014ff107819 */ /* 0x000fe20000011610 */
[----:B------:R-:W-:Y:S01]  /*c8f0*/  IMAD.MOV.U32 R30, RZ, RZ, 0x41ad3b5a ;  /* 0x41ad3b5aff1e7424 */ /* 0x000fe200078e00ff */
[----:B------:R-:W-:Y:S01]  /*c900*/  UMOV UR10, 0x3b39803f ;  /* 0x3b39803f000a7882 */ /* 0x000fe20000000000 */
[----:B------:R-:W-:Y:S01]  /*c910*/  IMAD.MOV.U32 R31, RZ, RZ, 0x3ed0f5d2 ;  /* 0x3ed0f5d2ff1f7424 */ /* 0x000fe200078e00ff */
[----:B------:R-:W-:-:S03]  /*c920*/  UMOV UR11, 0x3c7abc9e ;  /* 0x3c7abc9e000b7882 */ /* 0x000fc60000000000 */
        /* <DEDUP_REMOVED lines=50> */
[----:B------:R-:W-:-:S08]  /*cc50*/  DFMA R42, R38, R32, UR8 ;  /* 0x00000008262a7e2b */ /* 0x000fd00008000020 */
[----:B------:R-:W-:Y:S01]  /*cc60*/  DADD R34, -R42, UR8 ;  /* 0x000000082a227e29 */ /* 0x000fe20008000100 */
[----:B------:R-:W-:Y:S01]  /*cc70*/  UMOV UR8, 0xb9e7b0 ;  /* 0x00b9e7b000087882 */ /* 0x000fe20000000000 */
[----:B------:R-:W-:-:S06]  /*cc80*/  UMOV UR9, 0x3c46a4cb ;  /* 0x3c46a4cb00097882 */ /* 0x000fcc0000000000 */
[----:B------:R-:W-:Y:S02]  /*cc90*/  DFMA R34, R38, R32, R34 ;  /* 0x000000202622722b */ /* 0x000fe40000000022 */
[C---:B------:R-:W-:Y:S02]  /*cca0*/  DFMA R38, R28.reuse, R28, -R36 ;  /* 0x0000001c1c26722b */ /* 0x040fe40000000824 */
[----:B------:R-:W-:-:S04]  /*ccb0*/  DMUL R32, R28, R36 ;  /* 0x000000241c207228 */ /* 0x000fc80000000000 */
[----:B------:R-:W-:Y:S01]  /*ccc0*/  DADD R34, R34, -UR8 ;  /* 0x8000000822227e29 */ /* 0x000fe20008000000 */
[----:B------:R-:W-:Y:S01]  /*ccd0*/  UMOV UR8, 0x80000000 ;  /* 0x8000000000087882 */ /* 0x000fe20000000000 */
[C---:B------:R-:W-:Y:S01]  /*cce0*/  DFMA R38, R28.reuse, R40, R38 ;  /* 0x000000281c26722b */ /* 0x040fe20000000026 */
[----:B------:R-:W-:Y:S01]  /*ccf0*/  UMOV UR9, 0x43300000 ;  /* 0x4330000000097882 */ /* 0x000fe20000000000 */
[----:B------:R-:W-:-:S08]  /*cd00*/  DFMA R40, R28, R36, -R32 ;  /* 0x000000241c28722b */ /* 0x000fd00000000820 */
        /* <DEDUP_REMOVED lines=24> */
[----:B------:R-:W-:Y:S01]  /*ce90*/  DADD R36, R30, R36 ;  /* 0x000000001e247229 */ /* 0x000fe20000000024 */
[----:B------:R-:W-:Y:S02]  /*cea0*/  IMAD.MOV.U32 R31, RZ, RZ, R14 ;  /* 0x000000ffff1f7224 */ /* 0x000fe400078e000e */
[----:B------:R-:W-:-:S03]  /*ceb0*/  IMAD.MOV.U32 R30, RZ, RZ, R15 ;  /* 0x000000ffff1e7224 */ /* 0x000fc600078e000f */
[----:B------:R-:W-:Y:S01]  /*cec0*/  DADD R32, -R34, R32 ;  /* 0x0000000022207229 */ /* 0x000fe20000000120 */
[C---:B------:R-:W-:Y:S01]  /*ced0*/  IMAD.SHL.U32 R15, R31.reuse, 0x2, RZ ;  /* 0x000000021f0f7824 */ /* 0x040fe200078e00ff */
[----:B------:R-:W-:-:S04]  /*cee0*/  LOP3.LUT R14, R31, 0xff0fffff, RZ, 0xc0, !PT ;  /* 0xff0fffff1f0e7812 */ /* 0x000fc800078ec0ff */
[----:B------:R-:W-:Y:S02]  /*cef0*/  ISETP.GT.U32.AND P0, PT, R15, -0x2000001, PT ;  /* 0xfdffffff0f00780c */ /* 0x000fe40003f04070 */
[----:B------:R-:W-:Y:S02]  /*cf00*/  DADD R32, R36, -R32 ;  /* 0x0000000024207229 */ /* 0x000fe40000000820 */
[----:B------:R-:W-:Y:S01]  /*cf10*/  SEL R15, R14, R31, P0 ;  /* 0x0000001f0e0f7207 */ /* 0x000fe20000000000 */
[----:B------:R-:W-:-:S05]  /*cf20*/  IMAD.MOV.U32 R14, RZ, RZ, R30 ;  /* 0x000000ffff0e7224 */ /* 0x000fca00078e001e */
[----:B------:R-:W-:-:S08]  /*cf30*/  DFMA R28, R28, UR10, R32 ;  /* 0x0000000a1c1c7c2b */ /* 0x000fd00008000020 */
[----:B------:R-:W-:-:S08]  /*cf40*/  DADD R32, R26, R28 ;  /* 0x000000001a207229 */ /* 0x000fd0000000001c */
[----:B------:R-:W-:Y:S02]  /*cf50*/  DADD R26, R26, -R32 ;  /* 0x000000001a1a7229 */ /* 0x000fe40000000820 */
[----:B------:R-:W-:-:S06]  /*cf60*/  DMUL R30, R32, R14 ;  /* 0x0000000e201e7228 */ /* 0x000fcc0000000000 */
[----:B------:R-:W-:Y:S02]  /*cf70*/  DADD R28, R28, R26 ;  /* 0x000000001c1c7229 */ /* 0x000fe4000000001a */
        /* <DEDUP_REMOVED lines=60> */
.L_x_1447:
[----:B------:R-:W-:Y:S01]  /*d340*/  DFMA R28, R28, R30, R30 ;  /* 0x0000001e1c1c722b */ /* 0x000fe2000000001e */
[----:B------:R-:W-:Y:S01]  /*d350*/  IMAD.MOV.U32 R26, RZ, RZ, R0 ;  /* 0x000000ffff1a7224 */ /* 0x000fe200078e0000 */
[----:B------:R-:W-:Y:S01]  /*d360*/  DSETP.NEU.AND P0, PT, |R30|, +INF , PT ;  /* 0x7ff000001e00742a */ /* 0x000fe20003f0d200 */
[----:B------:R-:W-:-:S07]  /*d370*/  IMAD.MOV.U32 R27, RZ, RZ, 0x0 ;  /* 0x00000000ff1b7424 */ /* 0x000fce00078e00ff */
[----:B------:R-:W-:Y:S02]  /*d380*/  FSEL R15, R30, R28, !P0 ;  /* 0x0000001c1e0f7208 */ /* 0x000fe40004000000 */
[----:B------:R-:W-:Y:S01]  /*d390*/  FSEL R14, R31, R29, !P0 ;  /* 0x0000001d1f0e7208 */ /* 0x000fe20004000000 */
[----:B------:R-:W-:Y:S06]  /*d3a0*/  RET.REL.NODEC R26 `(_Z16vector_splattingPP4nodeP5pointP6normalP8functioni) ;  /* 0xffffff2c1a147950 */ /* 0x000fec0003c3ffff */
.L_x_1448:
        /* <DEDUP_REMOVED lines=13> */
.L_x_2046:


//--------------------- .text._Z20set_sampling_densityPP4nodeP5pointP8functionii --------------------------
	.section	.text._Z20set_sampling_densityPP4nodeP5pointP8functionii,"ax",@progbits
	.align	128
        .global         _Z20set_sampling_densityPP4nodeP5pointP8functionii
        .type           _Z20set_sampling_densityPP4nodeP5pointP8functionii,@function
        .size           _Z20set_sampling_densityPP4nodeP5pointP8functionii,(.L_x_2078 - _Z20set_sampling_densityPP4nodeP5pointP8functionii)
        .other          _Z20set_sampling_densityPP4nodeP5pointP8functionii,@"STO_CUDA_ENTRY STV_DEFAULT"
_Z20set_sampling_densityPP4nodeP5pointP8functionii:
.text._Z20set_sampling_densityPP4nodeP5pointP8functionii:
[----:B------:R-:W-:Y:S01]  /*0000*/  LDC R1, c[0x0][0x37c] ;  /* 0x0000df00ff017b82 */ /* 0x000fe20000000800 */
[----:B------:R-:W0:Y:S07]  /*0010*/  S2R R0, SR_TID.X ;  /* 0x0000000000007919 */ /* 0x000e2e0000002100 */
[----:B------:R-:W0:Y:S01]  /*0020*/  S2UR UR4, SR_CTAID.X ;  /* 0x00000000000479c3 */ /* 0x000e220000002500 */
[----:B------:R-:W1:Y:S07]  /*0030*/  LDCU UR5, c[0x0][0x39c] ;  /* 0x00007380ff0577ac */ /* 0x000e6e0008000800 */
[----:B------:R-:W0:Y:S02]  /*0040*/  LDC R5, c[0x0][0x360] ;  /* 0x0000d800ff057b82 */ /* 0x000e240000000800 */
[----:B0-----:R-:W-:Y:S01]  /*0050*/  IMAD R5, R5, UR4, R0 ;  /* 0x0000000405057c24 */ /* 0x001fe2000f8e0200 */
[----:B------:R-:W0:Y:S04]  /*0060*/  LDCU UR4, c[0x0][0x398] ;  /* 0x00007300ff0477ac */ /* 0x000e280008000800 */
[----:B-1----:R-:W-:-:S13]  /*0070*/  ISETP.GE.AND P0, PT, R5, UR5, PT ;  /* 0x0000000505007c0c */ /* 0x002fda000bf06270 */
[----:B0-----:R-:W-:Y:S05]  /*0080*/  @P0 EXIT ;  /* 0x000000000000094d */ /* 0x001fea0003800000 */
[----:B------:R-:W0:Y:S01]  /*0090*/  LDCU UR5, c[0x0][0x398] ;  /* 0x00007300ff0577ac */ /* 0x000e220008000800 */
[----:B------:R-:W1:Y:S01]  /*00a0*/  LDC.64 R2, c[0x0][0x380] ;  /* 0x0000e000ff027b82 */ /* 0x000e620000000a00 */
[----:B0-----:R-:W-:-:S13]  /*00b0*/  ISETP.LE.AND P0, PT, RZ, UR5, PT ;  /* 0x00000005ff007c0c */ /* 0x001fda000bf03270 */
[----:B------:R-:W-:Y:S05]  /*00c0*/  @!P0 EXIT ;  /* 0x000000000000894d */ /* 0x000fea0003800000 */
[----:B------:R-:W0:Y:S01]  /*00d0*/  LDCU.64 UR6, c[0x0][0x358] ;  /* 0x00006b00ff0677ac */ /* 0x000e220008000a00 */
[----:B-1----:R-:W-:-:S06]  /*00e0*/  IMAD.WIDE R2, R5, 0x8, R2 ;  /* 0x0000000805027825 */ /* 0x002fcc00078e0202 */
[----:B0-----:R-:W5:Y:S02]  /*00f0*/  LDG.E.64 R2, desc[UR6][R2.64] ;  /* 0x0000000602027981 */ /* 0x001f64000c1e1b00 */
.L_x_1613:
[----:B0----5:R-:W2:Y:S01]  /*0100*/  LD.E.64 R8, desc[UR6][R2.64+0x88] ;  /* 0x0000880602087980 */ /* 0x021ea2000c101b00 */
[----:B------:R-:W-:Y:S01]  /*0110*/  UIADD3 UR4, UPT, UPT, UR4, -0x1, URZ ;  /* 0xffffffff04047890 */ /* 0x000fe2000fffe0ff */
[----:B------:R-:W-:Y:S03]  /*0120*/  BSSY.RECONVERGENT B0, `(.L_x_1449) ;  /* 0x000001e000007945 */ /* 0x000fe60003800200 */
[----:B------:R-:W-:Y:S01]  /*0130*/  UISETP.NE.AND UP0, UPT, UR4, -0x1, UPT ;  /* 0xffffffff0400788c */ /* 0x000fe2000bf05270 */
[----:B--2---:R-:W-:-:S04]  /*0140*/  ISETP.NE.U32.AND P0, PT, R8, RZ, PT ;  /* 0x000000ff0800720c */ /* 0x004fc80003f05070 */
[----:B------:R-:W-:-:S13]  /*0150*/  ISETP.NE.AND.EX P0, PT, R9, RZ, PT, P0 ;  /* 0x000000ff0900720c */ /* 0x000fda0003f05300 */
[----:B------:R-:W-:Y:S05]  /*0160*/  @!P0 BRA `(.L_x_1450) ;  /* 0x0000000000648947 */ /* 0x000fea0003800000 */
[----:B------:R-:W-:Y:S02]  /*0170*/  IMAD.MOV.U32 R4, RZ, RZ, 0x0 ;  /* 0x00000000ff047424 */ /* 0x000fe400078e00ff */
[----:B------:R-:W-:-:S05]  /*0180*/  IMAD.MOV.U32 R5, RZ, RZ, 0x3ff00000 ;  /* 0x3ff00000ff057424 */ /* 0x000fca00078e00ff */
[----:B------:R0:W-:Y:S02]  /*0190*/  ATOM.E.ADD.F64.RN.STRONG.GPU P0, RZ, desc[UR6][R8.64+0x198], R4 ;  /* 0x8001980408ff79a2 */ /* 0x0001e4000c10ff06 */
[----:B0-----:R-:W-:Y:S05]  /*01a0*/  @P0 BRA `(.L_x_1450) ;  /* 0x0000000000540947 */ /* 0x001fea0003800000 */
[----:B------:R-:W0:Y:S02]  /*01b0*/  QSPC.E.S P0, RZ, [R8+0x198] ;  /* 0x0001980008ff73aa */ /* 0x000e240000000500 */
[----:B0-----:R-:W-:Y:S05]  /*01c0*/  @!P0 BRA `(.L_x_1451) ;  /* 0x00000000001c8947 */ /* 0x001fea0003800000 */
[----:B------:R-:W-:-:S05]  /*01d0*/  IMAD.MOV.U32 R4, RZ, RZ, R8 ;  /* 0x000000ffff047224 */ /* 0x000fca00078e0008 */
[----:B------:R-:W-:-:S07]  /*01e0*/  MOV R9, R4 ;  /* 0x0000000400097202 */ /* 0x000fce0000000f00 */
.L_x_1452:
[----:B------:R-:W0:Y:S02]  /*01f0*/  LDS.64 R4, [R9+0x198] ;  /* 0x0001980009047984 */ /* 0x000e240000000a00 */
[----:B0-----:R-:W-:-:S07]  /*0200*/  DADD R6, R4, 1 ;  /* 0x3ff0000004067429 */ /* 0x001fce0000000000 */
[----:B------:R-:W0:Y:S02]  /*0210*/  ATOMS.CAST.SPIN.64 P0, [R9+0x198], R4, R6 ;  /* 0x000198040900758d */ /* 0x000e240001800406 */
[----:B0-----:R-:W-:Y:S05]  /*0220*/  @!P0 BRA `(.L_x_1452) ;  /* 0xfffffffc00f08947 */ /* 0x001fea000383ffff */
[----:B------:R-:W-:Y:S05]  /*0230*/  BRA `(.L_x_1450) ;  /* 0x0000000000307947 */ /* 0x000fea0003800000 */
.L_x_1451:
[----:B------:R-:W0:Y:S02]  /*0240*/  QSPC.E.D P0, RZ, [R8+0x198] ;  /* 0x0001980008ff73aa */ /* 0x000e240000000700 */
[----:B0-----:R-:W-:Y:S05]  /*0250*/  @!P0 BRA `(.L_x_1453) ;  /* 0x00000000001c8947 */ /* 0x001fea0003800000 */
.L_x_1454:
[----:B------:R-:W2:Y:S02]  /*0260*/  LD.E.64 R4, [R8+0x198] ;  /* 0x0000019808047980 */ /* 0x000ea40000100b00 */
[----:B--2---:R-:W-:-:S10]  /*0270*/  DADD R6, R4, 1 ;  /* 0x3ff0000004067429 */ /* 0x004fd40000000000 */
[----:B------:R-:W2:Y:S02]  /*0280*/  ATOM.E.CAST.SPIN.64 PT, R6, [R8+0x198], R4, R6 ;  /* 0x000198040806738b */ /* 0x000ea400019e0506 */
[----:B--2---:R-:W-:-:S04]  /*0290*/  ISETP.EQ.U32.AND P0, PT, R6, 0x1, PT ;  /* 0x000000010600780c */ /* 0x004fc80003f02070 */
[----:B------:R-:W-:-:S13]  /*02a0*/  ISETP.EQ.U32.AND.EX P0, PT, R7, RZ, PT, P0 ;  /* 0x000000ff0700720c */ /* 0x000fda0003f02100 */
[----:B------:R-:W-:Y:S05]  /*02b0*/  @!P0 BRA `(.L_x_1454) ;  /* 0xfffffffc00e88947 */ /* 0x000fea000383ffff */
[----:B------:R-:W-:Y:S05]  /*02c0*/  BRA `(.L_x_1450) ;  /* 0x00000000000c7947 */ /* 0x000fea0003800000 */
.L_x_1453:
[----:B------:R-:W2:Y:S02]  /*02d0*/  LD.E.64 R4, desc[UR6][R8.64+0x198] ;  /* 0x0001980608047980 */ /* 0x000ea4000c101b00 */
[----:B--2---:R-:W-:-:S07]  /*02e0*/  DADD R4, R4, 1 ;  /* 0x3ff0000004047429 */ /* 0x004fce0000000000 */
[----:B------:R0:W-:Y:S04]  /*02f0*/  ST.E.64 desc[UR6][R8.64+0x198], R4 ;  /* 0x0001980408007985 */ /* 0x0001e8000c101b06 */
.L_x_1450:
[----:B------:R-:W-:Y:S05]  /*0300*/  BSYNC.RECONVERGENT B0 ;  /* 0x0000000000007941 */ /* 0x000fea0003800200 */
.L_x_1449:
[----:B0-----:R-:W2:Y:S01]  /*0310*/  LD.E.64 R8, desc[UR6][R2.64+0x90] ;  /* 0x0000900602087980 */ /* 0x001ea2000c101b00 */
[----:B------:R-:W-:Y:S01]  /*0320*/  BSSY.RECONVERGENT B0, `(.L_x_1455) ;  /* 0x000001d000007945 */ /* 0x000fe20003800200 */
        /* <DEDUP_REMOVED lines=11> */
.L_x_1458:
[----:B------:R-:W0:Y:S02]  /*03e0*/  LDS.64 R4, [R9+0x198] ;  /* 0x0001980009047984 */ /* 0x000e240000000a00 */
[----:B0-----:R-:W-:-:S07]  /*03f0*/  DADD R6, R4, 1 ;  /* 0x3ff0000004067429 */ /* 0x001fce0000000000 */
[----:B------:R-:W0:Y:S02]  /*0400*/  ATOMS.CAST.SPIN.64 P0, [R9+0x198], R4, R6 ;  /* 0x000198040900758d */ /* 0x000e240001800406 */
[----:B0-----:R-:W-:Y:S05]  /*0410*/  @!P0 BRA `(.L_x_1458) ;  /* 0xfffffffc00f08947 */ /* 0x001fea000383ffff */
[----:B------:R-:W-:Y:S05]  /*0420*/  BRA `(.L_x_1456) ;  /* 0x0000000000307947 */ /* 0x000fea0003800000 */
.L_x_1457:
[----:B------:R-:W0:Y:S02]  /*0430*/  QSPC.E.D P0, RZ, [R8+0x198] ;  /* 0x0001980008ff73aa */ /* 0x000e240000000700 */
[----:B0-----:R-:W-:Y:S05]  /*0440*/  @!P0 BRA `(.L_x_1459) ;  /* 0x00000000001c8947 */ /* 0x001fea0003800000 */
.L_x_1460:
[----:B------:R-:W2:Y:S02]  /*0450*/  LD.E.64 R4, [R8+0x198] ;  /* 0x0000019808047980 */ /* 0x000ea40000100b00 */
[----:B--2---:R-:W-:-:S10]  /*0460*/  DADD R6, R4, 1 ;  /* 0x3ff0000004067429 */ /* 0x004fd40000000000 */
[----:B------:R-:W2:Y:S02]  /*0470*/  ATOM.E.CAST.SPIN.64 PT, R6, [R8+0x198], R4, R6 ;  /* 0x000198040806738b */ /* 0x000ea400019e0506 */
[----:B--2---:R-:W-:-:S04]  /*0480*/  ISETP.EQ.U32.AND P0, PT, R6, 0x1, PT ;  /* 0x000000010600780c */ /* 0x004fc80003f02070 */
[----:B------:R-:W-:-:S13]  /*0490*/  ISETP.EQ.U32.AND.EX P0, PT, R7, RZ, PT, P0 ;  /* 0x000000ff0700720c */ /* 0x000fda0003f02100 */
[----:B------:R-:W-:Y:S05]  /*04a0*/  @!P0 BRA `(.L_x_1460) ;  /* 0xfffffffc00e88947 */ /* 0x000fea000383ffff */
[----:B------:R-:W-:Y:S05]  /*04b0*/  BRA `(.L_x_1456) ;  /* 0x00000000000c7947 */ /* 0x000fea0003800000 */
.L_x_1459:
[----:B------:R-:W2:Y:S02]  /*04c0*/  LD.E.64 R4, desc[UR6][R8.64+0x198] ;  /* 0x0001980608047980 */ /* 0x000ea4000c101b00 */
[----:B--2---:R-:W-:-:S07]  /*04d0*/  DADD R4, R4, 1 ;  /* 0x3ff0000004047429 */ /* 0x004fce0000000000 */
[----:B------:R0:W-:Y:S04]  /*04e0*/  ST.E.64 desc[UR6][R8.64+0x198], R4 ;  /* 0x0001980408007985 */ /* 0x0001e8000c101b06 */
.L_x_1456:
[----:B------:R-:W-:Y:S05]  /*04f0*/  BSYNC.RECONVERGENT B0 ;  /* 0x0000000000007941 */ /* 0x000fea0003800200 */
.L_x_1455:
        /* <DEDUP_REMOVED lines=13> */
.L_x_1464:
[----:B------:R-:W0:Y:S02]  /*05d0*/  LDS.64 R4, [R9+0x198] ;  /* 0x0001980009047984 */ /* 0x000e240000000a00 */
[----:B0-----:R-:W-:-:S07]  /*05e0*/  DADD R6, R4, 1 ;  /* 0x3ff0000004067429 */ /* 0x001fce0000000000 */
[----:B------:R-:W0:Y:S02]  /*05f0*/  ATOMS.CAST.SPIN.64 P0, [R9+0x198], R4, R6 ;  /* 0x000198040900758d */ /* 0x000e240001800406 */
[----:B0-----:R-:W-:Y:S05]  /*0600*/  @!P0 BRA `(.L_x_1464) ;  /* 0xfffffffc00f08947 */ /* 0x001fea000383ffff */
[----:B------:R-:W-:Y:S05]  /*0610*/  BRA `(.L_x_1462) ;  /* 0x0000000000307947 */ /* 0x000fea0003800000 */
.L_x_1463:
[----:B------:R-:W0:Y:S02]  /*0620*/  QSPC.E.D P0, RZ, [R8+0x198] ;  /* 0x0001980008ff73aa */ /* 0x000e240000000700 */
[----:B0-----:R-:W-:Y:S05]  /*0630*/  @!P0 BRA `(.L_x_1465) ;  /* 0x00000000001c8947 */ /* 0x001fea0003800000 */
.L_x_1466:
[----:B------:R-:W2:Y:S02]  /*0640*/  LD.E.64 R4, [R8+0x198] ;  /* 0x0000019808047980 */ /* 0x000ea40000100b00 */
[----:B--2---:R-:W-:-:S10]  /*0650*/  DADD R6, R4, 1 ;  /* 0x3ff0000004067429 */ /* 0x004fd40000000000 */
[----:B------:R-:W2:Y:S02]  /*0660*/  ATOM.E.CAST.SPIN.64 PT, R6, [R8+0x198], R4, R6 ;  /* 0x000198040806738b */ /* 0x000ea400019e0506 */
[----:B--2---:R-:W-:-:S04]  /*0670*/  ISETP.EQ.U32.AND P0, PT, R6, 0x1, PT ;  /* 0x000000010600780c */ /* 0x004fc80003f02070 */
[----:B------:R-:W-:-:S13]  /*0680*/  ISETP.EQ.U32.AND.EX P0, PT, R7, RZ, PT, P0 ;  /* 0x000000ff0700720c */ /* 0x000fda0003f02100 */
[----:B------:R-:W-:Y:S05]  /*0690*/  @!P0 BRA `(.L_x_1466) ;  /* 0xfffffffc00e88947 */ /* 0x000fea000383ffff */
[----:B------:R-:W-:Y:S05]  /*06a0*/  BRA `(.L_x_1462) ;  /* 0x00000000000c7947 */ /* 0x000fea0003800000 */
.L_x_1465:
[----:B------:R-:W2:Y:S02]  /*06b0*/  LD.E.64 R4, desc[UR6][R8.64+0x198] ;  /* 0x0001980608047980 */ /* 0x000ea4000c101b00 */
[----:B--2---:R-:W-:-:S07]  /*06c0*/  DADD R4, R4, 1 ;  /* 0x3ff0000004047429 */ /* 0x004fce0000000000 */
[----:B------:R0:W-:Y:S04]  /*06d0*/  ST.E.64 desc[UR6][R8.64+0x198], R4 ;  /* 0x0001980408007985 */ /* 0x0001e8000c101b06 */
.L_x_1462:
[----:B------:R-:W-:Y:S05]  /*06e0*/  BSYNC.RECONVERGENT B0 ;  /* 0x0000000000007941 */ /* 0x000fea0003800200 */
.L_x_1461:
        /* <DEDUP_REMOVED lines=13> */
.L_x_1470:
[----:B------:R-:W0:Y:S02]  /*07c0*/  LDS.64 R4, [R9+0x198] ;  /* 0x0001980009047984 */ /* 0x000e240000000a00 */
[----:B0-----:R-:W-:-:S07]  /*07d0*/  DADD R6, R4, 1 ;  /* 0x3ff0000004067429 */ /* 0x001fce0000000000 */
[----:B------:R-:W0:Y:S02]  /*07e0*/  ATOMS.CAST.SPIN.64 P0, [R9+0x198], R4, R6 ;  /* 0x000198040900758d */ /* 0x000e240001800406 */
[----:B0-----:R-:W-:Y:S05]  /*07f0*/  @!P0 BRA `(.L_x_1470) ;  /* 0xfffffffc00f08947 */ /* 0x001fea000383ffff */
[----:B------:R-:W-:Y:S05]  /*0800*/  BRA `(.L_x_1468) ;  /* 0x0000000000307947 */ /* 0x000fea0003800000 */
.L_x_1469:
[----:B------:R-:W0:Y:S02]  /*0810*/  QSPC.E.D P0, RZ, [R8+0x198] ;  /* 0x0001980008ff73aa */ /* 0x000e240000000700 */
[----:B0-----:R-:W-:Y:S05]  /*0820*/  @!P0 BRA `(.L_x_1471) ;  /* 0x00000000001c8947 */ /* 0x001fea0003800000 */
.L_x_1472:
[----:B------:R-:W2:Y:S02]  /*0830*/  LD.E.64 R4, [R8+0x198] ;  /* 0x0000019808047980 */ /* 0x000ea40000100b00 */
[----:B--2---:R-:W-:-:S10]  /*0840*/  DADD R6, R4, 1 ;  /* 0x3ff0000004067429 */ /* 0x004fd40000000000 */
[----:B------:R-:W2:Y:S02]  /*0850*/  ATOM.E.CAST.SPIN.64 PT, R6, [R8+0x198], R4, R6 ;  /* 0x000198040806738b */ /* 0x000ea400019e0506 */
[----:B--2---:R-:W-:-:S04]  /*0860*/  ISETP.EQ.U32.AND P0, PT, R6, 0x1, PT ;  /* 0x000000010600780c */ /* 0x004fc80003f02070 */
[----:B------:R-:W-:-:S13]  /*0870*/  ISETP.EQ.U32.AND.EX P0, PT, R7, RZ, PT, P0 ;  /* 0x000000ff0700720c */ /* 0x000fda0003f02100 */
[----:B------:R-:W-:Y:S05]  /*0880*/  @!P0 BRA `(.L_x_1472) ;  /* 0xfffffffc00e88947 */ /* 0x000fea000383ffff */
[----:B------:R-:W-:Y:S05]  /*0890*/  BRA `(.L_x_1468) ;  /* 0x00000000000c7947 */ /* 0x000fea0003800000 */
.L_x_1471:
[----:B------:R-:W2:Y:S02]  /*08a0*/  LD.E.64 R4, desc[UR6][R8.64+0x198] ;  /* 0x0001980608047980 */ /* 0x000ea4000c101b00 */
[----:B--2---:R-:W-:-:S07]  /*08b0*/  DADD R4, R4, 1 ;  /* 0x3ff0000004047429 */ /* 0x004fce0000000000 */
[----:B------:R0:W-:Y:S04]  /*08c0*/  ST.E.64 desc[UR6][R8.64+0x198], R4 ;  /* 0x0001980408007985 */ /* 0x0001e8000c101b06 */
.L_x_1468:
[----:B------:R-:W-:Y:S05]  /*08d0*/  BSYNC.RECONVERGENT B0 ;  /* 0x0000000000007941 */ /* 0x000fea0003800200 */
.L_x_1467:
        /* <DEDUP_REMOVED lines=13> */
.L_x_1476:
[----:B------:R-:W0:Y:S02]  /*09b0*/  LDS.64 R4, [R9+0x198] ;  /* 0x0001980009047984 */ /* 0x000e240000000a00 */
[----:B0-----:R-:W-:-:S07]  /*09c0*/  DADD R6, R4, 1 ;  /* 0x3ff0000004067429 */ /* 0x001fce0000000000 */
[----:B------:R-:W0:Y:S02]  /*09d0*/  ATOMS.CAST.SPIN.64 P0, [R9+0x198], R4, R6 ;  /* 0x000198040900758d */ /* 0x000e240001800406 */
[----:B0-----:R-:W-:Y:S05]  /*09e0*/  @!P0 BRA `(.L_x_1476) ;  /* 0xfffffffc00f08947 */ /* 0x001fea000383ffff */
[----:B------:R-:W-:Y:S05]  /*09f0*/  BRA `(.L_x_1474) ;  /* 0x0000000000307947 */ /* 0x000fea0003800000 */
.L_x_1475:
[----:B------:R-:W0:Y:S02]  /*0a00*/  QSPC.E.D P0, RZ, [R8+0x198] ;  /* 0x0001980008ff73aa */ /* 0x000e240000000700 */
[----:B0-----:R-:W-:Y:S05]  /*0a10*/  @!P0 BRA `(.L_x_1477) ;  /* 0x00000000001c8947 */ /* 0x001fea0003800000 */
.L_x_1478:
[----:B------:R-:W2:Y:S02]  /*0a20*/  LD.E.64 R4, [R8+0x198] ;  /* 0x0000019808047980 */ /* 0x000ea40000100b00 */
[----:B--2---:R-:W-:-:S10]  /*0a30*/  DADD R6, R4, 1 ;  /* 0x3ff0000004067429 */ /* 0x004fd40000000000 */
[----:B------:R-:W2:Y:S02]  /*0a40*/  ATOM.E.CAST.SPIN.64 PT, R6, [R8+0x198], R4, R6 ;  /* 0x000198040806738b */ /* 0x000ea400019e0506 */
[----:B--2---:R-:W-:-:S04]  /*0a50*/  ISETP.EQ.U32.AND P0, PT, R6, 0x1, PT ;  /* 0x000000010600780c */ /* 0x004fc80003f02070 */
[----:B------:R-:W-:-:S13]  /*0a60*/  ISETP.EQ.U32.AND.EX P0, PT, R7, RZ, PT, P0 ;  /* 0x000000ff0700720c */ /* 0x000fda0003f02100 */
[----:B------:R-:W-:Y:S05]  /*0a70*/  @!P0 BRA `(.L_x_1478) ;  /* 0xfffffffc00e88947 */ /* 0x000fea000383ffff */
[----:B------:R-:W-:Y:S05]  /*0a80*/  BRA `(.L_x_1474) ;  /* 0x00000000000c7947 */ /* 0x000fea0003800000 */
.L_x_1477:
[----:B------:R-:W2:Y:S02]  /*0a90*/  LD.E.64 R4, desc[UR6][R8.64+0x198] ;  /* 0x0001980608047980 */ /* 0x000ea4000c101b00 */
[----:B--2---:R-:W-:-:S07]  /*0aa0*/  DADD R4, R4, 1 ;  /* 0x3ff0000004047429 */ /* 0x004fce0000000000 */
[----:B------:R0:W-:Y:S04]  /*0ab0*/  ST.E.64 desc[UR6][R8.64+0x198], R4 ;  /* 0x0001980408007985 */ /* 0x0001e8000c101b06 */
.L_x_1474:
[----:B------:R-:W-:Y:S05]  /*0ac0*/  BSYNC.RECONVERGENT B0 ;  /* 0x0000000000007941 */ /* 0x000fea0003800200 */
.L_x_1473:
        /* <DEDUP_REMOVED lines=13> */
.L_x_1482:
[----:B------:R-:W0:Y:S02]  /*0ba0*/  LDS.64 R4, [R9+0x198] ;  /* 0x0001980009047984 */ /* 0x000e240000000a00 */
[----:B0-----:R-:W-:-:S07]  /*0bb0*/  DADD R6, R4, 1 ;  /* 0x3ff0000004067429 */ /* 0x001fce0000000000 */
[----:B------:R-:W0:Y:S02]  /*0bc0*/  ATOMS.CAST.SPIN.64 P0, [R9+0x198], R4, R6 ;  /* 0x000198040900758d */ /* 0x000e240001800406 */
[----:B0-----:R-:W-:Y:S05]  /*0bd0*/  @!P0 BRA `(.L_x_1482) ;  /* 0xfffffffc00f08947 */ /* 0x001fea000383ffff */
[----:B------:R-:W-:Y:S05]  /*0be0*/  BRA `(.L_x_1480) ;  /* 0x0000000000307947 */ /* 0x000fea0003800000 */
.L_x_1481:
[----:B------:R-:W0:Y:S02]  /*0bf0*/  QSPC.E.D P0, RZ, [R8+0x198] ;  /* 0x0001980008ff73aa */ /* 0x000e240000000700 */
[----:B0-----:R-:W-:Y:S05]  /*0c00*/  @!P0 BRA `(.L_x_1483) ;  /* 0x00000000001c8947 */ /* 0x001fea0003800000 */
.L_x_1484:
[----:B------:R-:W2:Y:S02]  /*0c10*/  LD.E.64 R4, [R8+0x198] ;  /* 0x0000019808047980 */ /* 0x000ea40000100b00 */
[----:B--2---:R-:W-:-:S10]  /*0c20*/  DADD R6, R4, 1 ;  /* 0x3ff0000004067429 */ /* 0x004fd40000000000 */
[----:B------:R-:W2:Y:S02]  /*0c30*/  ATOM.E.CAST.SPIN.64 PT, R6, [R8+0x198], R4, R6 ;  /* 0x000198040806738b */ /* 0x000ea400019e0506 */
[----:B--2---:R-:W-:-:S04]  /*0c40*/  ISETP.EQ.U32.AND P0, PT, R6, 0x1, PT ;  /* 0x000000010600780c */ /* 0x004fc80003f02070 */
[----:B------:R-:W-:-:S13]  /*0c50*/  ISETP.EQ.U32.AND.EX P0, PT, R7, RZ, PT, P0 ;  /* 0x000000ff0700720c */ /* 0x000fda0003f02100 */
[----:B------:R-:W-:Y:S05]  /*0c60*/  @!P0 BRA `(.L_x_1484) ;  /* 0xfffffffc00e88947 */ /* 0x000fea000383ffff */
[----:B------:R-:W-:Y:S05]  /*0c70*/  BRA `(.L_x_1480) ;  /* 0x00000000000c7947 */ /* 0x000fea0003800000 */
.L_x_1483:
[----:B------:R-:W2:Y:S02]  /*0c80*/  LD.E.64 R4, desc[UR6][R8.64+0x198] ;  /* 0x0001980608047980 */ /* 0x000ea4000c101b00 */
[----:B--2---:R-:W-:-:S07]  /*0c90*/  DADD R4, R4, 1 ;  /* 0x3ff0000004047429 */ /* 0x004fce0000000000 */
[----:B------:R0:W-:Y:S04]  /*0ca0*/  ST.E.64 desc[UR6][R8.64+0x198], R4 ;  /* 0x0001980408007985 */ /* 0x0001e8000c101b06 */
.L_x_1480:
[----:B------:R-:W-:Y:S05]  /*0cb0*/  BSYNC.RECONVERGENT B0 ;  /* 0x0000000000007941 */ /* 0x000fea0003800200 */
.L_x_1479:
        /* <DEDUP_REMOVED lines=13> */
.L_x_1488:
[----:B------:R-:W0:Y:S02]  /*0d90*/  LDS.64 R4, [R9+0x198] ;  /* 0x0001980009047984 */ /* 0x000e240000000a00 */
[----:B0-----:R-:W-:-:S07]  /*0da0*/  DADD R6, R4, 1 ;  /* 0x3ff0000004067429 */ /* 0x001fce0000000000 */
[----:B------:R-:W0:Y:S02]  /*0db0*/  ATOMS.CAST.SPIN.64 P0, [R9+0x198], R4, R6 ;  /* 0x000198040900758d */ /* 0x000e240001800406 */
[----:B0-----:R-:W-:Y:S05]  /*0dc0*/  @!P0 BRA `(.L_x_1488) ;  /* 0xfffffffc00f08947 */ /* 0x001fea000383ffff */
[----:B------:R-:W-:Y:S05]  /*0dd0*/  BRA `(.L_x_1486) ;  /* 0x0000000000307947 */ /* 0x000fea0003800000 */
.L_x_1487:
[----:B------:R-:W0:Y:S02]  /*0de0*/  QSPC.E.D P0, RZ, [R8+0x198] ;  /* 0x0001980008ff73aa */ /* 0x000e240000000700 */
[----:B0-----:R-:W-:Y:S05]  /*0df0*/  @!P0 BRA `(.L_x_1489) ;  /* 0x00000000001c8947 */ /* 0x001fea0003800000 */
.L_x_1490:
[----:B------:R-:W2:Y:S02]  /*0e00*/  LD.E.64 R4, [R8+0x198] ;  /* 0x0000019808047980 */ /* 0x000ea40000100b00 */
[----:B--2---:R-:W-:-:S10]  /*0e10*/  DADD R6, R4, 1 ;  /* 0x3ff0000004067429 */ /* 0x004fd40000000000 */
[----:B------:R-:W2:Y:S02]  /*0e20*/  ATOM.E.CAST.SPIN.64 PT, R6, [R8+0x198], R4, R6 ;  /* 0x000198040806738b */ /* 0x000ea400019e0506 */
[----:B--2---:R-:W-:-:S04]  /*0e30*/  ISETP.EQ.U32.AND P0, PT, R6, 0x1, PT ;  /* 0x000000010600780c */ /* 0x004fc80003f02070 */
[----:B------:R-:W-:-:S13]  /*0e40*/  ISETP.EQ.U32.AND.EX P0, PT, R7, RZ, PT, P0 ;  /* 0x000000ff0700720c */ /* 0x000fda0003f02100 */
[----:B------:R-:W-:Y:S05]  /*0e50*/  @!P0 BRA `(.L_x_1490) ;  /* 0xfffffffc00e88947 */ /* 0x000fea000383ffff */
[----:B------:R-:W-:Y:S05]  /*0e60*/  BRA `(.L_x_1486) ;  /* 0x00000000000c7947 */ /* 0x000fea0003800000 */
.L_x_1489:
[----:B------:R-:W2:Y:S02]  /*0e70*/  LD.E.64 R4, desc[UR6][R8.64+0x198] ;  /* 0x0001980608047980 */ /* 0x000ea4000c101b00 */
[----:B--2---:R-:W-:-:S07]  /*0e80*/  DADD R4, R4, 1 ;  /* 0x3ff0000004047429 */ /* 0x004fce0000000000 */
[----:B------:R0:W-:Y:S04]  /*0e90*/  ST.E.64 desc[UR6][R8.64+0x198], R4 ;  /* 0x0001980408007985 */ /* 0x0001e8000c101b06 */
.L_x_1486:
[----:B------:R-:W-:Y:S05]  /*0ea0*/  BSYNC.RECONVERGENT B0 ;  /* 0x0000000000007941 */ /* 0x000fea0003800200 */
.L_x_1485:
        /* <DEDUP_REMOVED lines=13> */
.L_x_1494:
[----:B------:R-:W0:Y:S02]  /*0f80*/  LDS.64 R4, [R9+0x198] ;  /* 0x0001980009047984 */ /* 0x000e240000000a00 */
[----:B0-----:R-:W-:-:S07]  /*0f90*/  DADD R6, R4, 1 ;  /* 0x3ff0000004067429 */ /* 0x001fce0000000000 */
[----:B------:R-:W0:Y:S02]  /*0fa0*/  ATOMS.CAST.SPIN.64 P0, [R9+0x198], R4, R6 ;  /* 0x000198040900758d */ /* 0x000e240001800406 */
[----:B0-----:R-:W-:Y:S05]  /*0fb0*/  @!P0 BRA `(.L_x_1494) ;  /* 0xfffffffc00f08947 */ /* 0x001fea000383ffff */
[----:B------:R-:W-:Y:S05]  /*0fc0*/  BRA `(.L_x_1492) ;  /* 0x0000000000307947 */ /* 0x000fea0003800000 */
.L_x_1493:
[----:B------:R-:W0:Y:S02]  /*0fd0*/  QSPC.E.D P0, RZ, [R8+0x198] ;  /* 0x0001980008ff73aa */ /* 0x000e240000000700 */
[----:B0-----:R-:W-:Y:S05]  /*0fe0*/  @!P0 BRA `(.L_x_1495) ;  /* 0x00000000001c8947 */ /* 0x001fea0003800000 */
.L_x_1496:
[----:B------:R-:W2:Y:S02]  /*0ff0*/  LD.E.64 R4, [R8+0x198] ;  /* 0x0000019808047980 */ /* 0x000ea40000100b00 */
[----:B--2---:R-:W-:-:S10]  /*1000*/  DADD R6, R4, 1 ;  /* 0x3ff0000004067429 */ /* 0x004fd40000000000 */
[----:B------:R-:W2:Y:S02]  /*1010*/  ATOM.E.CAST.SPIN.64 PT, R6, [R8+0x198], R4, R6 ;  /* 0x000198040806738b */ /* 0x000ea400019e0506 */
[----:B--2---:R-:W-:-:S04]  /*1020*/  ISETP.EQ.U32.AND P0, PT, R6, 0x1, PT ;  /* 0x000000010600780c */ /* 0x004fc80003f02070 */
[----:B------:R-:W-:-:S13]  /*1030*/  ISETP.EQ.U32.AND.EX P0, PT, R7, RZ, PT, P0 ;  /* 0x000000ff0700720c */ /* 0x000fda0003f02100 */
[----:B------:R-:W-:Y:S05]  /*1040*/  @!P0 BRA `(.L_x_1496) ;  /* 0xfffffffc00e88947 */ /* 0x000fea000383ffff */
[----:B------:R-:W-:Y:S05]  /*1050*/  BRA `(.L_x_1492) ;  /* 0x00000000000c7947 */ /* 0x000fea0003800000 */
.L_x_1495:
[----:B------:R-:W2:Y:S02]  /*1060*/  LD.E.64 R4, desc[UR6][R8.64+0x198] ;  /* 0x0001980608047980 */ /* 0x000ea4000c101b00 */
[----:B--2---:R-:W-:-:S07]  /*1070*/  DADD R4, R4, 1 ;  /* 0x3ff0000004047429 */ /* 0x004fce0000000000 */
[----:B------:R0:W-:Y:S04]  /*1080*/  ST.E.64 desc[UR6][R8.64+0x198], R4 ;  /* 0x0001980408007985 */ /* 0x0001e8000c101b06 */
.L_x_1492:
[----:B------:R-:W-:Y:S05]  /*1090*/  BSYNC.RECONVERGENT B0 ;  /* 0x0000000000007941 */ /* 0x000fea0003800200 */
.L_x_1491:
        /* <DEDUP_REMOVED lines=13> */
.L_x_1500:
[----:B------:R-:W0:Y:S02]  /*1170*/  LDS.64 R4, [R9+0x198] ;  /* 0x0001980009047984 */ /* 0x000e240000000a00 */
[----:B0-----:R-:W-:-:S07]  /*1180*/  DADD R6, R4, 1 ;  /* 0x3ff0000004067429 */ /* 0x001fce0000000000 */
[----:B------:R-:W0:Y:S02]  /*1190*/  ATOMS.CAST.SPIN.64 P0, [R9+0x198], R4, R6 ;  /* 0x000198040900758d */ /* 0x000e240001800406 */
[----:B0-----:R-:W-:Y:S05]  /*11a0*/  @!P0 BRA `(.L_x_1500) ;  /* 0xfffffffc00f08947 */ /* 0x001fea000383ffff */
[----:B------:R-:W-:Y:S05]  /*11b0*/  BRA `(.L_x_1498) ;  /* 0x0000000000307947 */ /* 0x000fea0003800000 */
.L_x_1499:
[----:B------:R-:W0:Y:S02]  /*11c0*/  QSPC.E.D P0, RZ, [R8+0x198] ;  /* 0x0001980008ff73aa */ /* 0x000e240000000700 */
[----:B0-----:R-:W-:Y:S05]  /*11d0*/  @!P0 BRA `(.L_x_1501) ;  /* 0x00000000001c8947 */ /* 0x001fea0003800000 */
.L_x_1502:
[----:B------:R-:W2:Y:S02]  /*11e0*/  LD.E.64 R4, [R8+0x198] ;  /* 0x0000019808047980 */ /* 0x000ea40000100b00 */
[----:B--2---:R-:W-:-:S10]  /*11f0*/  DADD R6, R4, 1 ;  /* 0x3ff0000004067429 */ /* 0x004fd40000000000 */
[----:B------:R-:W2:Y:S02]  /*1200*/  ATOM.E.CAST.SPIN.64 PT, R6, [R8+0x198], R4, R6 ;  /* 0x000198040806738b */ /* 0x000ea400019e0506 */
[----:B--2---:R-:W-:-:S04]  /*1210*/  ISETP.EQ.U32.AND P0, PT, R6, 0x1, PT ;  /* 0x000000010600780c */ /* 0x004fc80003f02070 */
[----:B------:R-:W-:-:S13]  /*1220*/  ISETP.EQ.U32.AND.EX P0, PT, R7, RZ, PT, P0 ;  /* 0x000000ff0700720c */ /* 0x000fda0003f02100 */
[----:B------:R-:W-:Y:S05]  /*1230*/  @!P0 BRA `(.L_x_1502) ;  /* 0xfffffffc00e88947 */ /* 0x000fea000383ffff */
[----:B------:R-:W-:Y:S05]  /*1240*/  BRA `(.L_x_1498) ;  /* 0x00000000000c7947 */ /* 0x000fea0003800000 */
.L_x_1501:
[----:B------:R-:W2:Y:S02]  /*1250*/  LD.E.64 R4, desc[UR6][R8.64+0x198] ;  /* 0x0001980608047980 */ /* 0x000ea4000c101b00 */
[----:B--2---:R-:W-:-:S07]  /*1260*/  DADD R4, R4, 1 ;  /* 0x3ff0000004047429 */ /* 0x004fce0000000000 */
[----:B------:R0:W-:Y:S04]  /*1270*/  ST.E.64 desc[UR6][R8.64+0x198], R4 ;  /* 0x0001980408007985 */ /* 0x0001e8000c101b06 */
.L_x_1498:
[----:B------:R-:W-:Y:S05]  /*1280*/  BSYNC.RECONVERGENT B0 ;  /* 0x0000000000007941 */ /* 0x000fea0003800200 */
.L_x_1497:
        /* <DEDUP_REMOVED lines=13> */
.L_x_1506:
[----:B------:R-:W0:Y:S02]  /*1360*/  LDS.64 R4, [R9+0x198] ;  /* 0x0001980009047984 */ /* 0x000e240000000a00 */
[----:B0-----:R-:W-:-:S07]  /*1370*/  DADD R6, R4, 1 ;  /* 0x3ff0000004067429 */ /* 0x001fce0000000000 */
[----:B------:R-:W0:Y:S02]  /*1380*/  ATOMS.CAST.SPIN.64 P0, [R9+0x198], R4, R6 ;  /* 0x000198040900758d */ /* 0x000e240001800406 */
[----:B0-----:R-:W-:Y:S05]  /*1390*/  @!P0 BRA `(.L_x_1506) ;  /* 0xfffffffc00f08947 */ /* 0x001fea000383ffff */
[----:B------:R-:W-:Y:S05]  /*13a0*/  BRA `(.L_x_1504) ;  /* 0x0000000000307947 */ /* 0x000fea0003800000 */
.L_x_1505:
[----:B------:R-:W0:Y:S02]  /*13b0*/  QSPC.E.D P0, RZ, [R8+0x198] ;  /* 0x0001980008ff73aa */ /* 0x000e240000000700 */
[----:B0-----:R-:W-:Y:S05]  /*13c0*/  @!P0 BRA `(.L_x_1507) ;  /* 0x00000000001c8947 */ /* 0x001fea0003800000 */
.L_x_1508:
[----:B------:R-:W2:Y:S02]  /*13d0*/  LD.E.64 R4, [R8+0x198] ;  /* 0x0000019808047980 */ /* 0x000ea40000100b00 */
[----:B--2---:R-:W-:-:S10]  /*13e0*/  DADD R6, R4, 1 ;  /* 0x3ff0000004067429 */ /* 0x004fd40000000000 */
[----:B------:R-:W2:Y:S02]  /*13f0*/  ATOM.E.CAST.SPIN.64 PT, R6, [R8+0x198], R4, R6 ;  /* 0x000198040806738b */ /* 0x000ea400019e0506 */
[----:B--2---:R-:W-:-:S04]  /*1400*/  ISETP.EQ.U32.AND P0, PT, R6, 0x1, PT ;  /* 0x000000010600780c */ /* 0x004fc80003f02070 */
[----:B------:R-:W-:-:S13]  /*1410*/  ISETP.EQ.U32.AND.EX P0, PT, R7, RZ, PT, P0 ;  /* 0x000000ff0700720c */ /* 0x000fda0003f02100 */
[----:B------:R-:W-:Y:S05]  /*1420*/  @!P0 BRA `(.L_x_1508) ;  /* 0xfffffffc00e88947 */ /* 0x000fea000383ffff */
[----:B------:R-:W-:Y:S05]  /*1430*/  BRA `(.L_x_1504) ;  /* 0x00000000000c7947 */ /* 0x000fea0003800000 */
.L_x_1507:
[----:B------:R-:W2:Y:S02]  /*1440*/  LD.E.64 R4, desc[UR6][R8.64+0x198] ;  /* 0x0001980608047980 */ /* 0x000ea4000c101b00 */
[----:B--2---:R-:W-:-:S07]  /*1450*/  DADD R4, R4, 1 ;  /* 0x3ff0000004047429 */ /* 0x004fce0000000000 */
[----:B------:R0:W-:Y:S04]  /*1460*/  ST.E.64 desc[UR6][R8.64+0x198], R4 ;  /* 0x0001980408007985 */ /* 0x0001e8000c101b06 */
.L_x_1504:
[----:B------:R-:W-:Y:S05]  /*1470*/  BSYNC.RECONVERGENT B0 ;  /* 0x0000000000007941 */ /* 0x000fea0003800200 */
.L_x_1503:
        /* <DEDUP_REMOVED lines=13> */
.L_x_1512:
[----:B------:R-:W0:Y:S02]  /*1550*/  LDS.64 R4, [R9+0x198] ;  /* 0x0001980009047984 */ /* 0x000e240000000a00 */
[----:B0-----:R-:W-:-:S07]  /*1560*/  DADD R6, R4, 1 ;  /* 0x3ff0000004067429 */ /* 0x001fce0000000000 */
[----:B------:R-:W0:Y:S02]  /*1570*/  ATOMS.CAST.SPIN.64 P0, [R9+0x198], R4, R6 ;  /* 0x000198040900758d */ /* 0x000e240001800406 */
[----:B0-----:R-:W-:Y:S05]  /*1580*/  @!P0 BRA `(.L_x_1512) ;  /* 0xfffffffc00f08947 */ /* 0x001fea000383ffff */
[----:B------:R-:W-:Y:S05]  /*1590*/  BRA `(.L_x_1510) ;  /* 0x0000000000307947 */ /* 0x000fea0003800000 */
.L_x_1511:
[----:B------:R-:W0:Y:S02]  /*15a0*/  QSPC.E.D P0, RZ, [R8+0x198] ;  /* 0x0001980008ff73aa */ /* 0x000e240000000700 */
[----:B0-----:R-:W-:Y:S05]  /*15b0*/  @!P0 BRA `(.L_x_1513) ;  /* 0x00000000001c8947 */ /* 0x001fea0003800000 */
.L_x_1514:
[----:B------:R-:W2:Y:S02]  /*15c0*/  LD.E.64 R4, [R8+0x198] ;  /* 0x0000019808047980 */ /* 0x000ea40000100b00 */
[----:B--2---:R-:W-:-:S10]  /*15d0*/  DADD R6, R4, 1 ;  /* 0x3ff0000004067429 */ /* 0x004fd40000000000 */
[----:B------:R-:W2:Y:S02]  /*15e0*/  ATOM.E.CAST.SPIN.64 PT, R6, [R8+0x198], R4, R6 ;  /* 0x000198040806738b */ /* 0x000ea400019e0506 */
[----:B--2---:R-:W-:-:S04]  /*15f0*/  ISETP.EQ.U32.AND P0, PT, R6, 0x1, PT ;  /* 0x000000010600780c */ /* 0x004fc80003f02070 */
[----:B------:R-:W-:-:S13]  /*1600*/  ISETP.EQ.U32.AND.EX P0, PT, R7, RZ, PT, P0 ;  /* 0x000000ff0700720c */ /* 0x000fda0003f02100 */
[----:B------:R-:W-:Y:S05]  /*1610*/  @!P0 BRA `(.L_x_1514) ;  /* 0xfffffffc00e88947 */ /* 0x000fea000383ffff */
[----:B------:R-:W-:Y:S05]  /*1620*/  BRA `(.L_x_1510) ;  /* 0x00000000000c7947 */ /* 0x000fea0003800000 */
.L_x_1513:
[----:B------:R-:W2:Y:S02]  /*1630*/  LD.E.64 R4, desc[UR6][R8.64+0x198] ;  /* 0x0001980608047980 */ /* 0x000ea4000c101b00 */
[----:B--2---:R-:W-:-:S07]  /*1640*/  DADD R4, R4, 1 ;  /* 0x3ff0000004047429 */ /* 0x004fce0000000000 */
[----:B------:R0:W-:Y:S04]  /*1650*/  ST.E.64 desc[UR6][R8.64+0x198], R4 ;  /* 0x0001980408007985 */ /* 0x0001e8000c101b06 */
.L_x_1510:
[----:B------:R-:W-:Y:S05]  /*1660*/  BSYNC.RECONVERGENT B0 ;  /* 0x0000000000007941 */ /* 0x000fea0003800200 */
.L_x_1509:
        /* <DEDUP_REMOVED lines=13> */
.L_x_1518:
[----:B------:R-:W0:Y:S02]  /*1740*/  LDS.64 R4, [R9+0x198] ;  /* 0x0001980009047984 */ /* 0x000e240000000a00 */
[----:B0-----:R-:W-:-:S07]  /*1750*/  DADD R6, R4, 1 ;  /* 0x3ff0000004067429 */ /* 0x001fce0000000000 */
[----:B------:R-:W0:Y:S02]  /*1760*/  ATOMS.CAST.SPIN.64 P0, [R9+0x198], R4, R6 ;  /* 0x000198040900758d */ /* 0x000e240001800406 */
[----:B0-----:R-:W-:Y:S05]  /*1770*/  @!P0 BRA `(.L_x_1518) ;  /* 0xfffffffc00f08947 */ /* 0x001fea000383ffff */
[----:B------:R-:W-:Y:S05]  /*1780*/  BRA `(.L_x_1516) ;  /* 0x0000000000307947 */ /* 0x000fea0003800000 */
.L_x_1517:
[----:B------:R-:W0:Y:S02]  /*1790*/  QSPC.E.D P0, RZ, [R8+0x198] ;  /* 0x0001980008ff73aa */ /* 0x000e240000000700 */
[----:B0-----:R-:W-:Y:S05]  /*17a0*/  @!P0 BRA `(.L_x_1519) ;  /* 0x00000000001c8947 */ /* 0x001fea0003800000 */
.L_x_1520:
[----:B------:R-:W2:Y:S02]  /*17b0*/  LD.E.64 R4, [R8+0x198] ;  /* 0x0000019808047980 */ /* 0x000ea40000100b00 */
[----:B--2---:R-:W-:-:S10]  /*17c0*/  DADD R6, R4, 1 ;  /* 0x3ff0000004067429 */ /* 0x004fd40000000000 */
[----:B------:R-:W2:Y:S02]  /*17d0*/  ATOM.E.CAST.SPIN.64 PT, R6, [R8+0x198], R4, R6 ;  /* 0x000198040806738b */ /* 0x000ea400019e0506 */
[----:B--2---:R-:W-:-:S04]  /*17e0*/  ISETP.EQ.U32.AND P0, PT, R6, 0x1, PT ;  /* 0x000000010600780c */ /* 0x004fc80003f02070 */
[----:B------:R-:W-:-:S13]  /*17f0*/  ISETP.EQ.U32.AND.EX P0, PT, R7, RZ, PT, P0 ;  /* 0x000000ff0700720c */ /* 0x000fda0003f02100 */
[----:B------:R-:W-:Y:S05]  /*1800*/  @!P0 BRA `(.L_x_1520) ;  /* 0xfffffffc00e88947 */ /* 0x000fea000383ffff */
[----:B------:R-:W-:Y:S05]  /*1810*/  BRA `(.L_x_1516) ;  /* 0x00000000000c7947 */ /* 0x000fea0003800000 */
.L_x_1519:
[----:B------:R-:W2:Y:S02]  /*1820*/  LD.E.64 R4, desc[UR6][R8.64+0x198] ;  /* 0x0001980608047980 */ /* 0x000ea4000c101b00 */
[----:B--2---:R-:W-:-:S07]  /*1830*/  DADD R4, R4, 1 ;  /* 0x3ff0000004047429 */ /* 0x004fce0000000000 */
[----:B------:R0:W-:Y:S04]  /*1840*/  ST.E.64 desc[UR6][R8.64+0x198], R4 ;  /* 0x0001980408007985 */ /* 0x0001e8000c101b06 */
.L_x_1516:
[----:B------:R-:W-:Y:S05]  /*1850*/  BSYNC.RECONVERGENT B0 ;  /* 0x0000000000007941 */ /* 0x000fea0003800200 */
.L_x_1515:
        /* <DEDUP_REMOVED lines=13> */
.L_x_1524:
[----:B------:R-:W0:Y:S02]  /*1930*/  LDS.64 R4, [R9+0x198] ;  /* 0x0001980009047984 */ /* 0x000e240000000a00 */
[----:B0-----:R-:W-:-:S07]  /*1940*/  DADD R6, R4, 1 ;  /* 0x3ff0000004067429 */ /* 0x001fce0000000000 */
[----:B------:R-:W0:Y:S02]  /*1950*/  ATOMS.CAST.SPIN.64 P0, [R9+0x198], R4, R6 ;  /* 0x000198040900758d */ /* 0x000e240001800406 */
[----:B0-----:R-:W-:Y:S05]  /*1960*/  @!P0 BRA `(.L_x_1524) ;  /* 0xfffffffc00f08947 */ /* 0x001fea000383ffff */
[----:B------:R-:W-:Y:S05]  /*1970*/  BRA `(.L_x_1522) ;  /* 0x0000000000307947 */ /* 0x000fea0003800000 */
.L_x_1523:
[----:B------:R-:W0:Y:S02]  /*1980*/  QSPC.E.D P0, RZ, [R8+0x198] ;  /* 0x0001980008ff73aa */ /* 0x000e240000000700 */
[----:B0-----:R-:W-:Y:S05]  /*1990*/  @!P0 BRA `(.L_x_1525) ;  /* 0x00000000001c8947 */ /* 0x001fea0003800000 */
.L_x_1526:
[----:B------:R-:W2:Y:S02]  /*19a0*/  LD.E.64 R4, [R8+0x198] ;  /* 0x0000019808047980 */ /* 0x000ea40000100b00 */
[----:B--2---:R-:W-:-:S10]  /*19b0*/  DADD R6, R4, 1 ;  /* 0x3ff0000004067429 */ /* 0x004fd40000000000 */
[----:B------:R-:W2:Y:S02]  /*19c0*/  ATOM.E.CAST.SPIN.64 PT, R6, [R8+0x198], R4, R6 ;  /* 0x000198040806738b */ /* 0x000ea400019e0506 */
[----:B--2---:R-:W-:-:S04]  /*19d0*/  ISETP.EQ.U32.AND P0, PT, R6, 0x1, PT ;  /* 0x000000010600780c */ /* 0x004fc80003f02070 */
[----:B------:R-:W-:-:S13]  /*19e0*/  ISETP.EQ.U32.AND.EX P0, PT, R7, RZ, PT, P0 ;  /* 0x000000ff0700720c */ /* 0x000fda0003f02100 */
[----:B------:R-:W-:Y:S05]  /*19f0*/  @!P0 BRA `(.L_x_1526) ;  /* 0xfffffffc00e88947 */ /* 0x000fea000383ffff */
[----:B------:R-:W-:Y:S05]  /*1a00*/  BRA `(.L_x_1522) ;  /* 0x00000000000c7947 */ /* 0x000fea0003800000 */
.L_x_1525:
[----:B------:R-:W2:Y:S02]  /*1a10*/  LD.E.64 R4, desc[UR6][R8.64+0x198] ;  /* 0x0001980608047980 */ /* 0x000ea4000c101b00 */
[----:B--2---:R-:W-:-:S07]  /*1a20*/  DADD R4, R4, 1 ;  /* 0x3ff0000004047429 */ /* 0x004fce0000000000 */
[----:B------:R0:W-:Y:S04]  /*1a30*/  ST.E.64 desc[UR6][R8.64+0x198], R4 ;  /* 0x0001980408007985 */ /* 0x0001e8000c101b06 */
.L_x_1522:
[----:B------:R-:W-:Y:S05]  /*1a40*/  BSYNC.RECONVERGENT B0 ;  /* 0x0000000000007941 */ /* 0x000fea0003800200 */
.L_x_1521:
        /* <DEDUP_REMOVED lines=13> */
.L_x_1530:
[----:B------:R-:W0:Y:S02]  /*1b20*/  LDS.64 R4, [R9+0x198] ;  /* 0x0001980009047984 */ /* 0x000e240000000a00 */
[----:B0-----:R-:W-:-:S07]  /*1b30*/  DADD R6, R4, 1 ;  /* 0x3ff0000004067429 */ /* 0x001fce0000000000 */
[----:B------:R-:W0:Y:S02]  /*1b40*/  ATOMS.CAST.SPIN.64 P0, [R9+0x198], R4, R6 ;  /* 0x000198040900758d */ /* 0x000e240001800406 */
[----:B0-----:R-:W-:Y:S05]  /*1b50*/  @!P0 BRA `(.L_x_1530) ;  /* 0xfffffffc00f08947 */ /* 0x001fea000383ffff */
[----:B------:R-:W-:Y:S05]  /*1b60*/  BRA `(.L_x_1528) ;  /* 0x0000000000307947 */ /* 0x000fea0003800000 */
.L_x_1529:
[----:B------:R-:W0:Y:S02]  /*1b70*/  QSPC.E.D P0, RZ, [R8+0x198] ;  /* 0x0001980008ff73aa */ /* 0x000e240000000700 */
[----:B0-----:R-:W-:Y:S05]  /*1b80*/  @!P0 BRA `(.L_x_1531) ;  /* 0x00000000001c8947 */ /* 0x001fea0003800000 */
.L_x_1532:
[----:B------:R-:W2:Y:S02]  /*1b90*/  LD.E.64 R4, [R8+0x198] ;  /* 0x0000019808047980 */ /* 0x000ea40000100b00 */
[----:B--2---:R-:W-:-:S10]  /*1ba0*/  DADD R6, R4, 1 ;  /* 0x3ff0000004067429 */ /* 0x004fd40000000000 */
[----:B------:R-:W2:Y:S02]  /*1bb0*/  ATOM.E.CAST.SPIN.64 PT, R6, [R8+0x198], R4, R6 ;  /* 0x000198040806738b */ /* 0x000ea400019e0506 */
[----:B--2---:R-:W-:-:S04]  /*1bc0*/  ISETP.EQ.U32.AND P0, PT, R6, 0x1, PT ;  /* 0x000000010600780c */ /* 0x004fc80003f02070 */
[----:B------:R-:W-:-:S13]  /*1bd0*/  ISETP.EQ.U32.AND.EX P0, PT, R7, RZ, PT, P0 ;  /* 0x000000ff0700720c */ /* 0x000fda0003f02100 */
[----:B------:R-:W-:Y:S05]  /*1be0*/  @!P0 BRA `(.L_x_1532) ;  /* 0xfffffffc00e88947 */ /* 0x000fea000383ffff */
[----:B------:R-:W-:Y:S05]  /*1bf0*/  BRA `(.L_x_1528) ;  /* 0x00000000000c7947 */ /* 0x000fea0003800000 */
.L_x_1531:
[----:B------:R-:W2:Y:S02]  /*1c00*/  LD.E.64 R4, desc[UR6][R8.64+0x198] ;  /* 0x0001980608047980 */ /* 0x000ea4000c101b00 */
[----:B--2---:R-:W-:-:S07]  /*1c10*/  DADD R4, R4, 1 ;  /* 0x3ff0000004047429 */ /* 0x004fce0000000000 */
[----:B------:R0:W-:Y:S04]  /*1c20*/  ST.E.64 desc[UR6][R8.64+0x198], R4 ;  /* 0x0001980408007985 */ /* 0x0001e8000c101b06 */
.L_x_1528:
[----:B------:R-:W-:Y:S05]  /*1c30*/  BSYNC.RECONVERGENT B0 ;  /* 0x0000000000007941 */ /* 0x000fea0003800200 */
.L_x_1527:
        /* <DEDUP_REMOVED lines=13> */
.L_x_1536:
[----:B------:R-:W0:Y:S02]  /*1d10*/  LDS.64 R4, [R9+0x198] ;  /* 0x0001980009047984 */ /* 0x000e240000000a00 */
[----:B0-----:R-:W-:-:S07]  /*1d20*/  DADD R6, R4, 1 ;  /* 0x3ff0000004067429 */ /* 0x001fce0000000000 */
[----:B------:R-:W0:Y:S02]  /*1d30*/  ATOMS.CAST.SPIN.64 P0, [R9+0x198], R4, R6 ;  /* 0x000198040900758d */ /* 0x000e240001800406 */
[----:B0-----:R-:W-:Y:S05]  /*1d40*/  @!P0 BRA `(.L_x_1536) ;  /* 0xfffffffc00f08947 */ /* 0x001fea000383ffff */
[----:B------:R-:W-:Y:S05]  /*1d50*/  BRA `(.L_x_1534) ;  /* 0x0000000000307947 */ /* 0x000fea0003800000 */
.L_x_1535:
[----:B------:R-:W0:Y:S02]  /*1d60*/  QSPC.E.D P0, RZ, [R8+0x198] ;  /* 0x0001980008ff73aa */ /* 0x000e240000000700 */
[----:B0-----:R-:W-:Y:S05]  /*1d70*/  @!P0 BRA `(.L_x_1537) ;  /* 0x00000000001c8947 */ /* 0x001fea0003800000 */
.L_x_1538:
[----:B------:R-:W2:Y:S02]  /*1d80*/  LD.E.64 R4, [R8+0x198] ;  /* 0x0000019808047980 */ /* 0x000ea40000100b00 */
[----:B--2---:R-:W-:-:S10]  /*1d90*/  DADD R6, R4, 1 ;  /* 0x3ff0000004067429 */ /* 0x004fd40000000000 */
[----:B------:R-:W2:Y:S02]  /*1da0*/  ATOM.E.CAST.SPIN.64 PT, R6, [R8+0x198], R4, R6 ;  /* 0x000198040806738b */ /* 0x000ea400019e0506 */
[----:B--2---:R-:W-:-:S04]  /*1db0*/  ISETP.EQ.U32.AND P0, PT, R6, 0x1, PT ;  /* 0x000000010600780c */ /* 0x004fc80003f02070 */
[----:B------:R-:W-:-:S13]  /*1dc0*/  ISETP.EQ.U32.AND.EX P0, PT, R7, RZ, PT, P0 ;  /* 0x000000ff0700720c */ /* 0x000fda0003f02100 */
[----:B------:R-:W-:Y:S05]  /*1dd0*/  @!P0 BRA `(.L_x_1538) ;  /* 0xfffffffc00e88947 */ /* 0x000fea000383ffff */
[----:B------:R-:W-:Y:S05]  /*1de0*/  BRA `(.L_x_1534) ;  /* 0x00000000000c7947 */ /* 0x000fea0003800000 */
.L_x_1537:
[----:B------:R-:W2:Y:S02]  /*1df0*/  LD.E.64 R4, desc[UR6][R8.64+0x198] ;  /* 0x0001980608047980 */ /* 0x000ea4000c101b00 */
[----:B--2---:R-:W-:-:S07]  /*1e00*/  DADD R4, R4, 1 ;  /* 0x3ff0000004047429 */ /* 0x004fce0000000000 */
[----:B------:R0:W-:Y:S04]  /*1e10*/  ST.E.64 desc[UR6][R8.64+0x198], R4 ;  /* 0x0001980408007985 */ /* 0x0001e8000c101b06 */
.L_x_1534:
[----:B------:R-:W-:Y:S05]  /*1e20*/  BSYNC.RECONVERGENT B0 ;  /* 0x0000000000007941 */ /* 0x000fea0003800200 */
.L_x_1533:
        /* <DEDUP_REMOVED lines=13> */
.L_x_1542:
[----:B------:R-:W0:Y:S02]  /*1f00*/  LDS.64 R4, [R9+0x198] ;  /* 0x0001980009047984 */ /* 0x000e240000000a00 */
[----:B0-----:R-:W-:-:S07]  /*1f10*/  DADD R6, R4, 1 ;  /* 0x3ff0000004067429 */ /* 0x001fce0000000000 */
[----:B------:R-:W0:Y:S02]  /*1f20*/  ATOMS.CAST.SPIN.64 P0, [R9+0x198], R4, R6 ;  /* 0x000198040900758d */ /* 0x000e240001800406 */
[----:B0-----:R-:W-:Y:S05]  /*1f30*/  @!P0 BRA `(.L_x_1542) ;  /* 0xfffffffc00f08947 */ /* 0x001fea000383ffff */
[----:B------:R-:W-:Y:S05]  /*1f40*/  BRA `(.L_x_1540) ;  /* 0x0000000000307947 */ /* 0x000fea0003800000 */
.L_x_1541:
[----:B------:R-:W0:Y:S02]  /*1f50*/  QSPC.E.D P0, RZ, [R8+0x198] ;  /* 0x0001980008ff73aa */ /* 0x000e240000000700 */
[----:B0-----:R-:W-:Y:S05]  /*1f60*/  @!P0 BRA `(.L_x_1543) ;  /* 0x00000000001c8947 */ /* 0x001fea0003800000 */
.L_x_1544:
[----:B------:R-:W2:Y:S02]  /*1f70*/  LD.E.64 R4, [R8+0x198] ;  /* 0x0000019808047980 */ /* 0x000ea40000100b00 */
[----:B--2---:R-:W-:-:S10]  /*1f80*/  DADD R6, R4, 1 ;  /* 0x3ff0000004067429 */ /* 0x004fd40000000000 */
[----:B------:R-:W2:Y:S02]  /*1f90*/  ATOM.E.CAST.SPIN.64 PT, R6, [R8+0x198], R4, R6 ;  /* 0x000198040806738b */ /* 0x000ea400019e0506 */
[----:B--2---:R-:W-:-:S04]  /*1fa0*/  ISETP.EQ.U32.AND P0, PT, R6, 0x1, PT ;  /* 0x000000010600780c */ /* 0x004fc80003f02070 */
[----:B------:R-:W-:-:S13]  /*1fb0*/  ISETP.EQ.U32.AND.EX P0, PT, R7, RZ, PT, P0 ;  /* 0x000000ff0700720c */ /* 0x000fda0003f02100 */
[----:B------:R-:W-:Y:S05]  /*1fc0*/  @!P0 BRA `(.L_x_1544) ;  /* 0xfffffffc00e88947 */ /* 0x000fea000383ffff */
[----:B------:R-:W-:Y:S05]  /*1fd0*/  BRA `(.L_x_1540) ;  /* 0x00000000000c7947 */ /* 0x000fea0003800000 */
.L_x_1543:
[----:B------:R-:W2:Y:S02]  /*1fe0*/  LD.E.64 R4, desc[UR6][R8.64+0x198] ;  /* 0x0001980608047980 */ /* 0x000ea4000c101b00 */
[----:B--2---:R-:W-:-:S07]  /*1ff0*/  DADD R4, R4, 1 ;  /* 0x3ff0000004047429 */ /* 0x004fce0000000000 */
[----:B------:R0:W-:Y:S04]  /*2000*/  ST.E.64 desc[UR6][R8.64+0x198], R4 ;  /* 0x0001980408007985 */ /* 0x0001e8000c101b06 */
.L_x_1540:
[----:B------:R-:W-:Y:S05]  /*2010*/  BSYNC.RECONVERGENT B0 ;  /* 0x0000000000007941 */ /* 0x000fea0003800200 */
.L_x_1539:
        /* <DEDUP_REMOVED lines=13> */
.L_x_1548:
[----:B------:R-:W0:Y:S02]  /*20f0*/  LDS.64 R4, [R9+0x198] ;  /* 0x0001980009047984 */ /* 0x000e240000000a00 */
[----:B0-----:R-:W-:-:S07]  /*2100*/  DADD R6, R4, 1 ;  /* 0x3ff0000004067429 */ /* 0x001fce0000000000 */
[----:B------:R-:W0:Y:S02]  /*2110*/  ATOMS.CAST.SPIN.64 P0, [R9+0x198], R4, R6 ;  /* 0x000198040900758d */ /* 0x000e240001800406 */
[----:B0-----:R-:W-:Y:S05]  /*2120*/  @!P0 BRA `(.L_x_1548) ;  /* 0xfffffffc00f08947 */ /* 0x001fea000383ffff */
[----:B------:R-:W-:Y:S05]  /*2130*/  BRA `(.L_x_1546) ;  /* 0x0000000000307947 */ /* 0x000fea0003800000 */
.L_x_1547:
[----:B------:R-:W0:Y:S02]  /*2140*/  QSPC.E.D P0, RZ, [R8+0x198] ;  /* 0x0001980008ff73aa */ /* 0x000e240000000700 */
[----:B0-----:R-:W-:Y:S05]  /*2150*/  @!P0 BRA `(.L_x_1549) ;  /* 0x00000000001c8947 */ /* 0x001fea0003800000 */
.L_x_1550:
[----:B------:R-:W2:Y:S02]  /*2160*/  LD.E.64 R4, [R8+0x198] ;  /* 0x0000019808047980 */ /* 0x000ea40000100b00 */
[----:B--2---:R-:W-:-:S10]  /*2170*/  DADD R6, R4, 1 ;  /* 0x3ff0000004067429 */ /* 0x004fd40000000000 */
[----:B------:R-:W2:Y:S02]  /*2180*/  ATOM.E.CAST.SPIN.64 PT, R6, [R8+0x198], R4, R6 ;  /* 0x000198040806738b */ /* 0x000ea400019e0506 */
[----:B--2---:R-:W-:-:S04]  /*2190*/  ISETP.EQ.U32.AND P0, PT, R6, 0x1, PT ;  /* 0x000000010600780c */ /* 0x004fc80003f02070 */
[----:B------:R-:W-:-:S13]  /*21a0*/  ISETP.EQ.U32.AND.EX P0, PT, R7, RZ, PT, P0 ;  /* 0x000000ff0700720c */ /* 0x000fda0003f02100 */
[----:B------:R-:W-:Y:S05]  /*21b0*/  @!P0 BRA `(.L_x_1550) ;  /* 0xfffffffc00e88947 */ /* 0x000fea000383ffff */
[----:B------:R-:W-:Y:S05]  /*21c0*/  BRA `(.L_x_1546) ;  /* 0x00000000000c7947 */ /* 0x000fea0003800000 */
.L_x_1549:
[----:B------:R-:W2:Y:S02]  /*21d0*/  LD.E.64 R4, desc[UR6][R8.64+0x198] ;  /* 0x0001980608047980 */ /* 0x000ea4000c101b00 */
[----:B--2---:R-:W-:-:S07]  /*21e0*/  DADD R4, R4, 1 ;  /* 0x3ff0000004047429 */ /* 0x004fce0000000000 */
[----:B------:R0:W-:Y:S04]  /*21f0*/  ST.E.64 desc[UR6][R8.64+0x198], R4 ;  /* 0x0001980408007985 */ /* 0x0001e8000c101b06 */
.L_x_1546:
[----:B------:R-:W-:Y:S05]  /*2200*/  BSYNC.RECONVERGENT B0 ;  /* 0x0000000000007941 */ /* 0x000fea0003800200 */
.L_x_1545:
        /* <DEDUP_REMOVED lines=13> */
.L_x_1554:
[----:B------:R-:W0:Y:S02]  /*22e0*/  LDS.64 R4, [R9+0x198] ;  /* 0x0001980009047984 */ /* 0x000e240000000a00 */
[----:B0-----:R-:W-:-:S07]  /*22f0*/  DADD R6, R4, 1 ;  /* 0x3ff0000004067429 */ /* 0x001fce0000000000 */
[----:B------:R-:W0:Y:S02]  /*2300*/  ATOMS.CAST.SPIN.64 P0, [R9+0x198], R4, R6 ;  /* 0x000198040900758d */ /* 0x000e240001800406 */
[----:B0-----:R-:W-:Y:S05]  /*2310*/  @!P0 BRA `(.L_x_1554) ;  /* 0xfffffffc00f08947 */ /* 0x001fea000383ffff */
[----:B------:R-:W-:Y:S05]  /*2320*/  BRA `(.L_x_1552) ;  /* 0x0000000000307947 */ /* 0x000fea0003800000 */
.L_x_1553:
[----:B------:R-:W0:Y:S02]  /*2330*/  QSPC.E.D P0, RZ, [R8+0x198] ;  /* 0x0001980008ff73aa */ /* 0x000e240000000700 */
[----:B0-----:R-:W-:Y:S05]  /*2340*/  @!P0 BRA `(.L_x_1555) ;  /* 0x00000000001c8947 */ /* 0x001fea0003800000 */
.L_x_1556:
[----:B------:R-:W2:Y:S02]  /*2350*/  LD.E.64 R4, [R8+0x198] ;  /* 0x0000019808047980 */ /* 0x000ea40000100b00 */
[----:B--2---:R-:W-:-:S10]  /*2360*/  DADD R6, R4, 1 ;  /* 0x3ff0000004067429 */ /* 0x004fd40000000000 */
[----:B------:R-:W2:Y:S02]  /*2370*/  ATOM.E.CAST.SPIN.64 PT, R6, [R8+0x198], R4, R6 ;  /* 0x000198040806738b */ /* 0x000ea400019e0506 */
[----:B--2---:R-:W-:-:S04]  /*2380*/  ISETP.EQ.U32.AND P0, PT, R6, 0x1, PT ;  /* 0x000000010600780c */ /* 0x004fc80003f02070 */
[----:B------:R-:W-:-:S13]  /*2390*/  ISETP.EQ.U32.AND.EX P0, PT, R7, RZ, PT, P0 ;  /* 0x000000ff0700720c */ /* 0x000fda0003f02100 */
[----:B------:R-:W-:Y:S05]  /*23a0*/  @!P0 BRA `(.L_x_1556) ;  /* 0xfffffffc00e88947 */ /* 0x000fea000383ffff */
[----:B------:R-:W-:Y:S05]  /*23b0*/  BRA `(.L_x_1552) ;  /* 0x00000000000c7947 */ /* 0x000fea0003800000 */
.L_x_1555:
[----:B------:R-:W2:Y:S02]  /*23c0*/  LD.E.64 R4, desc[UR6][R8.64+0x198] ;  /* 0x0001980608047980 */ /* 0x000ea4000c101b00 */
[----:B--2---:R-:W-:-:S07]  /*23d0*/  DADD R4, R4, 1 ;  /* 0x3ff0000004047429 */ /* 0x004fce0000000000 */
[----:B------:R0:W-:Y:S04]  /*23e0*/  ST.E.64 desc[UR6][R8.64+0x198], R4 ;  /* 0x0001980408007985 */ /* 0x0001e8000c101b06 */
.L_x_1552:
[----:B------:R-:W-:Y:S05]  /*23f0*/  BSYNC.RECONVERGENT B0 ;  /* 0x0000000000007941 */ /* 0x000fea0003800200 */
.L_x_1551:
        /* <DEDUP_REMOVED lines=13> */
.L_x_1560:
[----:B------:R-:W0:Y:S02]  /*24d0*/  LDS.64 R4, [R9+0x198] ;  /* 0x0001980009047984 */ /* 0x000e240000000a00 */
[----:B0-----:R-:W-:-:S07]  /*24e0*/  DADD R6, R4, 1 ;  /* 0x3ff0000004067429 */ /* 0x001fce0000000000 */
[----:B------:R-:W0:Y:S02]  /*24f0*/  ATOMS.CAST.SPIN.64 P0, [R9+0x198], R4, R6 ;  /* 0x000198040900758d */ /* 0x000e240001800406 */
[----:B0-----:R-:W-:Y:S05]  /*2500*/  @!P0 BRA `(.L_x_1560) ;  /* 0xfffffffc00f08947 */ /* 0x001fea000383ffff */
[----:B------:R-:W-:Y:S05]  /*2510*/  BRA `(.L_x_1558) ;  /* 0x0000000000307947 */ /* 0x000fea0003800000 */
.L_x_1559:
[----:B------:R-:W0:Y:S02]  /*2520*/  QSPC.E.D P0, RZ, [R8+0x198] ;  /* 0x0001980008ff73aa */ /* 0x000e240000000700 */
[----:B0-----:R-:W-:Y:S05]  /*2530*/  @!P0 BRA `(.L_x_1561) ;  /* 0x00000000001c8947 */ /* 0x001fea0003800000 */
.L_x_1562:
[----:B------:R-:W2:Y:S02]  /*2540*/  LD.E.64 R4, [R8+0x198] ;  /* 0x0000019808047980 */ /* 0x000ea40000100b00 */
[----:B--2---:R-:W-:-:S10]  /*2550*/  DADD R6, R4, 1 ;  /* 0x3ff0000004067429 */ /* 0x004fd40000000000 */
[----:B------:R-:W2:Y:S02]  /*2560*/  ATOM.E.CAST.SPIN.64 PT, R6, [R8+0x198], R4, R6 ;  /* 0x000198040806738b */ /* 0x000ea400019e0506 */
[----:B--2---:R-:W-:-:S04]  /*2570*/  ISETP.EQ.U32.AND P0, PT, R6, 0x1, PT ;  /* 0x000000010600780c */ /* 0x004fc80003f02070 */
[----:B------:R-:W-:-:S13]  /*2580*/  ISETP.EQ.U32.AND.EX P0, PT, R7, RZ, PT, P0 ;  /* 0x000000ff0700720c */ /* 0x000fda0003f02100 */
[----:B------:R-:W-:Y:S05]  /*2590*/  @!P0 BRA `(.L_x_1562) ;  /* 0xfffffffc00e88947 */ /* 0x000fea000383ffff */
[----:B------:R-:W-:Y:S05]  /*25a0*/  BRA `(.L_x_1558) ;  /* 0x00000000000c7947 */ /* 0x000fea0003800000 */
.L_x_1561:
[----:B------:R-:W2:Y:S02]  /*25b0*/  LD.E.64 R4, desc[UR6][R8.64+0x198] ;  /* 0x0001980608047980 */ /* 0x000ea4000c101b00 */
[----:B--2---:R-:W-:-:S07]  /*25c0*/  DADD R4, R4, 1 ;  /* 0x3ff0000004047429 */ /* 0x004fce0000000000 */
[----:B------:R0:W-:Y:S04]  /*25d0*/  ST.E.64 desc[UR6][R8.64+0x198], R4 ;  /* 0x0001980408007985 */ /* 0x0001e8000c101b06 */
.L_x_1558:
[----:B------:R-:W-:Y:S05]  /*25e0*/  BSYNC.RECONVERGENT B0 ;  /* 0x0000000000007941 */ /* 0x000fea0003800200 */
.L_x_1557:
        /* <DEDUP_REMOVED lines=13> */
.L_x_1566:
[----:B------:R-:W0:Y:S02]  /*26c0*/  LDS.64 R4, [R9+0x198] ;  /* 0x0001980009047984 */ /* 0x000e240000000a00 */
[----:B0-----:R-:W-:-:S07]  /*26d0*/  DADD R6, R4, 1 ;  /* 0x3ff0000004067429 */ /* 0x001fce0000000000 */
[----:B------:R-:W0:Y:S02]  /*26e0*/  ATOMS.CAST.SPIN.64 P0, [R9+0x198], R4, R6 ;  /* 0x000198040900758d */ /* 0x000e240001800406 */
[----:B0-----:R-:W-:Y:S05]  /*26f0*/  @!P0 BRA `(.L_x_1566) ;  /* 0xfffffffc00f08947 */ /* 0x001fea000383ffff */
[----:B------:R-:W-:Y:S05]  /*2700*/  BRA `(.L_x_1564) ;  /* 0x0000000000307947 */ /* 0x000fea0003800000 */
.L_x_1565:
[----:B------:R-:W0:Y:S02]  /*2710*/  QSPC.E.D P0, RZ, [R8+0x198] ;  /* 0x0001980008ff73aa */ /* 0x000e240000000700 */
[----:B0-----:R-:W-:Y:S05]  /*2720*/  @!P0 BRA `(.L_x_1567) ;  /* 0x00000000001c8947 */ /* 0x001fea0003800000 */
.L_x_1568:
[----:B------:R-:W2:Y:S02]  /*2730*/  LD.E.64 R4, [R8+0x198] ;  /* 0x0000019808047980 */ /* 0x000ea40000100b00 */
[----:B--2---:R-:W-:-:S10]  /*2740*/  DADD R6, R4, 1 ;  /* 0x3ff0000004067429 */ /* 0x004fd40000000000 */
[----:B------:R-:W2:Y:S02]  /*2750*/  ATOM.E.CAST.SPIN.64 PT, R6, [R8+0x198], R4, R6 ;  /* 0x000198040806738b */ /* 0x000ea400019e0506 */
[----:B--2---:R-:W-:-:S04]  /*2760*/  ISETP.EQ.U32.AND P0, PT, R6, 0x1, PT ;  /* 0x000000010600780c */ /* 0x004fc80003f02070 */
[----:B------:R-:W-:-:S13]  /*2770*/  ISETP.EQ.U32.AND.EX P0, PT, R7, RZ, PT, P0 ;  /* 0x000000ff0700720c */ /* 0x000fda0003f02100 */
[----:B------:R-:W-:Y:S05]  /*2780*/  @!P0 BRA `(.L_x_1568) ;  /* 0xfffffffc00e88947 */ /* 0x000fea000383ffff */
[----:B------:R-:W-:Y:S05]  /*2790*/  BRA `(.L_x_1564) ;  /* 0x00000000000c7947 */ /* 0x000fea0003800000 */
.L_x_1567:
[----:B------:R-:W2:Y:S02]  /*27a0*/  LD.E.64 R4, desc[UR6][R8.64+0x198] ;  /* 0x0001980608047980 */ /* 0x000ea4000c101b00 */
[----:B--2---:R-:W-:-:S07]  /*27b0*/  DADD R4, R4, 1 ;  /* 0x3ff0000004047429 */ /* 0x004fce0000000000 */
[----:B------:R0:W-:Y:S04]  /*27c0*/  ST.E.64 desc[UR6][R8.64+0x198], R4 ;  /* 0x0001980408007985 */ /* 0x0001e8000c101b06 */
.L_x_1564:
[----:B------:R-:W-:Y:S05]  /*27d0*/  BSYNC.RECONVERGENT B0 ;  /* 0x0000000000007941 */ /* 0x000fea0003800200 */
.L_x_1563:
        /* <DEDUP_REMOVED lines=13> */
.L_x_1572:
[----:B------:R-:W0:Y:S02]  /*28b0*/  LDS.64 R4, [R9+0x198] ;  /* 0x0001980009047984 */ /* 0x000e240000000a00 */
[----:B0-----:R-:W-:-:S07]  /*28c0*/  DADD R6, R4, 1 ;  /* 0x3ff0000004067429 */ /* 0x001fce0000000000 */
[----:B------:R-:W0:Y:S02]  /*28d0*/  ATOMS.CAST.SPIN.64 P0, [R9+0x198], R4, R6 ;  /* 0x000198040900758d */ /* 0x000e240001800406 */
[----:B0-----:R-:W-:Y:S05]  /*28e0*/  @!P0 BRA `(.L_x_1572) ;  /* 0xfffffffc00f08947 */ /* 0x001fea000383ffff */
[----:B------:R-:W-:Y:S05]  /*28f0*/  BRA `(.L_x_1570) ;  /* 0x0000000000307947 */ /* 0x000fea0003800000 */
.L_x_1571:
[----:B------:R-:W0:Y:S02]  /*2900*/  QSPC.E.D P0, RZ, [R8+0x198] ;  /* 0x0001980008ff73aa */ /* 0x000e240000000700 */
[----:B0-----:R-:W-:Y:S05]  /*2910*/  @!P0 BRA `(.L_x_1573) ;  /* 0x00000000001c8947 */ /* 0x001fea0003800000 */
.L_x_1574:
[----:B------:R-:W2:Y:S02]  /*2920*/  LD.E.64 R4, [R8+0x198] ;  /* 0x0000019808047980 */ /* 0x000ea40000100b00 */
[----:B--2---:R-:W-:-:S10]  /*2930*/  DADD R6, R4, 1 ;  /* 0x3ff0000004067429 */ /* 0x004fd40000000000 */
[----:B------:R-:W2:Y:S02]  /*2940*/  ATOM.E.CAST.SPIN.64 PT, R6, [R8+0x198], R4, R6 ;  /* 0x000198040806738b */ /* 0x000ea400019e0506 */
[----:B--2---:R-:W-:-:S04]  /*2950*/  ISETP.EQ.U32.AND P0, PT, R6, 0x1, PT ;  /* 0x000000010600780c */ /* 0x004fc80003f02070 */
[----:B------:R-:W-:-:S13]  /*2960*/  ISETP.EQ.U32.AND.EX P0, PT, R7, RZ, PT, P0 ;  /* 0x000000ff0700720c */ /* 0x000fda0003f02100 */
[----:B------:R-:W-:Y:S05]  /*2970*/  @!P0 BRA `(.L_x_1574) ;  /* 0xfffffffc00e88947 */ /* 0x000fea000383ffff */
[----:B------:R-:W-:Y:S05]  /*2980*/  BRA `(.L_x_1570) ;  /* 0x00000000000c7947 */ /* 0x000fea0003800000 */
.L_x_1573:
[----:B------:R-:W2:Y:S02]  /*2990*/  LD.E.64 R4, desc[UR6][R8.64+0x198] ;  /* 0x0001980608047980 */ /* 0x000ea4000c101b00 */
[----:B--2---:R-:W-:-:S07]  /*29a0*/  DADD R4, R4, 1 ;  /* 0x3ff0000004047429 */ /* 0x004fce0000000000 */
[----:B------:R0:W-:Y:S04]  /*29b0*/  ST.E.64 desc[UR6][R8.64+0x198], R4 ;  /* 0x0001980408007985 */ /* 0x0001e8000c101b06 */
.L_x_1570:
[----:B------:R-:W-:Y:S05]  /*29c0*/  BSYNC.RECONVERGENT B0 ;  /* 0x0000000000007941 */ /* 0x000fea0003800200 */
.L_x_1569:
        /* <DEDUP_REMOVED lines=13> */
.L_x_1578:
[----:B------:R-:W0:Y:S02]  /*2aa0*/  LDS.64 R4, [R9+0x198] ;  /* 0x0001980009047984 */ /* 0x000e240000000a00 */
[----:B0-----:R-:W-:-:S07]  /*2ab0*/  DADD R6, R4, 1 ;  /* 0x3ff0000004067429 */ /* 0x001fce0000000000 */
[----:B------:R-:W0:Y:S02]  /*2ac0*/  ATOMS.CAST.SPIN.64 P0, [R9+0x198], R4, R6 ;  /* 0x000198040900758d */ /* 0x000e240001800406 */
[----:B0-----:R-:W-:Y:S05]  /*2ad0*/  @!P0 BRA `(.L_x_1578) ;  /* 0xfffffffc00f08947 */ /* 0x001fea000383ffff */
[----:B------:R-:W-:Y:S05]  /*2ae0*/  BRA `(.L_x_1576) ;  /* 0x0000000000307947 */ /* 0x000fea0003800000 */
.L_x_1577:
[----:B------:R-:W0:Y:S02]  /*2af0*/  QSPC.E.D P0, RZ, [R8+0x198] ;  /* 0x0001980008ff73aa */ /* 0x000e240000000700 */
[----:B0-----:R-:W-:Y:S05]  /*2b00*/  @!P0 BRA `(.L_x_1579) ;  /* 0x00000000001c8947 */ /* 0x001fea0003800000 */
.L_x_1580:
[----:B------:R-:W2:Y:S02]  /*2b10*/  LD.E.64 R4, [R8+0x198] ;  /* 0x0000019808047980 */ /* 0x000ea40000100b00 */
[----:B--2---:R-:W-:-:S10]  /*2b20*/  DADD R6, R4, 1 ;  /* 0x3ff0000004067429 */ /* 0x004fd40000000000 */
[----:B------:R-:W2:Y:S02]  /*2b30*/  ATOM.E.CAST.SPIN.64 PT, R6, [R8+0x198], R4, R6 ;  /* 0x000198040806738b */ /* 0x000ea400019e0506 */
[----:B--2---:R-:W-:-:S04]  /*2b40*/  ISETP.EQ.U32.AND P0, PT, R6, 0x1, PT ;  /* 0x000000010600780c */ /* 0x004fc80003f02070 */
[----:B------:R-:W-:-:S13]  /*2b50*/  ISETP.EQ.U32.AND.EX P0, PT, R7, RZ, PT, P0 ;  /* 0x000000ff0700720c */ /* 0x000fda0003f02100 */
[----:B------:R-:W-:Y:S05]  /*2b60*/  @!P0 BRA `(.L_x_1580) ;  /* 0xfffffffc00e88947 */ /* 0x000fea000383ffff */
[----:B------:R-:W-:Y:S05]  /*2b70*/  BRA `(.L_x_1576) ;  /* 0x00000000000c7947 */ /* 0x000fea0003800000 */
.L_x_1579:
[----:B------:R-:W2:Y:S02]  /*2b80*/  LD.E.64 R4, desc[UR6][R8.64+0x198] ;  /* 0x0001980608047980 */ /* 0x000ea4000c101b00 */
[----:B--2---:R-:W-:-:S07]  /*2b90*/  DADD R4, R4, 1 ;  /* 0x3ff0000004047429 */ /* 0x004fce0000000000 */
[----:B------:R0:W-:Y:S04]  /*2ba0*/  ST.E.64 desc[UR6][R8.64+0x198], R4 ;  /* 0x0001980408007985 */ /* 0x0001e8000c101b06 */
.L_x_1576:
[----:B------:R-:W-:Y:S05]  /*2bb0*/  BSYNC.RECONVERGENT B0 ;  /* 0x0000000000007941 */ /* 0x000fea0003800200 */
.L_x_1575:
        /* <DEDUP_REMOVED lines=13> */
.L_x_1584:
[----:B------:R-:W0:Y:S02]  /*2c90*/  LDS.64 R4, [R9+0x198] ;  /* 0x0001980009047984 */ /* 0x000e240000000a00 */
[----:B0-----:R-:W-:-:S07]  /*2ca0*/  DADD R6, R4, 1 ;  /* 0x3ff0000004067429 */ /* 0x001fce0000000000 */
[----:B------:R-:W0:Y:S02]  /*2cb0*/  ATOMS.CAST.SPIN.64 P0, [R9+0x198], R4, R6 ;  /* 0x000198040900758d */ /* 0x000e240001800406 */
[----:B0-----:R-:W-:Y:S05]  /*2cc0*/  @!P0 BRA `(.L_x_1584) ;  /* 0xfffffffc00f08947 */ /* 0x001fea000383ffff */
[----:B------:R-:W-:Y:S05]  /*2cd0*/  BRA `(.L_x_1582) ;  /* 0x0000000000307947 */ /* 0x000fea0003800000 */
.L_x_1583:
[----:B------:R-:W0:Y:S02]  /*2ce0*/  QSPC.E.D P0, RZ, [R8+0x198] ;  /* 0x0001980008ff73aa */ /* 0x000e240000000700 */
[----:B0-----:R-:W-:Y:S05]  /*2cf0*/  @!P0 BRA `(.L_x_1585) ;  /* 0x00000000001c8947 */ /* 0x001fea0003800000 */
.L_x_1586:
[----:B------:R-:W2:Y:S02]  /*2d00*/  LD.E.64 R4, [R8+0x198] ;  /* 0x0000019808047980 */ /* 0x000ea40000100b00 */
[----:B--2---:R-:W-:-:S10]  /*2d10*/  DADD R6, R4, 1 ;  /* 0x3ff0000004067429 */ /* 0x004fd40000000000 */
[----:B------:R-:W2:Y:S02]  /*2d20*/  ATOM.E.CAST.SPIN.64 PT, R6, [R8+0x198], R4, R6 ;  /* 0x000198040806738b */ /* 0x000ea400019e0506 */
[----:B--2---:R-:W-:-:S04]  /*2d30*/  ISETP.EQ.U32.AND P0, PT, R6, 0x1, PT ;  /* 0x000000010600780c */ /* 0x004fc80003f02070 */
[----:B------:R-:W-:-:S13]  /*2d40*/  ISETP.EQ.U32.AND.EX P0, PT, R7, RZ, PT, P0 ;  /* 0x000000ff0700720c */ /* 0x000fda0003f02100 */
[----:B------:R-:W-:Y:S05]  /*2d50*/  @!P0 BRA `(.L_x_1586) ;  /* 0xfffffffc00e88947 */ /* 0x000fea000383ffff */
[----:B------:R-:W-:Y:S05]  /*2d60*/  BRA `(.L_x_1582) ;  /* 0x00000000000c7947 */ /* 0x000fea0003800000 */
.L_x_1585:
[----:B------:R-:W2:Y:S02]  /*2d70*/  LD.E.64 R4, desc[UR6][R8.64+0x198] ;  /* 0x0001980608047980 */ /* 0x000ea4000c101b00 */
[----:B--2---:R-:W-:-:S07]  /*2d80*/  DADD R4, R4, 1 ;  /* 0x3ff0000004047429 */ /* 0x004fce0000000000 */
[----:B------:R0:W-:Y:S04]  /*2d90*/  ST.E.64 desc[UR6][R8.64+0x198], R4 ;  /* 0x0001980408007985 */ /* 0x0001e8000c101b06 */
.L_x_1582:
[----:B------:R-:W-:Y:S05]  /*2da0*/  BSYNC.RECONVERGENT B0 ;  /* 0x0000000000007941 */ /* 0x000fea0003800200 */
.L_x_1581:
        /* <DEDUP_REMOVED lines=13> */
.L_x_1590:
[----:B------:R-:W0:Y:S02]  /*2e80*/  LDS.64 R4, [R9+0x198] ;  /* 0x0001980009047984 */ /* 0x000e240000000a00 */
[----:B0-----:R-:W-:-:S07]  /*2e90*/  DADD R6, R4, 1 ;  /* 0x3ff0000004067429 */ /* 0x001fce0000000000 */
[----:B------:R-:W0:Y:S02]  /*2ea0*/  ATOMS.CAST.SPIN.64 P0, [R9+0x198], R4, R6 ;  /* 0x000198040900758d */ /* 0x000e240001800406 */
[----:B0-----:R-:W-:Y:S05]  /*2eb0*/  @!P0 BRA `(.L_x_1590) ;  /* 0xfffffffc00f08947 */ /* 0x001fea000383ffff */
[----:B------:R-:W-:Y:S05]  /*2ec0*/  BRA `(.L_x_1588) ;  /* 0x0000000000307947 */ /* 0x000fea0003800000 */
.L_x_1589:
[----:B------:R-:W0:Y:S02]  /*2ed0*/  QSPC.E.D P0, RZ, [R8+0x198] ;  /* 0x0001980008ff73aa */ /* 0x000e240000000700 */
[----:B0-----:R-:W-:Y:S05]  /*2ee0*/  @!P0 BRA `(.L_x_1591) ;  /* 0x00000000001c8947 */ /* 0x001fea0003800000 */
.L_x_1592:
[----:B------:R-:W2:Y:S02]  /*2ef0*/  LD.E.64 R4, [R8+0x198] ;  /* 0x0000019808047980 */ /* 0x000ea40000100b00 */
[----:B--2---:R-:W-:-:S10]  /*2f00*/  DADD R6, R4, 1 ;  /* 0x3ff0000004067429 */ /* 0x004fd40000000000 */
[----:B------:R-:W2:Y:S02]  /*2f10*/  ATOM.E.CAST.SPIN.64 PT, R6, [R8+0x198], R4, R6 ;  /* 0x000198040806738b */ /* 0x000ea400019e0506 */
[----:B--2---:R-:W-:-:S04]  /*2f20*/  ISETP.EQ.U32.AND P0, PT, R6, 0x1, PT ;  /* 0x000000010600780c */ /* 0x004fc80003f02070 */
[----:B------:R-:W-:-:S13]  /*2f30*/  ISETP.EQ.U32.AND.EX P0, PT, R7, RZ, PT, P0 ;  /* 0x000000ff0700720c */ /* 0x000fda0003f02100 */
[----:B------:R-:W-:Y:S05]  /*2f40*/  @!P0 BRA `(.L_x_1592) ;  /* 0xfffffffc00e88947 */ /* 0x000fea000383ffff */
[----:B------:R-:W-:Y:S05]  /*2f50*/  BRA `(.L_x_1588) ;  /* 0x00000000000c7947 */ /* 0x000fea0003800000 */
.L_x_1591:
[----:B------:R-:W2:Y:S02]  /*2f60*/  LD.E.64 R4, desc[UR6][R8.64+0x198] ;  /* 0x0001980608047980 */ /* 0x000ea4000c101b00 */
[----:B--2---:R-:W-:-:S07]  /*2f70*/  DADD R4, R4, 1 ;  /* 0x3ff0000004047429 */ /* 0x004fce0000000000 */
[----:B------:R0:W-:Y:S04]  /*2f80*/  ST.E.64 desc[UR6][R8.64+0x198], R4 ;  /* 0x0001980408007985 */ /* 0x0001e8000c101b06 */
.L_x_1588:
[----:B------:R-:W-:Y:S05]  /*2f90*/  BSYNC.RECONVERGENT B0 ;  /* 0x0000000000007941 */ /* 0x000fea0003800200 */
.L_x_1587:
        /* <DEDUP_REMOVED lines=13> */
.L_x_1596:
[----:B------:R-:W0:Y:S02]  /*3070*/  LDS.64 R4, [R9+0x198] ;  /* 0x0001980009047984 */ /* 0x000e240000000a00 */
[----:B0-----:R-:W-:-:S07]  /*3080*/  DADD R6, R4, 1 ;  /* 0x3ff0000004067429 */ /* 0x001fce0000000000 */
[----:B------:R-:W0:Y:S02]  /*3090*/  ATOMS.CAST.SPIN.64 P0, [R9+0x198], R4, R6 ;  /* 0x000198040900758d */ /* 0x000e240001800406 */
[----:B0-----:R-:W-:Y:S05]  /*30a0*/  @!P0 BRA `(.L_x_1596) ;  /* 0xfffffffc00f08947 */ /* 0x001fea000383ffff */
[----:B------:R-:W-:Y:S05]  /*30b0*/  BRA `(.L_x_1594) ;  /* 0x0000000000307947 */ /* 0x000fea0003800000 */
.L_x_1595:
[----:B------:R-:W0:Y:S02]  /*30c0*/  QSPC.E.D P0, RZ, [R8+0x198] ;  /* 0x0001980008ff73aa */ /* 0x000e240000000700 */
[----:B0-----:R-:W-:Y:S05]  /*30d0*/  @!P0 BRA `(.L_x_1597) ;  /* 0x00000000001c8947 */ /* 0x001fea0003800000 */
.L_x_1598:
[----:B------:R-:W2:Y:S02]  /*30e0*/  LD.E.64 R4, [R8+0x198] ;  /* 0x0000019808047980 */ /* 0x000ea40000100b00 */
[----:B--2---:R-:W-:-:S10]  /*30f0*/  DADD R6, R4, 1 ;  /* 0x3ff0000004067429 */ /* 0x004fd40000000000 */
[----:B------:R-:W2:Y:S02]  /*3100*/  ATOM.E.CAST.SPIN.64 PT, R6, [R8+0x198], R4, R6 ;  /* 0x000198040806738b */ /* 0x000ea400019e0506 */
[----:B--2---:R-:W-:-:S04]  /*3110*/  ISETP.EQ.U32.AND P0, PT, R6, 0x1, PT ;  /* 0x000000010600780c */ /* 0x004fc80003f02070 */
[----:B------:R-:W-:-:S13]  /*3120*/  ISETP.EQ.U32.AND.EX P0, PT, R7, RZ, PT, P0 ;  /* 0x000000ff0700720c */ /* 0x000fda0003f02100 */
[----:B------:R-:W-:Y:S05]  /*3130*/  @!P0 BRA `(.L_x_1598) ;  /* 0xfffffffc00e88947 */ /* 0x000fea000383ffff */
[----:B------:R-:W-:Y:S05]  /*3140*/  BRA `(.L_x_1594) ;  /* 0x00000000000c7947 */ /* 0x000fea0003800000 */
.L_x_1597:
[----:B------:R-:W2:Y:S02]  /*3150*/  LD.E.64 R4, desc[UR6][R8.64+0x198] ;  /* 0x0001980608047980 */ /* 0x000ea4000c101b00 */
[----:B--2---:R-:W-:-:S07]  /*3160*/  DADD R4, R4, 1 ;  /* 0x3ff0000004047429 */ /* 0x004fce0000000000 */
[----:B------:R0:W-:Y:S04]  /*3170*/  ST.E.64 desc[UR6][R8.64+0x198], R4 ;  /* 0x0001980408007985 */ /* 0x0001e8000c101b06 */
.L_x_1594:
[----:B------:R-:W-:Y:S05]  /*3180*/  BSYNC.RECONVERGENT B0 ;  /* 0x0000000000007941 */ /* 0x000fea0003800200 */
.L_x_1593:
        /* <DEDUP_REMOVED lines=13> */
.L_x_1602:
[----:B------:R-:W0:Y:S02]  /*3260*/  LDS.64 R4, [R9+0x198] ;  /* 0x0001980009047984 */ /* 0x000e240000000a00 */
[----:B0-----:R-:W-:-:S07]  /*3270*/  DADD R6, R4, 1 ;  /* 0x3ff0000004067429 */ /* 0x001fce0000000000 */
[----:B------:R-:W0:Y:S02]  /*3280*/  ATOMS.CAST.SPIN.64 P0, [R9+0x198], R4, R6 ;  /* 0x000198040900758d */ /* 0x000e240001800406 */
[----:B0-----:R-:W-:Y:S05]  /*3290*/  @!P0 BRA `(.L_x_1602) ;  /* 0xfffffffc00f08947 */ /* 0x001fea000383ffff */
[----:B------:R-:W-:Y:S05]  /*32a0*/  BRA `(.L_x_1600) ;  /* 0x0000000000307947 */ /* 0x000fea0003800000 */
.L_x_1601:
[----:B------:R-:W0:Y:S02]  /*32b0*/  QSPC.E.D P0, RZ, [R8+0x198] ;  /* 0x0001980008ff73aa */ /* 0x000e240000000700 */
[----:B0-----:R-:W-:Y:S05]  /*32c0*/  @!P0 BRA `(.L_x_1603) ;  /* 0x00000000001c8947 */ /* 0x001fea0003800000 */
.L_x_1604:
[----:B------:R-:W2:Y:S02]  /*32d0*/  LD.E.64 R4, [R8+0x198] ;  /* 0x0000019808047980 */ /* 0x000ea40000100b00 */
[----:B--2---:R-:W-:-:S10]  /*32e0*/  DADD R6, R4, 1 ;  /* 0x3ff0000004067429 */ /* 0x004fd40000000000 */
[----:B------:R-:W2:Y:S02]  /*32f0*/  ATOM.E.CAST.SPIN.64 PT, R6, [R8+0x198], R4, R6 ;  /* 0x000198040806738b */ /* 0x000ea400019e0506 */
[----:B--2---:R-:W-:-:S04]  /*3300*/  ISETP.EQ.U32.AND P0, PT, R6, 0x1, PT ;  /* 0x000000010600780c */ /* 0x004fc80003f02070 */
[----:B------:R-:W-:-:S13]  /*3310*/  ISETP.EQ.U32.AND.EX P0, PT, R7, RZ, PT, P0 ;  /* 0x000000ff0700720c */ /* 0x000fda0003f02100 */
[----:B------:R-:W-:Y:S05]  /*3320*/  @!P0 BRA `(.L_x_1604) ;  /* 0xfffffffc00e88947 */ /* 0x000fea000383ffff */
[----:B------:R-:W-:Y:S05]  /*3330*/  BRA `(.L_x_1600) ;  /* 0x00000000000c7947 */ /* 0x000fea0003800000 */
.L_x_1603:
[----:B------:R-:W2:Y:S02]  /*3340*/  LD.E.64 R4, desc[UR6][R8.64+0x198] ;  /* 0x0001980608047980 */ /* 0x000ea4000c101b00 */
[----:B--2---:R-:W-:-:S07]  /*3350*/  DADD R4, R4, 1 ;  /* 0x3ff0000004047429 */ /* 0x004fce0000000000 */
[----:B------:R0:W-:Y:S04]  /*3360*/  ST.E.64 desc[UR6][R8.64+0x198], R4 ;  /* 0x0001980408007985 */ /* 0x0001e8000c101b06 */
.L_x_1600:
[----:B------:R-:W-:Y:S05]  /*3370*/  BSYNC.RECONVERGENT B0 ;  /* 0x0000000000007941 */ /* 0x000fea0003800200 */
.L_x_1599:
        /* <DEDUP_REMOVED lines=11> */
[----:B------:R-:W-:Y:S01]  /*3430*/  IMAD.MOV.U32 R4, RZ, RZ, R8 ;  /* 0x000000ffff047224 */ /* 0x000fe200078e0008 */
[----:B------:R-:W-:Y:S04]  /*3440*/  BSSY.RECONVERGENT B1, `(.L_x_1608) ;  /* 0x0000006000017945 */ /* 0x000fe80003800200 */
[----:B------:R-:W-:-:S07]  /*3450*/  MOV R9, R4 ;  /* 0x0000000400097202 */ /* 0x000fce0000000f00 */
.L_x_1609:
[----:B------:R-:W0:Y:S02]  /*3460*/  LDS.64 R4, [R9+0x198] ;  /* 0x0001980009047984 */ /* 0x000e240000000a00 */
[----:B0-----:R-:W-:-:S07]  /*3470*/  DADD R6, R4, 1 ;  /* 0x3ff0000004067429 */ /* 0x001fce0000000000 */
[----:B------:R-:W0:Y:S02]  /*3480*/  ATOMS.CAST.SPIN.64 P0, [R9+0x198], R4, R6 ;  /* 0x000198040900758d */ /* 0x000e240001800406 */
[----:B0-----:R-:W-:Y:S05]  /*3490*/  @!P0 BRA `(.L_x_1609) ;  /* 0xfffffffc00f08947 */ /* 0x001fea000383ffff */
[----:B------:R-:W-:Y:S05]  /*34a0*/  BSYNC.RECONVERGENT B1 ;  /* 0x0000000000017941 */ /* 0x000fea0003800200 */
.L_x_1608:
[----:B------:R-:W-:Y:S05]  /*34b0*/  BRA `(.L_x_1606) ;  /* 0x0000000000387947 */ /* 0x000fea0003800000 */
.L_x_1607:
[----:B------:R-:W0:Y:S02]  /*34c0*/  QSPC.E.D P0, RZ, [R8+0x198] ;  /* 0x0001980008ff73aa */ /* 0x000e240000000700 */
[----:B0-----:R-:W-:Y:S05]  /*34d0*/  @!P0 BRA `(.L_x_1610) ;  /* 0x0000000000248947 */ /* 0x001fea0003800000 */
[----:B------:R-:W-:Y:S01]  /*34e0*/  BSSY.RECONVERGENT B1, `(.L_x_1611) ;  /* 0x0000007000017945 */ /* 0x000fe20003800200 */
.L_x_1612:
[----:B------:R-:W2:Y:S02]  /*34f0*/  LD.E.64 R4, [R8+0x198] ;  /* 0x0000019808047980 */ /* 0x000ea40000100b00 */
[----:B--2---:R-:W-:-:S10]  /*3500*/  DADD R6, R4, 1 ;  /* 0x3ff0000004067429 */ /* 0x004fd40000000000 */
[----:B------:R-:W2:Y:S02]  /*3510*/  ATOM.E.CAST.SPIN.64 PT, R6, [R8+0x198], R4, R6 ;  /* 0x000198040806738b */ /* 0x000ea400019e0506 */
[----:B--2---:R-:W-:-:S04]  /*3520*/  ISETP.EQ.U32.AND P0, PT, R6, 0x1, PT ;  /* 0x000000010600780c */ /* 0x004fc80003f02070 */
[----:B------:R-:W-:-:S13]  /*3530*/  ISETP.EQ.U32.AND.EX P0, PT, R7, RZ, PT, P0 ;  /* 0x000000ff0700720c */ /* 0x000fda0003f02100 */
[----:B------:R-:W-:Y:S05]  /*3540*/  @!P0 BRA `(.L_x_1612) ;  /* 0xfffffffc00e88947 */ /* 0x000fea000383ffff */
[----:B------:R-:W-:Y:S05]  /*3550*/  BSYNC.RECONVERGENT B1 ;  /* 0x0000000000017941 */ /* 0x000fea0003800200 */
.L_x_1611:
[----:B------:R-:W-:Y:S05]  /*3560*/  BRA `(.L_x_1606) ;  /* 0x00000000000c7947 */ /* 0x000fea0003800000 */
.L_x_1610:
[----:B------:R-:W2:Y:S02]  /*3570*/  LD.E.64 R4, desc[UR6][R8.64+0x198] ;  /* 0x0001980608047980 */ /* 0x000ea4000c101b00 */
[----:B--2---:R-:W-:-:S07]  /*3580*/  DADD R4, R4, 1 ;  /* 0x3ff0000004047429 */ /* 0x004fce0000000000 */
[----:B------:R0:W-:Y:S04]  /*3590*/  ST.E.64 desc[UR6][R8.64+0x198], R4 ;  /* 0x0001980408007985 */ /* 0x0001e8000c101b06 */
.L_x_1606:
[----:B------:R-:W-:Y:S05]  /*35a0*/  BSYNC.RECONVERGENT B0 ;  /* 0x0000000000007941 */ /* 0x000fea0003800200 */
.L_x_1605:
[----:B------:R-:W5:Y:S01]  /*35b0*/  LD.E.64 R2, desc[UR6][R2.64+0x38] ;  /* 0x0000380602027980 */ /* 0x000f62000c101b00 */
[----:B------:R-:W-:Y:S05]  /*35c0*/  BRA.U UP0, `(.L_x_1613) ;  /* 0xffffffc900cc7547 */ /* 0x000fea000b83ffff */
[----:B------:R-:W-:Y:S05]  /*35d0*/  EXIT ;  /* 0x000000000000794d */ /* 0x000fea0003800000 */
.L_x_1614:
        /* <DEDUP_REMOVED lines=10> */
.L_x_2078:


//--------------------- .text._Z15set_descendantsPP4nodeiii --------------------------
	.section	.text._Z15set_descendantsPP4nodeiii,"ax",@progbits
	.align	128
        .global         _Z15set_descendantsPP4nodeiii
        .type           _Z15set_descendantsPP4nodeiii,@function
        .size           _Z15set_descendantsPP4nodeiii,(.L_x_2079 - _Z15set_descendantsPP4nodeiii)
        .other          _Z15set_descendantsPP4nodeiii,@"STO_CUDA_ENTRY STV_DEFAULT"
_Z15set_descendantsPP4nodeiii:
.text._Z15set_descendantsPP4nodeiii:
        /* <DEDUP_REMOVED lines=12> */
[----:B-1----:R-:W3:Y:S01]  /*00c0*/  LDG.E.64 R2, desc[UR4][R2.64] ;  /* 0x0000000402027981 */ /* 0x002ee2000c1e1b00 */
[----:B--2---:R-:W-:-:S13]  /*00d0*/  ISETP.NE.AND P0, PT, R6, R7, PT ;  /* 0x000000070600720c */ /* 0x004fda0003f05270 */
[----:B------:R-:W-:-:S05]  /*00e0*/  @!P0 IMAD.MOV.U32 R5, RZ, RZ, 0x1 ;  /* 0x00000001ff058424 */ /* 0x000fca00078e00ff */
[----:B---3--:R0:W-:Y:S01]  /*00f0*/  @!P0 STG.E.64 desc[UR4][R2.64+0x178], R4 ;  /* 0x0001780402008986 */ /* 0x0081e2000c101b04 */
[----:B------:R-:W-:Y:S05]  /*0100*/  @!P0 EXIT ;  /* 0x000000000000894d */ /* 0x000fea0003800000 */
[----:B------:R-:W2:Y:S02]  /*0110*/  LDG.E.U8 R0, desc[UR4][R2.64+0x40] ;  /* 0x0000400402007981 */ /* 0x000ea4000c1e1100 */
[----:B--2---:R-:W-:-:S13]  /*0120*/  ISETP.NE.AND P0, PT, R0, RZ, PT ;  /* 0x000000ff0000720c */ /* 0x004fda0003f05270 */
[----:B------:R-:W-:Y:S05]  /*0130*/  @!P0 EXIT ;  /* 0x000000000000894d */ /* 0x000fea0003800000 */
[----:B------:R-:W2:Y:S04]  /*0140*/  LDG.E.64 R12, desc[UR4][R2.64+0x178] ;  /* 0x00017804020c7981 */ /* 0x000ea8000c1e1b00 */
[----:B0-----:R-:W3:Y:S04]  /*0150*/  LDG.E.64 R4, desc[UR4][R2.64+0x48] ;  /* 0x0000480402047981 */ /* 0x001ee8000c1e1b00 */
[----:B------:R-:W4:Y:S04]  /*0160*/  LDG.E.64 R6, desc[UR4][R2.64+0x50] ;  /* 0x0000500402067981 */ /* 0x000f28000c1e1b00 */
[----:B------:R-:W5:Y:S01]  /*0170*/  LDG.E.64 R8, desc[UR4][R2.64+0x58] ;  /* 0x0000580402087981 */ /* 0x000f62000c1e1b00 */
[----:B--2---:R-:W-:-:S13]  /*0180*/  ISETP.NE.AND P0, PT, R12, -0x1, PT ;  /* 0xffffffff0c00780c */ /* 0x004fda0003f05270 */
[----:B---3--:R-:W2:Y:S04]  /*0190*/  @!P0 LDG.E R11, desc[UR4][R4.64+0x178] ;  /* 0x00017804040b8981 */ /* 0x008ea8000c1e1900 */
[----:B--2---:R0:W-:Y:S04]  /*01a0*/  @!P0 STG.E desc[UR4][R2.64+0x178], R11 ;  /* 0x0001780b02008986 */ /* 0x0041e8000c101904 */
[----:B------:R-:W2:Y:S01]  /*01b0*/  LDG.E R0, desc[UR4][R4.64+0x17c] ;  /* 0x00017c0404007981 */ /* 0x000ea2000c1e1900 */
[----:B------:R-:W-:-:S03]  /*01c0*/  ISETP.EQ.AND P0, PT, R11, -0x1, !P0 ;  /* 0xffffffff0b00780c */ /* 0x000fc60004702270 */
[----:B------:R-:W3:Y:S01]  /*01d0*/  LDG.E.64 R4, desc[UR4][R2.64+0x60] ;  /* 0x0000600402047981 */ /* 0x000ee2000c1e1b00 */
[----:B--2---:R-:W-:-:S05]  /*01e0*/  IMAD.IADD R13, R0, 0x1, R13 ;  /* 0x00000001000d7824 */ /* 0x004fca00078e020d */
[----:B------:R1:W-:Y:S04]  /*01f0*/  STG.E desc[UR4][R2.64+0x17c], R13 ;  /* 0x00017c0d02007986 */ /* 0x0003e8000c101904 */
[----:B----4-:R-:W2:Y:S04]  /*0200*/  @P0 LDG.E R15, desc[UR4][R6.64+0x178] ;  /* 0x00017804060f0981 */ /* 0x010ea8000c1e1900 */
[----:B--2---:R3:W-:Y:S04]  /*0210*/  @P0 STG.E desc[UR4][R2.64+0x178], R15 ;  /* 0x0001780f02000986 */ /* 0x0047e8000c101904 */
[----:B------:R-:W0:Y:S01]  /*0220*/  LDG.E R0, desc[UR4][R6.64+0x17c] ;  /* 0x00017c0406007981 */ /* 0x000e22000c1e1900 */
[----:B------:R-:W-:-:S03]  /*0230*/  ISETP.EQ.AND P0, PT, R15, -0x1, P0 ;  /* 0xffffffff0f00780c */ /* 0x000fc60000702270 */
[----:B------:R-:W2:Y:S01]  /*0240*/  LDG.E.64 R6, desc[UR4][R2.64+0x68] ;  /* 0x0000680402067981 */ /* 0x000ea2000c1e1b00 */
[----:B0-----:R-:W-:-:S05]  /*0250*/  IMAD.IADD R11, R13, 0x1, R0 ;  /* 0x000000010d0b7824 */ /* 0x001fca00078e0200 */
[----:B------:R0:W-:Y:S04]  /*0260*/  STG.E desc[UR4][R2.64+0x17c], R11 ;  /* 0x00017c0b02007986 */ /* 0x0001e8000c101904 */
[----:B-----5:R-:W4:Y:S04]  /*0270*/  @P0 LDG.E R17, desc[UR4][R8.64+0x178] ;  /* 0x0001780408110981 */ /* 0x020f28000c1e1900 */
[----:B----4-:R2:W-:Y:S04]  /*0280*/  @P0 STG.E desc[UR4][R2.64+0x178], R17 ;  /* 0x0001781102000986 */ /* 0x0105e8000c101904 */
[----:B------:R-:W1:Y:S01]  /*0290*/  LDG.E R0, desc[UR4][R8.64+0x17c] ;  /* 0x00017c0408007981 */ /* 0x000e62000c1e1900 */
[----:B------:R-:W-:-:S03]  /*02a0*/  ISETP.EQ.AND P0, PT, R17, -0x1, P0 ;  /* 0xffffffff1100780c */ /* 0x000fc60000702270 */
[----:B------:R-:W4:Y:S01]  /*02b0*/  LDG.E.64 R8, desc[UR4][R2.64+0x70] ;  /* 0x0000700402087981 */ /* 0x000f22000c1e1b00 */
[----:B-1----:R-:W-:-:S05]  /*02c0*/  IMAD.IADD R13, R11, 0x1, R0 ;  /* 0x000000010b0d7824 */ /* 0x002fca00078e0200 */
[----:B------:R1:W-:Y:S04]  /*02d0*/  STG.E desc[UR4][R2.64+0x17c], R13 ;  /* 0x00017c0d02007986 */ /* 0x0003e8000c101904 */
[----:B---3--:R-:W3:Y:S04]  /*02e0*/  @P0 LDG.E R15, desc[UR4][R4.64+0x178] ;  /* 0x00017804040f0981 */ /* 0x008ee8000c1e1900 */
[----:B---3--:R4:W-:Y:S04]  /*02f0*/  @P0 STG.E desc[UR4][R2.64+0x178], R15 ;  /* 0x0001780f02000986 */ /* 0x0089e8000c101904 */
[----:B------:R-:W0:Y:S01]  /*0300*/  LDG.E R0, desc[UR4][R4.64+0x17c] ;  /* 0x00017c0404007981 */ /* 0x000e22000c1e1900 */
[----:B------:R-:W-:-:S03]  /*0310*/  ISETP.EQ.AND P0, PT, R15, -0x1, P0 ;  /* 0xffffffff0f00780c */ /* 0x000fc60000702270 */
[----:B------:R-:W3:Y:S01]  /*0320*/  LDG.E.64 R4, desc[UR4][R2.64+0x78] ;  /* 0x0000780402047981 */ /* 0x000ee2000c1e1b00 */
[----:B0-----:R-:W-:-:S05]  /*0330*/  IMAD.IADD R11, R13, 0x1, R0 ;  /* 0x000000010d0b7824 */ /* 0x001fca00078e0200 */
[----:B------:R0:W-:Y:S04]  /*0340*/  STG.E desc[UR4][R2.64+0x17c], R11 ;  /* 0x00017c0b02007986 */ /* 0x0001e8000c101904 */
[----:B--2---:R-:W2:Y:S04]  /*0350*/  @P0 LDG.E R17, desc[UR4][R6.64+0x178] ;  /* 0x0001780406110981 */ /* 0x004ea8000c1e1900 */
[----:B--2---:R3:W-:Y:S04]  /*0360*/  @P0 STG.E desc[UR4][R2.64+0x178], R17 ;  /* 0x0001781102000986 */ /* 0x0047e8000c101904 */
[----:B------:R-:W1:Y:S01]  /*0370*/  LDG.E R0, desc[UR4][R6.64+0x17c] ;  /* 0x00017c0406007981 */ /* 0x000e62000c1e1900 */
[----:B------:R-:W-:-:S03]  /*0380*/  ISETP.EQ.AND P0, PT, R17, -0x1, P0 ;  /* 0xffffffff1100780c */ /* 0x000fc60000702270 */
[----:B------:R-:W2:Y:S01]  /*0390*/  LDG.E.64 R6, desc[UR4][R2.64+0x80] ;  /* 0x0000800402067981 */ /* 0x000ea2000c1e1b00 */
[----:B-1----:R-:W-:-:S05]  /*03a0*/  IMAD.IADD R13, R11, 0x1, R0 ;  /* 0x000000010b0d7824 */ /* 0x002fca00078e0200 */
[----:B------:R1:W-:Y:S04]  /*03b0*/  STG.E desc[UR4][R2.64+0x17c], R13 ;  /* 0x00017c0d02007986 */ /* 0x0003e8000c101904 */
[----:B----4-:R-:W4:Y:S04]  /*03c0*/  @P0 LDG.E R15, desc[UR4][R8.64+0x178] ;  /* 0x00017804080f0981 */ /* 0x010f28000c1e1900 */
[----:B----4-:R-:W-:Y:S04]  /*03d0*/  @P0 STG.E desc[UR4][R2.64+0x178], R15 ;  /* 0x0001780f02000986 */ /* 0x010fe8000c101904 */
[----:B------:R-:W0:Y:S01]  /*03e0*/  LDG.E R0, desc[UR4][R8.64+0x17c] ;  /* 0x00017c0408007981 */ /* 0x000e22000c1e1900 */
[----:B------:R-:W-:Y:S01]  /*03f0*/  ISETP.EQ.AND P0, PT, R15, -0x1, P0 ;  /* 0xffffffff0f00780c */ /* 0x000fe20000702270 */
[----:B0-----:R-:W-:-:S05]  /*0400*/  IMAD.IADD R11, R13, 0x1, R0 ;  /* 0x000000010d0b7824 */ /* 0x001fca00078e0200 */
[----:B------:R0:W-:Y:S07]  /*0410*/  STG.E desc[UR4][R2.64+0x17c], R11 ;  /* 0x00017c0b02007986 */ /* 0x0001ee000c101904 */
[----:B---3--:R-:W3:Y:S04]  /*0420*/  @P0 LDG.E R17, desc[UR4][R4.64+0x178] ;  /* 0x0001780404110981 */ /* 0x008ee8000c1e1900 */
[----:B---3--:R-:W-:Y:S04]  /*0430*/  @P0 STG.E desc[UR4][R2.64+0x178], R17 ;  /* 0x0001781102000986 */ /* 0x008fe8000c101904 */
[----:B------:R-:W1:Y:S01]  /*0440*/  LDG.E R0, desc[UR4][R4.64+0x17c] ;  /* 0x00017c0404007981 */ /* 0x000e62000c1e1900 */
[----:B------:R-:W-:Y:S01]  /*0450*/  ISETP.EQ.AND P0, PT, R17, -0x1, P0 ;  /* 0xffffffff1100780c */ /* 0x000fe20000702270 */
[----:B-1----:R-:W-:-:S05]  /*0460*/  IMAD.IADD R13, R11, 0x1, R0 ;  /* 0x000000010b0d7824 */ /* 0x002fca00078e0200 */
[----:B------:R-:W-:Y:S07]  /*0470*/  STG.E desc[UR4][R2.64+0x17c], R13 ;  /* 0x00017c0d02007986 */ /* 0x000fee000c101904 */
[----:B--2---:R-:W2:Y:S04]  /*0480*/  @P0 LDG.E R9, desc[UR4][R6.64+0x178] ;  /* 0x0001780406090981 */ /* 0x004ea8000c1e1900 */
[----:B--2---:R-:W-:Y:S04]  /*0490*/  @P0 STG.E desc[UR4][R2.64+0x178], R9 ;  /* 0x0001780902000986 */ /* 0x004fe8000c101904 */
[----:B------:R-:W0:Y:S02]  /*04a0*/  LDG.E R0, desc[UR4][R6.64+0x17c] ;  /* 0x00017c0406007981 */ /* 0x000e24000c1e1900 */
[----:B0-----:R-:W-:-:S05]  /*04b0*/  IMAD.IADD R11, R13, 0x1, R0 ;  /* 0x000000010d0b7824 */ /* 0x001fca00078e0200 */
[----:B------:R-:W-:Y:S01]  /*04c0*/  STG.E desc[UR4][R2.64+0x17c], R11 ;  /* 0x00017c0b02007986 */ /* 0x000fe2000c101904 */
[----:B------:R-:W-:Y:S05]  /*04d0*/  EXIT ;  /* 0x000000000000794d */ /* 0x000fea0003800000 */
.L_x_1615:
        /* <DEDUP_REMOVED lines=10> */
.L_x_2079:


//--------------------- .text._Z22set_idxs_and_neighborsPP4nodeii --------------------------
	.section	.text._Z22set_idxs_and_neighborsPP4nodeii,"ax",@progbits
	.align	128
        .global         _Z22set_idxs_and_neighborsPP4nodeii
        .type           _Z22set_idxs_and_neighborsPP4nodeii,@function
        .size           _Z22set_idxs_and_neighborsPP4nodeii,(.L_x_2080 - _Z22set_idxs_and_neighborsPP4nodeii)
        .other          _Z22set_idxs_and_neighborsPP4nodeii,@"STO_CUDA_ENTRY STV_DEFAULT"
_Z22set_idxs_and_neighborsPP4nodeii:
.text._Z22set_idxs_and_neighborsPP4nodeii:
        /* <DEDUP_REMOVED lines=10> */
[----:B------:R-:W2:Y:S01]  /*00a0*/  LDCU UR6, c[0x0][0x388] ;  /* 0x00007100ff0677ac */ /* 0x000ea20008000800 */
[----:B0-----:R-:W-:-:S05]  /*00b0*/  IMAD.WIDE R6, R3, 0x8, R6 ;  /* 0x0000000803067825 */ /* 0x001fca00078e0206 */
[----:B-1----:R-:W3:Y:S01]  /*00c0*/  LDG.E.64 R8, desc[UR4][R6.64] ;  /* 0x0000000406087981 */ /* 0x002ee2000c1e1b00 */
[----:B--2---:R-:W-:-:S05]  /*00d0*/  IADD3 R11, PT, PT, R3, UR6, RZ ;  /* 0x00000006030b7c10 */ /* 0x004fca000fffe0ff */
[----:B---3--:R0:W-:Y:S04]  /*00e0*/  ST.E desc[UR4][R8.64+0x190], R11 ;  /* 0x0001900b08007985 */ /* 0x0081e8000c101904 */
[----:B------:R-:W2:Y:S04]  /*00f0*/  LDG.E.64 R2, desc[UR4][R6.64] ;  /* 0x0000000406027981 */ /* 0x000ea8000c1e1b00 */
[----:B--2---:R-:W2:Y:S04]  /*0100*/  LD.E.64 R4, desc[UR4][R2.64+0x38] ;  /* 0x0000380402047980 */ /* 0x004ea8000c101b00 */
[----:B------:R0:W-:Y:S01]  /*0110*/  ST.E.64 desc[UR4][R2.64+0xf0], R2 ;  /* 0x0000f00202007985 */ /* 0x0001e2000c101b04 */
[----:B--2---:R-:W-:-:S04]  /*0120*/  ISETP.NE.U32.AND P0, PT, R4, RZ, PT ;  /* 0x000000ff0400720c */ /* 0x004fc80003f05070 */
[----:B------:R-:W-:-:S13]  /*0130*/  ISETP.NE.AND.EX P0, PT, R5, RZ, PT, P0 ;  /* 0x000000ff0500720c */ /* 0x000fda0003f05300 */
[----:B0-----:R-:W-:Y:S05]  /*0140*/  @!P0 EXIT ;  /* 0x000000000000894d */ /* 0x001fea0003800000 */
[----:B------:R-:W2:Y:S01]  /*0150*/  LD.E R0, desc[UR4][R2.64+0x168] ;  /* 0x0001680402007980 */ /* 0x000ea2000c101900 */
[----:B------:R-:W0:Y:S03]  /*0160*/  LDC.64 R6, c[0x4][0x8] ;  /* 0x01000200ff067b82 */ /* 0x000e260000000a00 */
[----:B------:R-:W2:Y:S02]  /*0170*/  LD.E R9, desc[UR4][R2.64+0x160] ;  /* 0x0001600402097980 */ /* 0x000ea4000c101900 */
[----:B--2---:R-:W-:-:S03]  /*0180*/  LOP3.LUT R13, R9, R0, RZ, 0xc0, !PT ;  /* 0x00000000090d7212 */ /* 0x004fc600078ec0ff */
[----:B------:R-:W1:Y:S02]  /*0190*/  LDC.64 R8, c[0x4][0x10] ;  /* 0x01000400ff087b82 */ /* 0x000e640000000a00 */
[----:B0-----:R-:W-:-:S05]  /*01a0*/  IMAD.WIDE R6, R13, 0x6c, R6 ;  /* 0x0000006c0d067825 */ /* 0x001fca00078e0206 */
[----:B------:R-:W2:Y:S04]  /*01b0*/  LDG.E.CONSTANT R11, desc[UR4][R6.64] ;  /* 0x00000004060b7981 */ /* 0x000ea8000c1e9900 */
[----:B------:R-:W3:Y:S04]  /*01c0*/  LDG.E.CONSTANT R15, desc[UR4][R6.64+0x4] ;  /* 0x00000404060f7981 */ /* 0x000ee8000c1e9900 */
[----:B------:R-:W4:Y:S01]  /*01d0*/  LDG.E.CONSTANT R17, desc[UR4][R6.64+0x8] ;  /* 0x0000080406117981 */ /* 0x000f22000c1e9900 */
[----:B--2---:R-:W-:-:S06]  /*01e0*/  IMAD.WIDE R10, R11, 0x8, R4 ;  /* 0x000000080b0a7825 */ /* 0x004fcc00078e0204 */
[----:B------:R-:W2:Y:S01]  /*01f0*/  LD.E.64 R10, desc[UR4][R10.64+0x88] ;  /* 0x000088040a0a7980 */ /* 0x000ea2000c101b00 */
[----:B-1----:R-:W-:Y:S01]  /*0200*/  IMAD.WIDE R8, R13, 0x6c, R8 ;  /* 0x0000006c0d087825 */ /* 0x002fe200078e0208 */
[----:B--2---:R-:W-:-:S04]  /*0210*/  ISETP.NE.U32.AND P0, PT, R10, RZ, PT ;  /* 0x000000ff0a00720c */ /* 0x004fc80003f05070 */
[----:B------:R-:W-:-:S13]  /*0220*/  ISETP.NE.AND.EX P0, PT, R11, RZ, PT, P0 ;  /* 0x000000ff0b00720c */ /* 0x000fda0003f05300 */
[----:B------:R-:W2:Y:S02]  /*0230*/  @P0 LDG.E.CONSTANT R13, desc[UR4][R8.64] ;  /* 0x00000004080d0981 */ /* 0x000ea4000c1e9900 */
[----:B--2---:R-:W-:-:S06]  /*0240*/  @P0 IMAD.WIDE R12, R13, 0x8, R10 ;  /* 0x000000080d0c0825 */ /* 0x004fcc00078e020a */
[----:B------:R-:W2:Y:S01]  /*0250*/  @P0 LD.E.64 R12, desc[UR4][R12.64+0x48] ;  /* 0x000048040c0c0980 */ /* 0x000ea2000c101b00 */
[----:B---3--:R-:W-:-:S03]  /*0260*/  IMAD.WIDE R14, R15, 0x8, R4 ;  /* 0x000000080f0e7825 */ /* 0x008fc600078e0204 */
[----:B--2---:R0:W-:Y:S04]  /*0270*/  @P0 ST.E.64 desc[UR4][R2.64+0x88], R12 ;  /* 0x0000880c02000985 */ /* 0x0041e8000c101b04 */
[----:B------:R-:W2:Y:S02]  /*0280*/  LD.E.64 R14, desc[UR4][R14.64+0x88] ;  /* 0x000088040e0e7980 */ /* 0x000ea4000c101b00 */
[----:B--2---:R-:W-:-:S04]  /*0290*/  ISETP.NE.U32.AND P0, PT, R14, RZ, PT ;  /* 0x000000ff0e00720c */ /* 0x004fc80003f05070 */
[----:B------:R-:W-:-:S13]  /*02a0*/  ISETP.NE.AND.EX P0, PT, R15, RZ, PT, P0 ;  /* 0x000000ff0f00720c */ /* 0x000fda0003f05300 */
[----:B------:R-:W2:Y:S02]  /*02b0*/  @P0 LDG.E.CONSTANT R11, desc[UR4][R8.64+0x4] ;  /* 0x00000404080b0981 */ /* 0x000ea4000c1e9900 */
[----:B--2---:R-:W-:Y:S02]  /*02c0*/  @P0 IMAD.WIDE R10, R11, 0x8, R14 ;  /* 0x000000080b0a0825 */ /* 0x004fe400078e020e */
[----:B------:R-:W2:Y:S04]  /*02d0*/  LDG.E.CONSTANT R15, desc[UR4][R6.64+0xc] ;  /* 0x00000c04060f7981 */ /* 0x000ea8000c1e9900 */
[----:B------:R-:W3:Y:S01]  /*02e0*/  @P0 LD.E.64 R10, desc[UR4][R10.64+0x48] ;  /* 0x000048040a0a0980 */ /* 0x000ee2000c101b00 */
[----:B----4-:R-:W-:-:S03]  /*02f0*/  IMAD.WIDE R16, R17, 0x8, R4 ;  /* 0x0000000811107825 */ /* 0x010fc600078e0204 */
[----:B---3--:R1:W-:Y:S04]  /*0300*/  @P0 ST.E.64 desc[UR4][R2.64+0x90], R10 ;  /* 0x0000900a02000985 */ /* 0x0083e8000c101b04 */
[----:B------:R-:W3:Y:S02]  /*0310*/  LD.E.64 R16, desc[UR4][R16.64+0x88] ;  /* 0x0000880410107980 */ /* 0x000ee4000c101b00 */
[----:B---3--:R-:W-:-:S04]  /*0320*/  ISETP.NE.U32.AND P0, PT, R16, RZ, PT ;  /* 0x000000ff1000720c */ /* 0x008fc80003f05070 */
[----:B------:R-:W-:-:S13]  /*0330*/  ISETP.NE.AND.EX P0, PT, R17, RZ, PT, P0 ;  /* 0x000000ff1100720c */ /* 0x000fda0003f05300 */
[----:B0-----:R-:W3:Y:S02]  /*0340*/  @P0 LDG.E.CONSTANT R13, desc[UR4][R8.64+0x8] ;  /* 0x00000804080d0981 */ /* 0x001ee4000c1e9900 */
[----:B---3--:R-:W-:Y:S02]  /*0350*/  @P0 IMAD.WIDE R12, R13, 0x8, R16 ;  /* 0x000000080d0c0825 */ /* 0x008fe400078e0210 */
[----:B------:R-:W3:Y:S04]  /*0360*/  LDG.E.CONSTANT R17, desc[UR4][R6.64+0x10] ;  /* 0x0000100406117981 */ /* 0x000ee8000c1e9900 */
[----:B------:R-:W4:Y:S01]  /*0370*/  @P0 LD.E.64 R12, desc[UR4][R12.64+0x48] ;  /* 0x000048040c0c0980 */ /* 0x000f22000c101b00 */
[----:B--2---:R-:W-:-:S03]  /*0380*/  IMAD.WIDE R14, R15, 0x8, R4 ;  /* 0x000000080f0e7825 */ /* 0x004fc600078e0204 */
[----:B----4-:R0:W-:Y:S04]  /*0390*/  @P0 ST.E.64 desc[UR4][R2.64+0x98], R12 ;  /* 0x0000980c02000985 */ /* 0x0101e8000c101b04 */
[----:B------:R-:W2:Y:S02]  /*03a0*/  LD.E.64 R14, desc[UR4][R14.64+0x88] ;  /* 0x000088040e0e7980 */ /* 0x000ea4000c101b00 */
[----:B--2---:R-:W-:-:S04]  /*03b0*/  ISETP.NE.U32.AND P0, PT, R14, RZ, PT ;  /* 0x000000ff0e00720c */ /* 0x004fc80003f05070 */
[----:B------:R-:W-:-:S13]  /*03c0*/  ISETP.NE.AND.EX P0, PT, R15, RZ, PT, P0 ;  /* 0x000000ff0f00720c */ /* 0x000fda0003f05300 */
[----:B-1----:R-:W2:Y:S02]  /*03d0*/  @P0 LDG.E.CONSTANT R11, desc[UR4][R8.64+0xc] ;  /* 0x00000c04080b0981 */ /* 0x002ea4000c1e9900 */
[----:B--2---:R-:W-:Y:S02]  /*03e0*/  @P0 IMAD.WIDE R10, R11, 0x8, R14 ;  /* 0x000000080b0a0825 */ /* 0x004fe400078e020e */
[----:B------:R-:W2:Y:S04]  /*03f0*/  LDG.E.CONSTANT R15, desc[UR4][R6.64+0x14] ;  /* 0x00001404060f7981 */ /* 0x000ea8000c1e9900 */
[----:B------:R-:W4:Y:S01]  /*0400*/  @P0 LD.E.64 R10, desc[UR4][R10.64+0x48] ;  /* 0x000048040a0a0980 */ /* 0x000f22000c101b00 */
[----:B---3--:R-:W-:-:S03]  /*0410*/  IMAD.WIDE R16, R17, 0x8, R4 ;  /* 0x0000000811107825 */ /* 0x008fc600078e0204 */
[----:B----4-:R1:W-:Y:S04]  /*0420*/  @P0 ST.E.64 desc[UR4][R2.64+0xa0], R10 ;  /* 0x0000a00a02000985 */ /* 0x0103e8000c101b04 */
        /* <DEDUP_REMOVED lines=193> */
[----:B--2---:R-:W-:-:S06]  /*1040*/  @P0 IMAD.WIDE R10, R11, 0x8, R14 ;  /* 0x000000080b0a0825 */ /* 0x004fcc00078e020e */
[----:B------:R-:W2:Y:S01]  /*1050*/  @P0 LD.E.64 R10, desc[UR4][R10.64+0x48] ;  /* 0x000048040a0a0980 */ /* 0x000ea2000c101b00 */
[----:B---3--:R-:W-:-:S03]  /*1060*/  IMAD.WIDE R4, R17, 0x8, R4 ;  /* 0x0000000811047825 */ /* 0x008fc600078e0204 */
[----:B--2---:R0:W-:Y:S04]  /*1070*/  @P0 ST.E.64 desc[UR4][R2.64+0x150], R10 ;  /* 0x0001500a02000985 */ /* 0x0041e8000c101b04 */
[----:B------:R-:W2:Y:S02]  /*1080*/  LD.E.64 R4, desc[UR4][R4.64+0x88] ;  /* 0x0000880404047980 */ /* 0x000ea4000c101b00 */
[----:B--2---:R-:W-:-:S04]  /*1090*/  ISETP.NE.U32.AND P0, PT, R4, RZ, PT ;  /* 0x000000ff0400720c */ /* 0x004fc80003f05070 */
[----:B------:R-:W-:-:S13]  /*10a0*/  ISETP.NE.AND.EX P0, PT, R5, RZ, PT, P0 ;  /* 0x000000ff0500720c */ /* 0x000fda0003f05300 */
[----:B0-----:R-:W-:Y:S05]  /*10b0*/  @!P0 EXIT ;  /* 0x000000000000894d */ /* 0x001fea0003800000 */
[----:B------:R-:W2:Y:S02]  /*10c0*/  LDG.E.CONSTANT R9, desc[UR4][R8.64+0x68] ;  /* 0x0000680408097981 */ /* 0x000ea4000c1e9900 */
[----:B--2---:R-:W-:-:S06]  /*10d0*/  IMAD.WIDE R4, R9, 0x8, R4 ;  /* 0x0000000809047825 */ /* 0x004fcc00078e0204 */
[----:B------:R-:W2:Y:S04]  /*10e0*/  LD.E.64 R4, desc[UR4][R4.64+0x48] ;  /* 0x0000480404047980 */ /* 0x000ea8000c101b00 */
[----:B--2---:R-:W-:Y:S01]  /*10f0*/  ST.E.64 desc[UR4][R2.64+0x158], R4 ;  /* 0x0001580402007985 */ /* 0x004fe2000c101b04 */
[----:B------:R-:W-:Y:S05]  /*1100*/  EXIT ;  /* 0x000000000000794d */ /* 0x000fea0003800000 */
.L_x_1616:
        /* <DEDUP_REMOVED lines=15> */
.L_x_2080:


//--------------------- .text._Z14init_nodes_numPiP4nodei --------------------------
	.section	.text._Z14init_nodes_numPiP4nodei,"ax",@progbits
	.align	128
        .global         _Z14init_nodes_numPiP4nodei
        .type           _Z14init_nodes_numPiP4nodei,@function
        .size           _Z14init_nodes_numPiP4nodei,(.L_x_2081 - _Z14init_nodes_numPiP4nodei)
        .other          _Z14init_nodes_numPiP4nodei,@"STO_CUDA_ENTRY STV_DEFAULT"
_Z14init_nodes_numPiP4nodei:
.text._Z14init_nodes_numPiP4nodei:
        /* <DEDUP_REMOVED lines=15> */
[----:B------:R-:W2:Y:S04]  /*00f0*/  LDG.E R9, desc[UR4][R2.64+-0x3c] ;  /* 0xffffc40402097981 */ /* 0x000ea8000c1e1900 */
[----:B------:R-:W3:Y:S04]  /*0100*/  LDG.E R0, desc[UR4][R2.64+0x168] ;  /* 0x0001680402007981 */ /* 0x000ee8000c1e1900 */
[----:B------:R-:W3:Y:S01]  /*0110*/  LDG.E R7, desc[UR4][R2.64+0x164] ;  /* 0x0001640402077981 */ /* 0x000ee2000c1e1900 */
[----:B--2---:R-:W-:-:S04]  /*0120*/  LOP3.LUT R4, R9, R4, RZ, 0xc0, !PT ;  /* 0x0000000409047212 */ /* 0x004fc800078ec0ff */
[----:B---3--:R-:W-:-:S04]  /*0130*/  LOP3.LUT R0, R4, R7, R0, 0x78, !PT ;  /* 0x0000000704007212 */ /* 0x008fc800078e7800 */
[----:B------:R-:W-:-:S13]  /*0140*/  ISETP.GE.U32.AND P0, PT, R0, 0x8, PT ;  /* 0x000000080000780c */ /* 0x000fda0003f06070 */
[----:B------:R-:W-:Y:S05]  /*0150*/  @!P0 BRA `(.L_x_1619) ;  /* 0x0000000000188947 */ /* 0x000fea0003800000 */
.L_x_1618:
[----:B0-----:R-:W-:Y:S05]  /*0160*/  BSYNC.RECONVERGENT B0 ;  /* 0x0000000000007941 */ /* 0x001fea0003800200 */
.L_x_1617:
[----:B------:R-:W0:Y:S01]  /*0170*/  LDC.64 R2, c[0x0][0x380] ;  /* 0x0000e000ff027b82 */ /* 0x000e220000000a00 */
[----:B------:R-:W-:Y:S02]  /*0180*/  HFMA2 R7, -RZ, RZ, 0, 4.76837158203125e-07 ;  /* 0x00000008ff077431 */ /* 0x000fe400000001ff */
[----:B0-----:R-:W-:-:S05]  /*0190*/  IMAD.WIDE R2, R5, 0x4, R2 ;  /* 0x0000000405027825 */ /* 0x001fca00078e0202 */
[----:B------:R-:W-:Y:S01]  /*01a0*/  STG.E desc[UR4][R2.64], R7 ;  /* 0x0000000702007986 */ /* 0x000fe2000c101904 */
[----:B------:R-:W-:Y:S05]  /*01b0*/  EXIT ;  /* 0x000000000000794d */ /* 0x000fea0003800000 */
.L_x_1619:
[----:B------:R-:W0:Y:S02]  /*01c0*/  LDC.64 R2, c[0x0][0x380] ;  /* 0x0000e000ff027b82 */ /* 0x000e240000000a00 */
[----:B0-----:R-:W-:-:S05]  /*01d0*/  IMAD.WIDE R2, R5, 0x4, R2 ;  /* 0x0000000405027825 */ /* 0x001fca00078e0202 */
[----:B------:R-:W-:Y:S01]  /*01e0*/  STG.E desc[UR4][R2.64], RZ ;  /* 0x000000ff02007986 */ /* 0x000fe2000c101904 */
[----:B------:R-:W-:Y:S05]  /*01f0*/  EXIT ;  /* 0x000000000000794d */ /* 0x000fea0003800000 */
.L_x_1620:
        /* <DEDUP_REMOVED lines=16> */
.L_x_2081:


//--------------------- .text._Z19update_sample_nodesP4nodePS0_ii --------------------------
	.section	.text._Z19update_sample_nodesP4nodePS0_ii,"ax",@progbits
	.align	128
        .global         _Z19update_sample_nodesP4nodePS0_ii
        .type           _Z19update_sample_nodesP4nodePS0_ii,@function
        .size           _Z19update_sample_nodesP4nodePS0_ii,(.L_x_2047 - _Z19update_sample_nodesP4nodePS0_ii)
        .other          _Z19update_sample_nodesP4nodePS0_ii,@"STO_CUDA_ENTRY STV_DEFAULT"
_Z19update_sample_nodesP4nodePS0_ii:
.text._Z19update_sample_nodesP4nodePS0_ii:
        /* <DEDUP_REMOVED lines=10> */
[----:B------:R-:W-:Y:S01]  /*00a0*/  UMOV UR5, 0x8 ;  /* 0x0000000800057882 */ /* 0x000fe20000000000 */
[----:B------:R-:W-:Y:S01]  /*00b0*/  UMOV UR4, URZ ;  /* 0x000000ff00047c82 */ /* 0x000fe20008000000 */
[----:B01----:R-:W-:-:S07]  /*00c0*/  IMAD.WIDE R10, R0, 0x1a0, R10 ;  /* 0x000001a0000a7825 */ /* 0x003fce00078e020a */
.L_x_1621:
[----:B------:R-:W-:Y:S01]  /*00d0*/  IADD3 R2, P0, PT, R10, UR5, RZ ;  /* 0x000000050a027c10 */ /* 0x000fe2000ff1e0ff */
[----:B------:R-:W-:Y:S02]  /*00e0*/  UIADD3 UR8, UP0, UPT, UR5, -0x8, URZ ;  /* 0xfffffff805087890 */ /* 0x000fe4000ff1e0ff */
[----:B------:R-:W-:Y:S01]  /*00f0*/  UIADD3 UR5, UP1, UPT, UR5, 0x1, URZ ;  /* 0x0000000105057890 */ /* 0x000fe2000ff3e0ff */
[----:B------:R-:W-:Y:S01]  /*0100*/  IADD3.X R3, PT, PT, R11, UR4, RZ, P0, !PT ;  /* 0x000000040b037c10 */ /* 0x000fe200087fe4ff */
[----:B------:R-:W-:Y:S02]  /*0110*/  UIADD3.X UR9, UPT, UPT, UR4, -0x1, URZ, UP0, !UPT ;  /* 0xffffffff04097890 */ /* 0x000fe400087fe4ff */
[----:B------:R-:W-:Y:S02]  /*0120*/  UISETP.GE.U32.AND UP0, UPT, UR8, 0x18f, UPT ;  /* 0x0000018f0800788c */ /* 0x000fe4000bf06070 */
[----:B------:R0:W-:Y:S01]  /*0130*/  STG.E.U8 desc[UR6][R2.64], RZ ;  /* 0x000000ff02007986 */ /* 0x0001e2000c101106 */
[----:B------:R-:W-:-:S02]  /*0140*/  UIADD3.X UR4, UPT, UPT, URZ, UR4, URZ, UP1, !UPT ;  /* 0x00000004ff047290 */ /* 0x000fc40008ffe4ff */
[----:B------:R-:W-:-:S09]  /*0150*/  UISETP.GE.U32.AND.EX UP0, UPT, UR9, URZ, UPT, UP0 ;  /* 0x000000ff0900728c */ /* 0x000fd2000bf06100 */
[----:B0-----:R-:W-:Y:S05]  /*0160*/  BRA.U !UP0, `(.L_x_1621) ;  /* 0xfffffffd08d87547 */ /* 0x001fea000b83ffff */
[----:B------:R-:W0:Y:S01]  /*0170*/  LDC R6, c[0x0][0x390] ;  /* 0x0000e400ff067b82 */ /* 0x000e220000000800 */
[----:B------:R-:W-:Y:S01]  /*0180*/  IMAD.MOV.U32 R3, RZ, RZ, 0x1 ;  /* 0x00000001ff037424 */ /* 0x000fe200078e00ff */
[----:B------:R1:W-:Y:S01]  /*0190*/  STG.E desc[UR6][R10.64+0x16c], RZ ;  /* 0x00016cff0a007986 */ /* 0x0003e2000c101906 */
[----:B------:R-:W-:Y:S02]  /*01a0*/  IMAD.MOV.U32 R7, RZ, RZ, 0x7 ;  /* 0x00000007ff077424 */ /* 0x000fe400078e00ff */
[----:B------:R-:W-:Y:S01]  /*01b0*/  IMAD.MOV.U32 R13, RZ, RZ, -0x8 ;  /* 0xfffffff8ff0d7424 */ /* 0x000fe200078e00ff */
[----:B------:R1:W-:Y:S01]  /*01c0*/  STG.E.64 desc[UR6][R10.64+0x188], RZ ;  /* 0x000188ff0a007986 */ /* 0x0003e2000c101b06 */
[----:B------:R-:W-:-:S03]  /*01d0*/  IMAD.MOV.U32 R17, RZ, RZ, -0x1 ;  /* 0xffffffffff117424 */ /* 0x000fc600078e00ff */
[----:B------:R1:W-:Y:S04]  /*01e0*/  STG.E desc[UR6][R10.64+0x160], R7 ;  /* 0x000160070a007986 */ /* 0x0003e8000c101906 */
[----:B------:R1:W-:Y:S04]  /*01f0*/  STG.E desc[UR6][R10.64+0x164], R13 ;  /* 0x0001640d0a007986 */ /* 0x0003e8000c101906 */
[----:B------:R1:W-:Y:S04]  /*0200*/  STG.E desc[UR6][R10.64+0x170], R17 ;  /* 0x000170110a007986 */ /* 0x0003e8000c101906 */
[----:B------:R1:W-:Y:S01]  /*0210*/  STG.E desc[UR6][R10.64+0x178], R17 ;  /* 0x000178110a007986 */ /* 0x0003e2000c101906 */
[----:B0-----:R-:W-:-:S03]  /*0220*/  VIADD R6, R6, 0xffffffff ;  /* 0xffffffff06067836 */ /* 0x001fc60000000000 */
[----:B------:R1:W-:Y:S02]  /*0230*/  STG.E.64 desc[UR6][R10.64+0x198], RZ ;  /* 0x000198ff0a007986 */ /* 0x0003e4000c101b06 */
[----:B------:R-:W-:Y:S02]  /*0240*/  SHF.L.U32 R14, R3, R6, RZ ;  /* 0x00000006030e7219 */ /* 0x000fe400000006ff */
[----:B------:R1:W-:Y:S04]  /*0250*/  STG.E desc[UR6][R10.64+0x180], R6 ;  /* 0x000180060a007986 */ /* 0x0003e8000c101906 */
[----:B------:R-:W0:Y:S08]  /*0260*/  I2F.F64 R14, R14 ;  /* 0x0000000e000e7312 */ /* 0x000e300000201c00 */
[----:B0-----:R-:W0:Y:S01]  /*0270*/  MUFU.RCP64H R3, R15 ;  /* 0x0000000f00037308 */ /* 0x001e220000001800 */
[----:B------:R-:W-:-:S05]  /*0280*/  VIADD R2, R15, 0x300402 ;  /* 0x003004020f027836 */ /* 0x000fca0000000000 */
[----:B------:R-:W-:Y:S01]  /*0290*/  FSETP.GEU.AND P0, PT, |R2|, 5.8789094863358348022e-39, PT ;  /* 0x004004020200780b */ /* 0x000fe20003f0e200 */
[----:B0-----:R-:W-:-:S08]  /*02a0*/  DFMA R4, -R14, R2, 1 ;  /* 0x3ff000000e04742b */ /* 0x001fd00000000102 */
[----:B------:R-:W-:-:S08]  /*02b0*/  DFMA R4, R4, R4, R4 ;  /* 0x000000040404722b */ /* 0x000fd00000000004 */
[----:B------:R-:W-:Y:S01]  /*02c0*/  DFMA R4, R2, R4, R2 ;  /* 0x000000040204722b */ /* 0x000fe20000000002 */
[----:B------:R-:W-:-:S07]  /*02d0*/  IMAD.MOV.U32 R3, RZ, RZ, RZ ;  /* 0x000000ffff037224 */ /* 0x000fce00078e00ff */
[----:B------:R-:W-:-:S08]  /*02e0*/  DFMA R8, -R14, R4, 1 ;  /* 0x3ff000000e08742b */ /* 0x000fd00000000104 */
[----:B------:R-:W-:Y:S01]  /*02f0*/  DFMA R8, R4, R8, R4 ;  /* 0x000000080408722b */ /* 0x000fe20000000004 */
[----:B-1----:R-:W-:Y:S10]  /*0300*/  @P0 BRA `(.L_x_1622) ;  /* 0x0000000000100947 */ /* 0x002ff40003800000 */
[----:B------:R-:W-:-:S05]  /*0310*/  LOP3.LUT R2, R15, 0x7fffffff, RZ, 0xc0, !PT ;  /* 0x7fffffff0f027812 */ /* 0x000fca00078ec0ff */
[----:B------:R-:W-:Y:S01]  /*0320*/  VIADD R12, R2, 0xfff00000 ;  /* 0xfff00000020c7836 */ /* 0x000fe20000000000 */
[----:B------:R-:W-:-:S07]  /*0330*/  MOV R2, 0x350 ;  /* 0x0000035000027802 */ /* 0x000fce0000000f00 */
[----:B------:R-:W-:Y:S05]  /*0340*/  CALL.REL.NOINC `($__internal_10_$__cuda_sm20_dblrcp_rn_slowpath_v3) ;  /* 0x0000001c00e87944 */ /* 0x000fea0003c00000 */
.L_x_1622:
[----:B------:R-:W0:Y:S01]  /*0350*/  LDC.64 R12, c[0x0][0x388] ;  /* 0x0000e200ff0c7b82 */ /* 0x000e220000000a00 */
[----:B------:R-:W-:Y:S01]  /*0360*/  IMAD.SHL.U32 R5, R0, 0x8, RZ ;  /* 0x0000000800057824 */ /* 0x000fe200078e00ff */
[----:B------:R1:W-:Y:S03]  /*0370*/  STG.E.64 desc[UR6][R10.64], R8 ;  /* 0x000000080a007986 */ /* 0x0003e6000c101b06 */
[----:B0-----:R-:W-:-:S03]  /*0380*/  IMAD.WIDE R12, R5, 0x8, R12 ;  /* 0x00000008050c7825 */ /* 0x001fc600078e020c */
[----:B------:R-:W0:Y:S02]  /*0390*/  LDC R5, c[0x0][0x390] ;  /* 0x0000e400ff057b82 */ /* 0x000e240000000800 */
[----:B------:R-:W2:Y:S04]  /*03a0*/  LDG.E.64 R16, desc[UR6][R12.64] ;  /* 0x000000060c107981 */ /* 0x000ea8000c1e1b00 */
[----:B--2---:R-:W2:Y:S04]  /*03b0*/  LD.E R0, desc[UR6][R16.64+0x168] ;  /* 0x0001680610007980 */ /* 0x004ea8000c101900 */
[----:B------:R-:W2:Y:S01]  /*03c0*/  LD.E R7, desc[UR6][R16.64+0x164] ;  /* 0x0001640610077980 */ /* 0x000ea2000c101900 */
[----:B0-----:R-:W-:Y:S01]  /*03d0*/  ISETP.GE.AND P0, PT, R5, 0x2, PT ;  /* 0x000000020500780c */ /* 0x001fe20003f06270 */
[----:B------:R-:W-:-:S02]  /*03e0*/  DMUL R14, R14, R8 ;  /* 0x000000080e0e7228 */ /* 0x000fc40000000000 */
[----:B------:R1:W-:Y:S01]  /*03f0*/  STG.E desc[UR6][R10.64+0x16c], R6 ;  /* 0x00016c060a007986 */ /* 0x0003e2000c101906 */
[----:B--2---:R-:W-:-:S04]  /*0400*/  LOP3.LUT R0, R7, R0, RZ, 0xc0, !PT ;  /* 0x0000000007007212 */ /* 0x004fc800078ec0ff */
[----:B------:R-:W-:-:S05]  /*0410*/  SHF.R.U32.HI R4, RZ, 0x3, R0 ;  /* 0x00000003ff047819 */ /* 0x000fca0000011600 */
[----:B------:R1:W-:Y:S01]  /*0420*/  STG.E desc[UR6][R10.64+0x168], R4 ;  /* 0x000168040a007986 */ /* 0x0003e2000c101906 */
[----:B------:R-:W-:Y:S05]  /*0430*/  @!P0 BRA `(.L_x_1623) ;  /* 0x0000000000b88947 */ /* 0x000fea0003800000 */
[----:B------:R-:W-:Y:S02]  /*0440*/  ISETP.GE.U32.AND P1, PT, R5, 0x5, PT ;  /* 0x000000050500780c */ /* 0x000fe40003f26070 */
[----:B------:R-:W-:Y:S02]  /*0450*/  CS2R R2, SRZ ;  /* 0x0000000000027805 */ /* 0x000fe4000001ff00 */
[----:B------:R-:W-:-:S04]  /*0460*/  LOP3.LUT R0, R6, 0x3, RZ, 0xc0, !PT ;  /* 0x0000000306007812 */ /* 0x000fc800078ec0ff */
[----:B------:R-:W-:-:S05]  /*0470*/  ISETP.NE.AND P2, PT, R0, RZ, PT ;  /* 0x000000ff0000720c */ /* 0x000fca0003f45270 */
[----:B------:R-:W-:Y:S08]  /*0480*/  @!P1 BRA `(.L_x_1624) ;  /* 0x0000000000709947 */ /* 0x000ff00003800000 */
[----:B------:R-:W-:Y:S01]  /*0490*/  LOP3.LUT R2, R6, 0x7ffffffc, RZ, 0xc0, !PT ;  /* 0x7ffffffc06027812 */ /* 0x000fe200078ec0ff */
[----:B-1----:R-:W-:Y:S02]  /*04a0*/  IMAD.MOV.U32 R8, RZ, RZ, 0x3 ;  /* 0x00000003ff087424 */ /* 0x002fe400078e00ff */
[----:B------:R-:W-:Y:S02]  /*04b0*/  IMAD.MOV.U32 R3, RZ, RZ, RZ ;  /* 0x000000ffff037224 */ /* 0x000fe400078e00ff */
[----:B------:R-:W-:Y:S02]  /*04c0*/  IMAD R7, R5, R8, -0x6 ;  /* 0xfffffffa05077424 */ /* 0x000fe400078e0208 */
[----:B------:R-:W-:-:S07]  /*04d0*/  IMAD.MOV R16, RZ, RZ, -R2 ;  /* 0x000000ffff107224 */ /* 0x000fce00078e0a02 */
.L_x_1625:
[----:B------:R-:W-:Y:S01]  /*04e0*/  SHF.R.U32.HI R8, RZ, R7, R4 ;  /* 0x00000007ff087219 */ /* 0x000fe20000011604 */
[C---:B------:R-:W-:Y:S02]  /*04f0*/  VIADD R9, R7.reuse, 0xfffffffd ;  /* 0xfffffffd07097836 */ /* 0x040fe40000000000 */
[----:B------:R-:W-:Y:S01]  /*0500*/  VIADD R17, R7, 0xfffffffa ;  /* 0xfffffffa07117836 */ /* 0x000fe20000000000 */
[----:B------:R-:W-:Y:S01]  /*0510*/  SHF.R.U32.HI R8, RZ, 0x1, R8 ;  /* 0x00000001ff087819 */ /* 0x000fe20000011608 */
[----:B------:R-:W-:Y:S01]  /*0520*/  VIADD R16, R16, 0x4 ;  /* 0x0000000410107836 */ /* 0x000fe20000000000 */
[----:B------:R-:W-:Y:S02]  /*0530*/  SHF.R.U32.HI R9, RZ, R9, R4 ;  /* 0x00000009ff097219 */ /* 0x000fe40000011604 */
[----:B------:R-:W-:Y:S02]  /*0540*/  LOP3.LUT R8, R8, 0x2, RZ, 0xc0, !PT ;  /* 0x0000000208087812 */ /* 0x000fe400078ec0ff */
[----:B------:R-:W-:-:S02]  /*0550*/  SHF.R.U32.HI R9, RZ, 0x2, R9 ;  /* 0x00000002ff097819 */ /* 0x000fc40000011609 */
[----:B------:R-:W-:Y:S01]  /*0560*/  SHF.R.U32.HI R17, RZ, R17, R4 ;  /* 0x00000011ff117219 */ /* 0x000fe20000011604 */
[----:B------:R-:W-:Y:S01]  /*0570*/  IMAD R8, R3, 0x4, R8 ;  /* 0x0000000403087824 */ /* 0x000fe200078e0208 */
[----:B------:R-:W-:Y:S01]  /*0580*/  ISETP.NE.AND P1, PT, R16, RZ, PT ;  /* 0x000000ff1000720c */ /* 0x000fe20003f25270 */
[----:B------:R-:W-:Y:S01]  /*0590*/  VIADD R3, R7, 0xfffffff7 ;  /* 0xfffffff707037836 */ /* 0x000fe20000000000 */
[----:B------:R-:W-:Y:S01]  /*05a0*/  LOP3.LUT R9, R9, 0x1, RZ, 0xc0, !PT ;  /* 0x0000000109097812 */ /* 0x000fe200078ec0ff */
[----:B------:R-:W-:Y:S01]  /*05b0*/  VIADD R7, R7, 0xfffffff4 ;  /* 0xfffffff407077836 */ /* 0x000fe20000000000 */
[----:B------:R-:W-:Y:S02]  /*05c0*/  SHF.R.U32.HI R17, RZ, 0x1, R17 ;  /* 0x00000001ff117819 */ /* 0x000fe40000011611 */
[----:B------:R-:W-:Y:S01]  /*05d0*/  SHF.R.U32.HI R3, RZ, R3, R4 ;  /* 0x00000003ff037219 */ /* 0x000fe20000011604 */
[----:B------:R-:W-:Y:S01]  /*05e0*/  IMAD.IADD R8, R8, 0x1, R9 ;  /* 0x0000000108087824 */ /* 0x000fe200078e0209 */
[----:B------:R-:W-:-:S02]  /*05f0*/  LOP3.LUT R17, R17, 0x2, RZ, 0xc0, !PT ;  /* 0x0000000211117812 */ /* 0x000fc400078ec0ff */
[----:B------:R-:W-:-:S03]  /*0600*/  SHF.R.U32.HI R3, RZ, 0x2, R3 ;  /* 0x00000002ff037819 */ /* 0x000fc60000011603 */
[----:B------:R-:W-:Y:S01]  /*0610*/  IMAD R8, R8, 0x4, R17 ;  /* 0x0000000408087824 */ /* 0x000fe200078e0211 */
[----:B------:R-:W-:-:S05]  /*0620*/  LOP3.LUT R3, R3, 0x1, RZ, 0xc0, !PT ;  /* 0x0000000103037812 */ /* 0x000fca00078ec0ff */
[----:B------:R-:W-:Y:S01]  /*0630*/  IMAD.IADD R3, R8, 0x1, R3 ;  /* 0x0000000108037824 */ /* 0x000fe200078e0203 */
[----:B------:R-:W-:Y:S06]  /*0640*/  @P1 BRA `(.L_x_1625) ;  /* 0xfffffffc00a41947 */ /* 0x000fec000383ffff */
.L_x_1624:
[----:B------:R-:W-:Y:S05]  /*0650*/  @!P2 BRA `(.L_x_1623) ;  /* 0x000000000030a947 */ /* 0x000fea0003800000 */
[----:B------:R-:W-:Y:S02]  /*0660*/  IMAD R2, R2, 0x3, RZ ;  /* 0x0000000302027824 */ /* 0x000fe400078e02ff */
[----:B------:R-:W-:Y:S02]  /*0670*/  IMAD.MOV R0, RZ, RZ, -R0 ;  /* 0x000000ffff007224 */ /* 0x000fe400078e0a00 */
[----:B------:R-:W-:-:S07]  /*0680*/  IMAD R2, R5, 0x3, -R2 ;  /* 0x0000000305027824 */ /* 0x000fce00078e0a02 */
.L_x_1626:
[----:B------:R-:W-:Y:S02]  /*0690*/  VIADD R0, R0, 0x1 ;  /* 0x0000000100007836 */ /* 0x000fe40000000000 */
[C---:B------:R-:W-:Y:S02]  /*06a0*/  VIADD R7, R2.reuse, 0xfffffffa ;  /* 0xfffffffa02077836 */ /* 0x040fe40000000000 */
[----:B------:R-:W-:Y:S01]  /*06b0*/  VIADD R2, R2, 0xfffffffd ;  /* 0xfffffffd02027836 */ /* 0x000fe20000000000 */
[----:B------:R-:W-:Y:S02]  /*06c0*/  ISETP.NE.AND P1, PT, R0, RZ, PT ;  /* 0x000000ff0000720c */ /* 0x000fe40003f25270 */
[----:B------:R-:W-:-:S04]  /*06d0*/  SHF.R.U32.HI R7, RZ, R7, R4 ;  /* 0x00000007ff077219 */ /* 0x000fc80000011604 */
[----:B------:R-:W-:-:S04]  /*06e0*/  SHF.R.U32.HI R7, RZ, 0x2, R7 ;  /* 0x00000002ff077819 */ /* 0x000fc80000011607 */
[----:B-1----:R-:W-:-:S05]  /*06f0*/  LOP3.LUT R8, R7, 0x1, RZ, 0xc0, !PT ;  /* 0x0000000107087812 */ /* 0x002fca00078ec0ff */
[----:B------:R-:W-:Y:S01]  /*0700*/  IMAD R3, R3, 0x2, R8 ;  /* 0x0000000203037824 */ /* 0x000fe200078e0208 */
[----:B------:R-:W-:Y:S06]  /*0710*/  @P1 BRA `(.L_x_1626) ;  /* 0xfffffffc00dc1947 */ /* 0x000fec000383ffff */
.L_x_1623:
[----:B------:R-:W-:Y:S05]  /*0720*/  @!P0 BRA `(.L_x_1627) ;  /* 0x0000000400d48947 */ /* 0x000fea0003800000 */
[----:B------:R-:W-:Y:S01]  /*0730*/  ISETP.GE.U32.AND P1, PT, R5, 0x5, PT ;  /* 0x000000050500780c */ /* 0x000fe20003f26070 */
[----:B------:R-:W-:Y:S01]  /*0740*/  IMAD.MOV.U32 R2, RZ, RZ, RZ ;  /* 0x000000ffff027224 */ /* 0x000fe200078e00ff */
[----:B------:R-:W-:Y:S02]  /*0750*/  LOP3.LUT R0, R6, 0x3, RZ, 0xc0, !PT ;  /* 0x0000000306007812 */ /* 0x000fe400078ec0ff */
[----:B------:R-:W-:Y:S01]  /*0760*/  CS2R R22, SRZ ;  /* 0x0000000000167805 */ /* 0x000fe2000001ff00 */
[----:B------:R-:W-:Y:S01]  /*0770*/  IMAD.MOV.U32 R16, RZ, RZ, R14 ;  /* 0x000000ffff107224 */ /* 0x000fe200078e000e */
[----:B------:R-:W-:Y:S01]  /*0780*/  ISETP.NE.AND P2, PT, R0, RZ, PT ;  /* 0x000000ff0000720c */ /* 0x000fe20003f45270 */
[----:B------:R-:W-:-:S06]  /*0790*/  IMAD.MOV.U32 R17, RZ, RZ, R15 ;  /* 0x000000ffff117224 */ /* 0x000fcc00078e000f */
[----:B------:R-:W-:Y:S06]  /*07a0*/  @!P1 BRA `(.L_x_1628) ;  /* 0x0000000000a49947 */ /* 0x000fec0003800000 */
[----:B------:R-:W-:Y:S01]  /*07b0*/  LOP3.LUT R2, R6, 0x7ffffffc, RZ, 0xc0, !PT ;  /* 0x7ffffffc06027812 */ /* 0x000fe200078ec0ff */
[----:B-1----:R-:W-:Y:S01]  /*07c0*/  VIADD R8, R5, 0xfffffffe ;  /* 0xfffffffe05087836 */ /* 0x002fe20000000000 */
[----:B------:R-:W-:Y:S01]  /*07d0*/  CS2R R22, SRZ ;  /* 0x0000000000167805 */ /* 0x000fe2000001ff00 */
[----:B------:R-:W-:Y:S02]  /*07e0*/  IMAD.MOV.U32 R16, RZ, RZ, R14 ;  /* 0x000000ffff107224 */ /* 0x000fe400078e000e */
[----:B------:R-:W-:Y:S02]  /*07f0*/  IMAD.MOV.U32 R17, RZ, RZ, R15 ;  /* 0x000000ffff117224 */ /* 0x000fe400078e000f */
[----:B------:R-:W-:-:S07]  /*0800*/  IMAD.MOV R7, RZ, RZ, -R2 ;  /* 0x000000ffff077224 */ /* 0x000fce00078e0a02 */
.L_x_1629:
[--C-:B------:R-:W-:Y:S01]  /*0810*/  SHF.R.U32.HI R9, RZ, R8, R3.reuse ;  /* 0x00000008ff097219 */ /* 0x100fe20000011603 */
[----:B------:R-:W-:Y:S02]  /*0820*/  VIADD R20, R8, 0xffffffff ;  /* 0xffffffff08147836 */ /* 0x000fe40000000000 */
[----:B------:R-:W-:Y:S01]  /*0830*/  VIADD R7, R7, 0x4 ;  /* 0x0000000407077836 */ /* 0x000fe20000000000 */
[----:B------:R-:W-:Y:S01]  /*0840*/  LOP3.LUT R18, R9, 0x1, RZ, 0xc0, !PT ;  /* 0x0000000109127812 */ /* 0x000fe200078ec0ff */
[----:B------:R-:W-:Y:S01]  /*0850*/  IMAD.MOV.U32 R9, RZ, RZ, 0x3fd00000 ;  /* 0x3fd00000ff097424 */ /* 0x000fe200078e00ff */
[----:B------:R-:W-:Y:S02]  /*0860*/  SHF.R.U32.HI R20, RZ, R20, R3 ;  /* 0x00000014ff147219 */ /* 0x000fe40000011603 */
[----:B------:R-:W-:Y:S01]  /*0870*/  ISETP.NE.U32.AND P3, PT, R18, 0x1, PT ;  /* 0x000000011200780c */ /* 0x000fe20003f65070 */
[----:B------:R-:W-:Y:S01]  /*0880*/  VIADD R18, R8, 0xfffffffe ;  /* 0xfffffffe08127836 */ /* 0x000fe20000000000 */
[----:B------:R-:W-:-:S02]  /*0890*/  LOP3.LUT R20, R20, 0x1, RZ, 0xc0, !PT ;  /* 0x0000000114147812 */ /* 0x000fc400078ec0ff */
[----:B------:R-:W-:Y:S02]  /*08a0*/  FSEL R21, R9, -1.625, !P3 ;  /* 0xbfd0000009157808 */ /* 0x000fe40005800000 */
[----:B------:R-:W-:Y:S01]  /*08b0*/  ISETP.NE.U32.AND P3, PT, R20, 0x1, PT ;  /* 0x000000011400780c */ /* 0x000fe20003f65070 */
[----:B------:R-:W-:Y:S01]  /*08c0*/  IMAD.MOV.U32 R20, RZ, RZ, RZ ;  /* 0x000000ffff147224 */ /* 0x000fe200078e00ff */
[----:B------:R-:W-:Y:S01]  /*08d0*/  SHF.R.U32.HI R24, RZ, R18, R3 ;  /* 0x00000012ff187219 */ /* 0x000fe20000011603 */
[----:B------:R-:W-:-:S03]  /*08e0*/  DMUL R18, R16, 0.5 ;  /* 0x3fe0000010127828 */ /* 0x000fc60000000000 */
[----:B------:R-:W-:Y:S01]  /*08f0*/  LOP3.LUT R24, R24, 0x1, RZ, 0xc0, !PT ;  /* 0x0000000118187812 */ /* 0x000fe200078ec0ff */
[----:B------:R-:W-:Y:S01]  /*0900*/  DFMA R20, R16, R20, R22 ;  /* 0x000000141014722b */ /* 0x000fe20000000016 */
[----:B------:R-:W-:Y:S01]  /*0910*/  VIADD R16, R8, 0xfffffffd ;  /* 0xfffffffd08107836 */ /* 0x000fe20000000000 */
[C---:B------:R-:W-:Y:S01]  /*0920*/  FSEL R23, R9.reuse, -1.625, !P3 ;  /* 0xbfd0000009177808 */ /* 0x040fe20005800000 */
[----:B------:R-:W-:Y:S01]  /*0930*/  IMAD.MOV.U32 R22, RZ, RZ, RZ ;  /* 0x000000ffff167224 */ /* 0x000fe200078e00ff */
[----:B------:R-:W-:Y:S01]  /*0940*/  ISETP.NE.U32.AND P3, PT, R24, 0x1, PT ;  /* 0x000000011800780c */ /* 0x000fe20003f65070 */
[----:B------:R-:W-:Y:S01]  /*0950*/  VIADD R8, R8, 0xfffffffc ;  /* 0xfffffffc08087836 */ /* 0x000fe20000000000 */
[----:B------:R-:W-:Y:S01]  /*0960*/  SHF.R.U32.HI R24, RZ, R16, R3 ;  /* 0x00000010ff187219 */ /* 0x000fe20000011603 */
[C---:B------:R-:W-:Y:S02]  /*0970*/  DMUL R16, R18.reuse, 0.5 ;  /* 0x3fe0000012107828 */ /* 0x040fe40000000000 */
[----:B------:R-:W-:Y:S01]  /*0980*/  DFMA R20, R18, R22, R20 ;  /* 0x000000161214722b */ /* 0x000fe20000000014 */
[----:B------:R-:W-:Y:S01]  /*0990*/  LOP3.LUT R24, R24, 0x1, RZ, 0xc0, !PT ;  /* 0x0000000118187812 */ /* 0x000fe200078ec0ff */
[----:B------:R-:W-:Y:S01]  /*09a0*/  IMAD.MOV.U32 R18, RZ, RZ, RZ ;  /* 0x000000ffff127224 */ /* 0x000fe200078e00ff */
[----:B------:R-:W-:-:S02]  /*09b0*/  FSEL R19, R9, -1.625, !P3 ;  /* 0xbfd0000009137808 */ /* 0x000fc40005800000 */
[----:B------:R-:W-:Y:S01]  /*09c0*/  ISETP.NE.U32.AND P3, PT, R24, 0x1, PT ;  /* 0x000000011800780c */ /* 0x000fe20003f65070 */
[----:B------:R-:W-:-:S03]  /*09d0*/  DMUL R22, R16, 0.5 ;  /* 0x3fe0000010167828 */ /* 0x000fc60000000000 */
[----:B------:R-:W-:Y:S01]  /*09e0*/  DFMA R20, R16, R18, R20 ;  /* 0x000000121014722b */ /* 0x000fe20000000014 */
[----:B------:R-:W-:Y:S02]  /*09f0*/  FSEL R19, R9, -1.625, !P3 ;  /* 0xbfd0000009137808 */ /* 0x000fe40005800000 */
[----:B------:R-:W-:Y:S02]  /*0a00*/  ISETP.NE.AND P3, PT, R7, RZ, PT ;  /* 0x000000ff0700720c */ /* 0x000fe40003f65270 */
[----:B------:R-:W-:-:S03]  /*0a10*/  DMUL R16, R22, 0.5 ;  /* 0x3fe0000016107828 */ /* 0x000fc60000000000 */
[----:B------:R-:W-:-:S08]  /*0a20*/  DFMA R22, R22, R18, R20 ;  /* 0x000000121616722b */ /* 0x000fd00000000014 */
[----:B------:R-:W-:Y:S05]  /*0a30*/  @P3 BRA `(.L_x_1629) ;  /* 0xfffffffc00743947 */ /* 0x000fea000383ffff */
.L_x_1628:
[----:B------:R-:W-:Y:S05]  /*0a40*/  @!P2 BRA `(.L_x_1630) ;  /* 0x00000000003ca947 */ /* 0x000fea0003800000 */
[----:B------:R-:W-:Y:S02]  /*0a50*/  IMAD.IADD R2, R5, 0x1, -R2 ;  /* 0x0000000105027824 */ /* 0x000fe400078e0a02 */
[----:B------:R-:W-:Y:S02]  /*0a60*/  IMAD.MOV R7, RZ, RZ, -R0 ;  /* 0x000000ffff077224 */ /* 0x000fe400078e0a00 */
[----:B------:R-:W-:-:S07]  /*0a70*/  IMAD.MOV.U32 R18, RZ, RZ, 0x3fd00000 ;  /* 0x3fd00000ff127424 */ /* 0x000fce00078e00ff */
.L_x_1631:
[C---:B-1----:R-:W-:Y:S02]  /*0a80*/  VIADD R8, R2.reuse, 0xfffffffe ;  /* 0xfffffffe02087836 */ /* 0x042fe40000000000 */
[----:B------:R-:W-:Y:S02]  /*0a90*/  VIADD R7, R7, 0x1 ;  /* 0x0000000107077836 */ /* 0x000fe40000000000 */
[----:B------:R-:W-:Y:S01]  /*0aa0*/  VIADD R2, R2, 0xffffffff ;  /* 0xffffffff02027836 */ /* 0x000fe20000000000 */
[----:B------:R-:W-:-:S04]  /*0ab0*/  SHF.R.U32.HI R8, RZ, R8, R3 ;  /* 0x00000008ff087219 */ /* 0x000fc80000011603 */
[----:B------:R-:W-:-:S04]  /*0ac0*/  LOP3.LUT R8, R8, 0x1, RZ, 0xc0, !PT ;  /* 0x0000000108087812 */ /* 0x000fc800078ec0ff */
[----:B------:R-:W-:Y:S01]  /*0ad0*/  ISETP.NE.U32.AND P3, PT, R8, 0x1, PT ;  /* 0x000000010800780c */ /* 0x000fe20003f65070 */
[----:B------:R-:W-:-:S03]  /*0ae0*/  IMAD.MOV.U32 R8, RZ, RZ, RZ ;  /* 0x000000ffff087224 */ /* 0x000fc600078e00ff */
[----:B------:R-:W-:Y:S02]  /*0af0*/  FSEL R9, R18, -1.625, !P3 ;  /* 0xbfd0000012097808 */ /* 0x000fe40005800000 */
[----:B------:R-:W-:-:S04]  /*0b00*/  ISETP.NE.AND P3, PT, R7, RZ, PT ;  /* 0x000000ff0700720c */ /* 0x000fc80003f65270 */
[C---:B------:R-:W-:Y:S02]  /*0b10*/  DFMA R22, R16.reuse, R8, R22 ;  /* 0x000000081016722b */ /* 0x040fe40000000016 */
[----:B------:R-:W-:-:S07]  /*0b20*/  DMUL R16, R16, 0.5 ;  /* 0x3fe0000010107828 */ /* 0x000fce0000000000 */
[----:B------:R-:W-:Y:S05]  /*0b30*/  @P3 BRA `(.L_x_1631) ;  /* 0xfffffffc00d03947 */ /* 0x000fea000383ffff */
.L_x_1630:
[----:B------:R0:W-:Y:S01]  /*0b40*/  STG.E.64 desc[UR6][R10.64+0x8], R22 ;  /* 0x000008160a007986 */ /* 0x0001e2000c101b06 */
[----:B------:R-:W-:Y:S01]  /*0b50*/  CS2R R2, SRZ ;  /* 0x0000000000027805 */ /* 0x000fe2000001ff00 */
[----:B------:R-:W-:Y:S06]  /*0b60*/  @!P1 BRA `(.L_x_1632) ;  /* 0x0000000000689947 */ /* 0x000fec0003800000 */
[----:B------:R-:W-:Y:S01]  /*0b70*/  LOP3.LUT R2, R6, 0x7ffffffc, RZ, 0xc0, !PT ;  /* 0x7ffffffc06027812 */ /* 0x000fe200078ec0ff */
[----:B-1----:R-:W-:Y:S02]  /*0b80*/  IMAD.MOV.U32 R8, RZ, RZ, 0x3 ;  /* 0x00000003ff087424 */ /* 0x002fe400078e00ff */
[----:B------:R-:W-:Y:S02]  /*0b90*/  IMAD.MOV.U32 R3, RZ, RZ, RZ ;  /* 0x000000ffff037224 */ /* 0x000fe400078e00ff */
[----:B------:R-:W-:Y:S02]  /*0ba0*/  IMAD R7, R5, R8, -0x6 ;  /* 0xfffffffa05077424 */ /* 0x000fe400078e0208 */
[----:B------:R-:W-:-:S07]  /*0bb0*/  IMAD.MOV R18, RZ, RZ, -R2 ;  /* 0x000000ffff127224 */ /* 0x000fce00078e0a02 */
.L_x_1633:
[C---:B------:R-:W-:Y:S01]  /*0bc0*/  VIADD R9, R7.reuse, 0xfffffffd ;  /* 0xfffffffd07097836 */ /* 0x040fe20000000000 */
[--C-:B------:R-:W-:Y:S01]  /*0bd0*/  SHF.R.U32.HI R8, RZ, R7, R4.reuse ;  /* 0x00000007ff087219 */ /* 0x100fe20000011604 */
[----:B------:R-:W-:Y:S02]  /*0be0*/  VIADD R18, R18, 0x4 ;  /* 0x0000000412127836 */ /* 0x000fe40000000000 */
[C---:B------:R-:W-:Y:S01]  /*0bf0*/  VIADD R17, R7.reuse, 0xfffffffa ;  /* 0xfffffffa07117836 */ /* 0x040fe20000000000 */
[----:B------:R-:W-:Y:S02]  /*0c00*/  SHF.R.U32.HI R9, RZ, R9, R4 ;  /* 0x00000009ff097219 */ /* 0x000fe40000011604 */
[----:B------:R-:W-:Y:S02]  /*0c10*/  LOP3.LUT R8, R8, 0x2, RZ, 0xc0, !PT ;  /* 0x0000000208087812 */ /* 0x000fe400078ec0ff */
[----:B------:R-:W-:Y:S01]  /*0c20*/  SHF.R.U32.HI R16, RZ, 0x1, R9 ;  /* 0x00000001ff107819 */ /* 0x000fe20000011609 */
[----:B------:R-:W-:Y:S01]  /*0c30*/  VIADD R9, R7, 0xfffffff7 ;  /* 0xfffffff707097836 */ /* 0x000fe20000000000 */
[----:B------:R-:W-:Y:S01]  /*0c40*/  ISETP.NE.AND P1, PT, R18, RZ, PT ;  /* 0x000000ff1200720c */ /* 0x000fe20003f25270 */
[----:B------:R-:W-:Y:S01]  /*0c50*/  IMAD R8, R3, 0x4, R8 ;  /* 0x0000000403087824 */ /* 0x000fe200078e0208 */
[----:B------:R-:W-:Y:S01]  /*0c60*/  LOP3.LUT R3, R16, 0x1, RZ, 0xc0, !PT ;  /* 0x0000000110037812 */ /* 0x000fe200078ec0ff */
[----:B------:R-:W-:Y:S01]  /*0c70*/  VIADD R7, R7, 0xfffffff4 ;  /* 0xfffffff407077836 */ /* 0x000fe20000000000 */
[----:B------:R-:W-:-:S02]  /*0c80*/  SHF.R.U32.HI R9, RZ, R9, R4 ;  /* 0x00000009ff097219 */ /* 0x000fc40000011604 */
[----:B------:R-:W-:Y:S01]  /*0c90*/  SHF.R.U32.HI R17, RZ, R17, R4 ;  /* 0x00000011ff117219 */ /* 0x000fe20000011604 */
[----:B------:R-:W-:Y:S01]  /*0ca0*/  IMAD.IADD R3, R8, 0x1, R3 ;  /* 0x0000000108037824 */ /* 0x000fe200078e0203 */
[----:B------:R-:W-:Y:S02]  /*0cb0*/  SHF.R.U32.HI R9, RZ, 0x1, R9 ;  /* 0x00000001ff097819 */ /* 0x000fe40000011609 */
[----:B------:R-:W-:Y:S02]  /*0cc0*/  LOP3.LUT R8, R17, 0x2, RZ, 0xc0, !PT ;  /* 0x0000000211087812 */ /* 0x000fe400078ec0ff */
[----:B------:R-:W-:-:S03]  /*0cd0*/  LOP3.LUT R16, R9, 0x1, RZ, 0xc0, !PT ;  /* 0x0000000109107812 */ /* 0x000fc600078ec0ff */
[----:B------:R-:W-:-:S04]  /*0ce0*/  IMAD R3, R3, 0x4, R8 ;  /* 0x0000000403037824 */ /* 0x000fc800078e0208 */
[----:B------:R-:W-:Y:S01]  /*0cf0*/  IMAD.IADD R3, R3, 0x1, R16 ;  /* 0x0000000103037824 */ /* 0x000fe200078e0210 */
[----:B------:R-:W-:Y:S06]  /*0d00*/  @P1 BRA `(.L_x_1633) ;  /* 0xfffffffc00ac1947 */ /* 0x000fec000383ffff */
.L_x_1632:
[----:B------:R-:W-:Y:S05]  /*0d10*/  @!P2 BRA `(.L_x_1634) ;  /* 0x000000000060a947 */ /* 0x000fea0003800000 */
[----:B------:R-:W-:Y:S01]  /*0d20*/  IMAD R2, R2, 0x3, RZ ;  /* 0x0000000302027824 */ /* 0x000fe200078e02ff */
[----:B-1----:R-:W-:-:S03]  /*0d30*/  IADD3 R8, PT, PT, -R0, 0x1, RZ ;  /* 0x0000000100087810 */ /* 0x002fc60007ffe1ff */
[----:B------:R-:W-:Y:S01]  /*0d40*/  IMAD R2, R5, 0x3, -R2 ;  /* 0x0000000305027824 */ /* 0x000fe200078e0a02 */
[----:B------:R-:W-:-:S03]  /*0d50*/  ISETP.NE.AND P1, PT, R8, RZ, PT ;  /* 0x000000ff0800720c */ /* 0x000fc60003f25270 */
[----:B------:R-:W-:-:S05]  /*0d60*/  VIADD R7, R2, 0xfffffffa ;  /* 0xfffffffa02077836 */ /* 0x000fca0000000000 */
[----:B------:R-:W-:-:S04]  /*0d70*/  SHF.R.U32.HI R7, RZ, R7, R4 ;  /* 0x00000007ff077219 */ /* 0x000fc80000011604 */
[----:B------:R-:W-:-:S04]  /*0d80*/  SHF.R.U32.HI R7, RZ, 0x1, R7 ;  /* 0x00000001ff077819 */ /* 0x000fc80000011607 */
[----:B------:R-:W-:-:S05]  /*0d90*/  LOP3.LUT R0, R7, 0x1, RZ, 0xc0, !PT ;  /* 0x0000000107007812 */ /* 0x000fca00078ec0ff */
[----:B------:R-:W-:Y:S01]  /*0da0*/  IMAD R3, R3, 0x2, R0 ;  /* 0x0000000203037824 */ /* 0x000fe200078e0200 */
[----:B------:R-:W-:Y:S06]  /*0db0*/  @!P1 BRA `(.L_x_1634) ;  /* 0x0000000000389947 */ /* 0x000fec0003800000 */
[----:B------:R-:W-:Y:S02]  /*0dc0*/  VIADD R2, R2, 0xfffffffd ;  /* 0xfffffffd02027836 */ /* 0x000fe40000000000 */
[----:B------:R-:W-:-:S07]  /*0dd0*/  IMAD.MOV.U32 R0, RZ, RZ, R8 ;  /* 0x000000ffff007224 */ /* 0x000fce00078e0008 */
.L_x_1635:
[----:B------:R-:W-:Y:S02]  /*0de0*/  VIADD R0, R0, 0x1 ;  /* 0x0000000100007836 */ /* 0x000fe40000000000 */
[C---:B------:R-:W-:Y:S02]  /*0df0*/  VIADD R7, R2.reuse, 0xfffffffa ;  /* 0xfffffffa02077836 */ /* 0x040fe40000000000 */
[----:B------:R-:W-:Y:S01]  /*0e00*/  VIADD R2, R2, 0xfffffffd ;  /* 0xfffffffd02027836 */ /* 0x000fe20000000000 */
[----:B------:R-:W-:Y:S02]  /*0e10*/  ISETP.NE.AND P1, PT, R0, RZ, PT ;  /* 0x000000ff0000720c */ /* 0x000fe40003f25270 */
[----:B------:R-:W-:-:S04]  /*0e20*/  SHF.R.U32.HI R7, RZ, R7, R4 ;  /* 0x00000007ff077219 */ /* 0x000fc80000011604 */
[----:B------:R-:W-:-:S04]  /*0e30*/  SHF.R.U32.HI R7, RZ, 0x1, R7 ;  /* 0x00000001ff077819 */ /* 0x000fc80000011607 */
[----:B------:R-:W-:-:S05]  /*0e40*/  LOP3.LUT R8, R7, 0x1, RZ, 0xc0, !PT ;  /* 0x0000000107087812 */ /* 0x000fca00078ec0ff */
[----:B------:R-:W-:Y:S01]  /*0e50*/  IMAD R3, R3, 0x2, R8 ;  /* 0x0000000203037824 */ /* 0x000fe200078e0208 */
[----:B------:R-:W-:Y:S06]  /*0e60*/  @P1 BRA `(.L_x_1635) ;  /* 0xfffffffc00dc1947 */ /* 0x000fec000383ffff */
[----:B------:R-:W-:Y:S05]  /*0e70*/  BRA `(.L_x_1634) ;  /* 0x0000000000087947 */ /* 0x000fea0003800000 */
.L_x_1627:
[----:B------:R2:W-:Y:S01]  /*0e80*/  STG.E.64 desc[UR6][R10.64+0x8], RZ ;  /* 0x000008ff0a007986 */ /* 0x0005e2000c101b06 */
[----:B------:R-:W-:-:S07]  /*0e90*/  IMAD.MOV.U32 R3, RZ, RZ, RZ ;  /* 0x000000ffff037224 */ /* 0x000fce00078e00ff */
.L_x_1634:
[----:B------:R-:W-:Y:S05]  /*0ea0*/  @!P0 BRA `(.L_x_1636) ;  /* 0x0000000400cc8947 */ /* 0x000fea0003800000 */
[----:B------:R-:W-:Y:S01]  /*0eb0*/  ISETP.GE.U32.AND P1, PT, R5, 0x5, PT ;  /* 0x000000050500780c */ /* 0x000fe20003f26070 */
[----:B------:R-:W-:Y:S01]  /*0ec0*/  IMAD.MOV.U32 R0, RZ, RZ, RZ ;  /* 0x000000ffff007224 */ /* 0x000fe200078e00ff */
[----:B------:R-:W-:Y:S02]  /*0ed0*/  LOP3.LUT R2, R6, 0x3, RZ, 0xc0, !PT ;  /* 0x0000000306027812 */ /* 0x000fe400078ec0ff */
[----:B0-----:R-:W-:Y:S01]  /*0ee0*/  CS2R R22, SRZ ;  /* 0x0000000000167805 */ /* 0x001fe2000001ff00 */
        /* <DEDUP_REMOVED lines=10> */
.L_x_1638:
        /* <DEDUP_REMOVED lines=35> */
.L_x_1637:
[----:B------:R-:W-:Y:S05]  /*11c0*/  @!P2 BRA `(.L_x_1639) ;  /* 0x00000000003ca947 */ /* 0x000fea0003800000 */
[----:B------:R-:W-:Y:S02]  /*11d0*/  IMAD.IADD R0, R5, 0x1, -R0 ;  /* 0x0000000105007824 */ /* 0x000fe400078e0a00 */
[----:B------:R-:W-:Y:S02]  /*11e0*/  IMAD.MOV R7, RZ, RZ, -R2 ;  /* 0x000000ffff077224 */ /* 0x000fe400078e0a02 */
[----:B------:R-:W-:-:S07]  /*11f0*/  IMAD.MOV.U32 R18, RZ, RZ, 0x3fd00000 ;  /* 0x3fd00000ff127424 */ /* 0x000fce00078e00ff */
.L_x_1640:
        /* <DEDUP_REMOVED lines=12> */
.L_x_1639:
[----:B------:R0:W-:Y:S01]  /*12c0*/  STG.E.64 desc[UR6][R10.64+0x10], R22 ;  /* 0x000010160a007986 */ /* 0x0001e2000c101b06 */
[----:B------:R-:W-:Y:S02]  /*12d0*/  IMAD.MOV.U32 R7, RZ, RZ, RZ ;  /* 0x000000ffff077224 */ /* 0x000fe400078e00ff */
[----:B------:R-:W-:Y:S01]  /*12e0*/  IMAD.MOV.U32 R0, RZ, RZ, RZ ;  /* 0x000000ffff007224 */ /* 0x000fe200078e00ff */
[----:B------:R-:W-:Y:S06]  /*12f0*/  @!P1 BRA `(.L_x_1641) ;  /* 0x0000000000689947 */ /* 0x000fec0003800000 */
[----:B------:R-:W-:Y:S01]  /*1300*/  LOP3.LUT R7, R6, 0x7ffffffc, RZ, 0xc0, !PT ;  /* 0x7ffffffc06077812 */ /* 0x000fe200078ec0ff */
[----:B-1----:R-:W-:Y:S02]  /*1310*/  IMAD.MOV.U32 R8, RZ, RZ, 0x3 ;  /* 0x00000003ff087424 */ /* 0x002fe400078e00ff */
[----:B------:R-:W-:Y:S02]  /*1320*/  IMAD.MOV.U32 R0, RZ, RZ, RZ ;  /* 0x000000ffff007224 */ /* 0x000fe400078e00ff */
[----:B------:R-:W-:Y:S02]  /*1330*/  IMAD R3, R5, R8, -0x6 ;  /* 0xfffffffa05037424 */ /* 0x000fe400078e0208 */
[----:B------:R-:W-:-:S07]  /*1340*/  IMAD.MOV R18, RZ, RZ, -R7 ;  /* 0x000000ffff127224 */ /* 0x000fce00078e0a07 */
.L_x_1642:
[--C-:B------:R-:W-:Y:S01]  /*1350*/  SHF.R.U32.HI R8, RZ, R3, R4.reuse ;  /* 0x00000003ff087219 */ /* 0x100fe20000011604 */
[C---:B------:R-:W-:Y:S02]  /*1360*/  VIADD R9, R3.reuse, 0xfffffffd ;  /* 0xfffffffd03097836 */ /* 0x040fe40000000000 */
[----:B------:R-:W-:Y:S02]  /*1370*/  VIADD R17, R3, 0xfffffffa ;  /* 0xfffffffa03117836 */ /* 0x000fe40000000000 */
[----:B------:R-:W-:Y:S01]  /*1380*/  IMAD.SHL.U32 R8, R8, 0x2, RZ ;  /* 0x0000000208087824 */ /* 0x000fe200078e00ff */
[----:B------:R-:W-:Y:S01]  /*1390*/  SHF.R.U32.HI R16, RZ, R9, R4 ;  /* 0x00000009ff107219 */ /* 0x000fe20000011604 */
[----:B------:R-:W-:-:S03]  /*13a0*/  VIADD R18, R18, 0x4 ;  /* 0x0000000412127836 */ /* 0x000fc60000000000 */
[----:B------:R-:W-:Y:S02]  /*13b0*/  LOP3.LUT R9, R8, 0x2, RZ, 0xc0, !PT ;  /* 0x0000000208097812 */ /* 0x000fe400078ec0ff */
[--C-:B------:R-:W-:Y:S02]  /*13c0*/  SHF.R.U32.HI R8, RZ, R17, R4.reuse ;  /* 0x00000011ff087219 */ /* 0x100fe40000011604 */
[----:B------:R-:W-:Y:S01]  /*13d0*/  ISETP.NE.AND P1, PT, R18, RZ, PT ;  /* 0x000000ff1200720c */ /* 0x000fe20003f25270 */
[----:B------:R-:W-:Y:S01]  /*13e0*/  IMAD R0, R0, 0x4, R9 ;  /* 0x0000000400007824 */ /* 0x000fe200078e0209 */
[----:B------:R-:W-:Y:S01]  /*13f0*/  LOP3.LUT R17, R16, 0x1, RZ, 0xc0, !PT ;  /* 0x0000000110117812 */ /* 0x000fe200078ec0ff */
[C---:B------:R-:W-:Y:S02]  /*1400*/  VIADD R9, R3.reuse, 0xfffffff7 ;  /* 0xfffffff703097836 */ /* 0x040fe40000000000 */
[----:B------:R-:W-:Y:S02]  /*1410*/  IMAD.SHL.U32 R8, R8, 0x2, RZ ;  /* 0x0000000208087824 */ /* 0x000fe400078e00ff */
[----:B------:R-:W-:Y:S01]  /*1420*/  IMAD.IADD R0, R0, 0x1, R17 ;  /* 0x0000000100007824 */ /* 0x000fe200078e0211 */
[----:B------:R-:W-:Y:S01]  /*1430*/  SHF.R.U32.HI R16, RZ, R9, R4 ;  /* 0x00000009ff107219 */ /* 0x000fe20000011604 */
[----:B------:R-:W-:Y:S01]  /*1440*/  VIADD R3, R3, 0xfffffff4 ;  /* 0xfffffff403037836 */ /* 0x000fe20000000000 */
[----:B------:R-:W-:-:S02]  /*1450*/  LOP3.LUT R9, R8, 0x2, RZ, 0xc0, !PT ;  /* 0x0000000208097812 */ /* 0x000fc400078ec0ff */
[----:B------:R-:W-:-:S03]  /*1460*/  LOP3.LUT R17, R16, 0x1, RZ, 0xc0, !PT ;  /* 0x0000000110117812 */ /* 0x000fc600078ec0ff */
[----:B------:R-:W-:-:S04]  /*1470*/  IMAD R0, R0, 0x4, R9 ;  /* 0x0000000400007824 */ /* 0x000fc800078e0209 */
[----:B------:R-:W-:Y:S01]  /*1480*/  IMAD.IADD R0, R0, 0x1, R17 ;  /* 0x0000000100007824 */ /* 0x000fe200078e0211 */
[----:B------:R-:W-:Y:S06]  /*1490*/  @P1 BRA `(.L_x_1642) ;  /* 0xfffffffc00ac1947 */ /* 0x000fec000383ffff */
.L_x_1641:
[----:B------:R-:W-:Y:S05]  /*14a0*/  @!P2 BRA `(.L_x_1643) ;  /* 0x000000000054a947 */ /* 0x000fea0003800000 */
[----:B-1----:R-:W-:Y:S01]  /*14b0*/  IMAD R8, R7, 0x3, RZ ;  /* 0x0000000307087824 */ /* 0x002fe200078e02ff */
[----:B------:R-:W-:-:S03]  /*14c0*/  IADD3 R2, PT, PT, -R2, 0x1, RZ ;  /* 0x0000000102027810 */ /* 0x000fc60007ffe1ff */
[----:B------:R-:W-:Y:S01]  /*14d0*/  IMAD R8, R5, 0x3, -R8 ;  /* 0x0000000305087824 */ /* 0x000fe200078e0a08 */
[----:B------:R-:W-:-:S03]  /*14e0*/  ISETP.NE.AND P1, PT, R2, RZ, PT ;  /* 0x000000ff0200720c */ /* 0x000fc60003f25270 */
[----:B------:R-:W-:-:S05]  /*14f0*/  VIADD R3, R8, 0xfffffffa ;  /* 0xfffffffa08037836 */ /* 0x000fca0000000000 */
[----:B------:R-:W-:-:S04]  /*1500*/  SHF.R.U32.HI R3, RZ, R3, R4 ;  /* 0x00000003ff037219 */ /* 0x000fc80000011604 */
[----:B------:R-:W-:-:S05]  /*1510*/  LOP3.LUT R3, R3, 0x1, RZ, 0xc0, !PT ;  /* 0x0000000103037812 */ /* 0x000fca00078ec0ff */
[----:B------:R-:W-:Y:S01]  /*1520*/  IMAD R0, R0, 0x2, R3 ;  /* 0x0000000200007824 */ /* 0x000fe200078e0203 */
[----:B------:R-:W-:Y:S06]  /*1530*/  @!P1 BRA `(.L_x_1643) ;  /* 0x0000000000309947 */ /* 0x000fec0003800000 */
[----:B------:R-:W-:-:S07]  /*1540*/  VIADD R8, R8, 0xfffffffd ;  /* 0xfffffffd08087836 */ /* 0x000fce0000000000 */
.L_x_1644:
[----:B------:R-:W-:Y:S02]  /*1550*/  VIADD R2, R2, 0x1 ;  /* 0x0000000102027836 */ /* 0x000fe40000000000 */
[C---:B------:R-:W-:Y:S02]  /*1560*/  VIADD R3, R8.reuse, 0xfffffffa ;  /* 0xfffffffa08037836 */ /* 0x040fe40000000000 */
[----:B------:R-:W-:Y:S01]  /*1570*/  VIADD R8, R8, 0xfffffffd ;  /* 0xfffffffd08087836 */ /* 0x000fe20000000000 */
[----:B------:R-:W-:Y:S02]  /*1580*/  ISETP.NE.AND P1, PT, R2, RZ, PT ;  /* 0x000000ff0200720c */ /* 0x000fe40003f25270 */
[----:B------:R-:W-:-:S04]  /*1590*/  SHF.R.U32.HI R3, RZ, R3, R4 ;  /* 0x00000003ff037219 */ /* 0x000fc80000011604 */
[----:B------:R-:W-:-:S05]  /*15a0*/  LOP3.LUT R3, R3, 0x1, RZ, 0xc0, !PT ;  /* 0x0000000103037812 */ /* 0x000fca00078ec0ff */
[----:B------:R-:W-:Y:S02]  /*15b0*/  IMAD R0, R0, 0x2, R3 ;  /* 0x0000000200007824 */ /* 0x000fe400078e0203 */
[----:B------:R-:W-:Y:S05]  /*15c0*/  @P1 BRA `(.L_x_1644) ;  /* 0xfffffffc00e01947 */ /* 0x000fea000383ffff */
[----:B------:R-:W-:Y:S05]  /*15d0*/  BRA `(.L_x_1643) ;  /* 0x0000000000087947 */ /* 0x000fea0003800000 */
.L_x_1636:
[----:B------:R3:W-:Y:S01]  /*15e0*/  STG.E.64 desc[UR6][R10.64+0x10], RZ ;  /* 0x000010ff0a007986 */ /* 0x0007e2000c101b06 */
[----:B------:R-:W-:-:S07]  /*15f0*/  IMAD.MOV.U32 R0, RZ, RZ, RZ ;  /* 0x000000ffff007224 */ /* 0x000fce00078e00ff */
.L_x_1643:
[----:B-1----:R-:W-:Y:S01]  /*1600*/  CS2R R8, SRZ ;  /* 0x0000000000087805 */ /* 0x002fe2000001ff00 */
[----:B------:R-:W-:Y:S06]  /*1610*/  @!P0 BRA `(.L_x_1645) ;  /* 0x0000000000ec8947 */ /* 0x000fec0003800000 */
[----:B------:R-:W-:Y:S01]  /*1620*/  ISETP.GE.U32.AND P1, PT, R5, 0x5, PT ;  /* 0x000000050500780c */ /* 0x000fe20003f26070 */
[----:B------:R-:W-:Y:S01]  /*1630*/  IMAD.MOV.U32 R4, RZ, RZ, RZ ;  /* 0x000000ffff047224 */ /* 0x000fe200078e00ff */
[----:B------:R-:W-:Y:S02]  /*1640*/  LOP3.LUT R7, R6, 0x3, RZ, 0xc0, !PT ;  /* 0x0000000306077812 */ /* 0x000fe400078ec0ff */
[----:B------:R-:W-:Y:S02]  /*1650*/  CS2R R8, SRZ ;  /* 0x0000000000087805 */ /* 0x000fe4000001ff00 */
[----:B------:R-:W-:-:S07]  /*1660*/  ISETP.NE.AND P0, PT, R7, RZ, PT ;  /* 0x000000ff0700720c */ /* 0x000fce0003f05270 */
[----:B------:R-:W-:Y:S06]  /*1670*/  @!P1 BRA `(.L_x_1646) ;  /* 0x0000000000949947 */ /* 0x000fec0003800000 */
[----:B------:R-:W-:Y:S01]  /*1680*/  LOP3.LUT R4, R6, 0x7ffffffc, RZ, 0xc0, !PT ;  /* 0x7ffffffc06047812 */ /* 0x000fe200078ec0ff */
[----:B------:R-:W-:Y:S01]  /*1690*/  VIADD R17, R5, 0xfffffffe ;  /* 0xfffffffe05117836 */ /* 0x000fe20000000000 */
[----:B------:R-:W-:-:S03]  /*16a0*/  CS2R R8, SRZ ;  /* 0x0000000000087805 */ /* 0x000fc6000001ff00 */
[----:B------:R-:W-:-:S07]  /*16b0*/  IMAD.MOV R16, RZ, RZ, -R4 ;  /* 0x000000ffff107224 */ /* 0x000fce00078e0a04 */
.L_x_1647:
[--C-:B------:R-:W-:Y:S01]  /*16c0*/  SHF.R.U32.HI R2, RZ, R17, R0.reuse ;  /* 0x00000011ff027219 */ /* 0x100fe20000011600 */
[C---:B------:R-:W-:Y:S02]  /*16d0*/  VIADD R3, R17.reuse, 0xffffffff ;  /* 0xffffffff11037836 */ /* 0x040fe40000000000 */
[----:B------:R-:W-:Y:S01]  /*16e0*/  IMAD.MOV.U32 R6, RZ, RZ, 0x3fd00000 ;  /* 0x3fd00000ff067424 */ /* 0x000fe200078e00ff */
[----:B------:R-:W-:Y:S01]  /*16f0*/  LOP3.LUT R2, R2, 0x1, RZ, 0xc0, !PT ;  /* 0x0000000102027812 */ /* 0x000fe200078ec0ff */
[----:B------:R-:W-:Y:S01]  /*1700*/  VIADD R21, R17, 0xfffffffe ;  /* 0xfffffffe11157836 */ /* 0x000fe20000000000 */
[----:B------:R-:W-:Y:S01]  /*1710*/  SHF.R.U32.HI R3, RZ, R3, R0 ;  /* 0x00000003ff037219 */ /* 0x000fe20000011600 */
[----:B------:R-:W-:Y:S01]  /*1720*/  IMAD.MOV.U32 R18, RZ, RZ, RZ ;  /* 0x000000ffff127224 */ /* 0x000fe200078e00ff */
[----:B------:R-:W-:Y:S01]  /*1730*/  ISETP.NE.U32.AND P1, PT, R2, 0x1, PT ;  /* 0x000000010200780c */ /* 0x000fe20003f25070 */
[----:B------:R-:W-:Y:S01]  /*1740*/  VIADD R16, R16, 0x4 ;  /* 0x0000000410107836 */ /* 0x000fe20000000000 */
[----:B------:R-:W-:-:S02]  /*1750*/  LOP3.LUT R3, R3, 0x1, RZ, 0xc0, !PT ;  /* 0x0000000103037812 */ /* 0x000fc400078ec0ff */
[C---:B------:R-:W-:Y:S02]  /*1760*/  FSEL R19, R6.reuse, -1.625, !P1 ;  /* 0xbfd0000006137808 */ /* 0x040fe40004800000 */
[----:B------:R-:W-:Y:S01]  /*1770*/  ISETP.NE.U32.AND P1, PT, R3, 0x1, PT ;  /* 0x000000010300780c */ /* 0x000fe20003f25070 */
[C---:B------:R-:W-:Y:S01]  /*1780*/  DMUL R2, R14.reuse, 0.5 ;  /* 0x3fe000000e027828 */ /* 0x040fe20000000000 */
[----:B------:R-:W-:Y:S02]  /*1790*/  SHF.R.U32.HI R21, RZ, R21, R0 ;  /* 0x00000015ff157219 */ /* 0x000fe40000011600 */
[----:B------:R-:W-:Y:S01]  /*17a0*/  DFMA R14, R14, R18, R8 ;  /* 0x000000120e0e722b */ /* 0x000fe20000000008 */
[----:B------:R-:W-:Y:S01]  /*17b0*/  VIADD R9, R17, 0xfffffffd ;  /* 0xfffffffd11097836 */ /* 0x000fe20000000000 */
[----:B------:R-:W-:Y:S01]  /*17c0*/  LOP3.LUT R21, R21, 0x1, RZ, 0xc0, !PT ;  /* 0x0000000115157812 */ /* 0x000fe200078ec0ff */
[----:B------:R-:W-:Y:S01]  /*17d0*/  VIADD R17, R17, 0xfffffffc ;  /* 0xfffffffc11117836 */ /* 0x000fe20000000000 */
[----:B------:R-:W-:-:S02]  /*17e0*/  FSEL R19, R6, -1.625, !P1 ;  /* 0xbfd0000006137808 */ /* 0x000fc40004800000 */
[----:B------:R-:W-:Y:S01]  /*17f0*/  SHF.R.U32.HI R20, RZ, R9, R0 ;  /* 0x00000009ff147219 */ /* 0x000fe20000011600 */
[C---:B------:R-:W-:Y:S01]  /*1800*/  DMUL R8, R2.reuse, 0.5 ;  /* 0x3fe0000002087828 */ /* 0x040fe20000000000 */
[----:B------:R-:W-:Y:S02]  /*1810*/  ISETP.NE.U32.AND P1, PT, R21, 0x1, PT ;  /* 0x000000011500780c */ /* 0x000fe40003f25070 */
[----:B------:R-:W-:Y:S01]  /*1820*/  DFMA R14, R2, R18, R14 ;  /* 0x00000012020e722b */ /* 0x000fe2000000000e */
[----:B------:R-:W-:Y:S02]  /*1830*/  LOP3.LUT R20, R20, 0x1, RZ, 0xc0, !PT ;  /* 0x0000000114147812 */ /* 0x000fe400078ec0ff */
[----:B------:R-:W-:Y:S02]  /*1840*/  FSEL R19, R6, -1.625, !P1 ;  /* 0xbfd0000006137808 */ /* 0x000fe40004800000 */
        /* <DEDUP_REMOVED lines=8> */
.L_x_1646:
[----:B------:R-:W-:Y:S05]  /*18d0*/  @!P0 BRA `(.L_x_1645) ;  /* 0x00000000003c8947 */ /* 0x000fea0003800000 */
[----:B------:R-:W-:Y:S02]  /*18e0*/  IMAD.IADD R4, R5, 0x1, -R4 ;  /* 0x0000000105047824 */ /* 0x000fe400078e0a04 */
[----:B------:R-:W-:Y:S02]  /*18f0*/  IMAD.MOV R7, RZ, RZ, -R7 ;  /* 0x000000ffff077224 */ /* 0x000fe400078e0a07 */
[----:B------:R-:W-:-:S07]  /*1900*/  IMAD.MOV.U32 R5, RZ, RZ, 0x3fd00000 ;  /* 0x3fd00000ff057424 */ /* 0x000fce00078e00ff */
.L_x_1648:
[C---:B------:R-:W-:Y:S02]  /*1910*/  VIADD R3, R4.reuse, 0xfffffffe ;  /* 0xfffffffe04037836 */ /* 0x040fe40000000000 */
[----:B------:R-:W-:Y:S02]  /*1920*/  VIADD R7, R7, 0x1 ;  /* 0x0000000107077836 */ /* 0x000fe40000000000 */
[----:B------:R-:W-:Y:S01]  /*1930*/  IMAD.MOV.U32 R2, RZ, RZ, RZ ;  /* 0x000000ffff027224 */ /* 0x000fe200078e00ff */
[----:B------:R-:W-:Y:S01]  /*1940*/  SHF.R.U32.HI R3, RZ, R3, R0 ;  /* 0x00000003ff037219 */ /* 0x000fe20000011600 */
[----:B------:R-:W-:-:S03]  /*1950*/  VIADD R4, R4, 0xffffffff ;  /* 0xffffffff04047836 */ /* 0x000fc60000000000 */
[----:B------:R-:W-:-:S04]  /*1960*/  LOP3.LUT R3, R3, 0x1, RZ, 0xc0, !PT ;  /* 0x0000000103037812 */ /* 0x000fc800078ec0ff */
[----:B------:R-:W-:-:S04]  /*1970*/  ISETP.NE.U32.AND P0, PT, R3, 0x1, PT ;  /* 0x000000010300780c */ /* 0x000fc80003f05070 */
[----:B------:R-:W-:Y:S02]  /*1980*/  FSEL R3, R5, -1.625, !P0 ;  /* 0xbfd0000005037808 */ /* 0x000fe40004000000 */
[----:B------:R-:W-:-:S04]  /*1990*/  ISETP.NE.AND P0, PT, R7, RZ, PT ;  /* 0x000000ff0700720c */ /* 0x000fc80003f05270 */
[C---:B------:R-:W-:Y:S02]  /*19a0*/  DFMA R8, R14.reuse, R2, R8 ;  /* 0x000000020e08722b */ /* 0x040fe40000000008 */
[----:B------:R-:W-:-:S07]  /*19b0*/  DMUL R14, R14, 0.5 ;  /* 0x3fe000000e0e7828 */ /* 0x000fce0000000000 */
[----:B------:R-:W-:Y:S05]  /*19c0*/  @P0 BRA `(.L_x_1648) ;  /* 0xfffffffc00d00947 */ /* 0x000fea000383ffff */
.L_x_1645:
[----:B------:R-:W-:Y:S01]  /*19d0*/  IMAD.MOV.U32 R5, RZ, RZ, 0x1 ;  /* 0x00000001ff057424 */ /* 0x000fe200078e00ff */
[----:B------:R1:W-:Y:S04]  /*19e0*/  STG.E.64 desc[UR6][R10.64+0x18], R8 ;  /* 0x000018080a007986 */ /* 0x0003e8000c101b06 */
[----:B------:R1:W-:Y:S04]  /*19f0*/  STG.E.U8 desc[UR6][R10.64+0x40], R5 ;  /* 0x000040050a007986 */ /* 0x0003e8000c101106 */
[----:B------:R-:W4:Y:S04]  /*1a00*/  LDG.E.64 R2, desc[UR6][R12.64] ;  /* 0x000000060c027981 */ /* 0x000f28000c1e1b00 */
[----:B----4-:R1:W-:Y:S04]  /*1a10*/  STG.E.64 desc[UR6][R10.64+0x48], R2 ;  /* 0x000048020a007986 */ /* 0x0103e8000c101b06 */
[----:B------:R-:W4:Y:S01]  /*1a20*/  LD.E.64 R6, desc[UR6][R2.64+0x170] ;  /* 0x0001700602067980 */ /* 0x000f22000c101b00 */
[----:B------:R-:W-:Y:S03]  /*1a30*/  BSSY.RECONVERGENT B0, `(.L_x_1649) ;  /* 0x000000e000007945 */ /* 0x000fe60003800200 */
[----:B------:R1:W-:Y:S01]  /*1a40*/  ST.E.64 desc[UR6][R2.64+0x38], R10 ;  /* 0x0000380a02007985 */ /* 0x0003e2000c101b06 */
[----:B----4-:R-:W-:-:S13]  /*1a50*/  ISETP.GE.AND P0, PT, R7, 0x1, PT ;  /* 0x000000010700780c */ /* 0x010fda0003f06270 */
[----:B-1----:R-:W-:Y:S05]  /*1a60*/  @!P0 BRA `(.L_x_1650) ;  /* 0x0000000000288947 */ /* 0x002fea0003800000 */
[----:B------:R-:W4:Y:S01]  /*1a70*/  LDG.E R5, desc[UR6][R10.64+0x174] ;  /* 0x000174060a057981 */ /* 0x000f22000c1e1900 */
[----:B------:R-:W-:Y:S01]  /*1a80*/  BSSY.RECONVERGENT B1, `(.L_x_1651) ;  /* 0x0000006000017945 */ /* 0x000fe20003800200 */
[----:B------:R-:W-:Y:S01]  /*1a90*/  IMAD.MOV.U32 R0, RZ, RZ, R7 ;  /* 0x000000ffff007224 */ /* 0x000fe200078e0007 */
[----:B----4-:R-:W-:-:S13]  /*1aa0*/  ISETP.NE.AND P0, PT, R5, RZ, PT ;  /* 0x000000ff0500720c */ /* 0x010fda0003f05270 */
[----:B------:R-:W-:Y:S05]  /*1ab0*/  @P0 BRA `(.L_x_1652) ;  /* 0x0000000000080947 */ /* 0x000fea0003800000 */
[----:B------:R1:W-:Y:S04]  /*1ac0*/  STG.E desc[UR6][R10.64+0x170], R6 ;  /* 0x000170060a007986 */ /* 0x0003e8000c101906 */
[----:B------:R1:W5:Y:S02]  /*1ad0*/  LD.E R0, desc[UR6][R2.64+0x174] ;  /* 0x0001740602007980 */ /* 0x000364000c101900 */
.L_x_1652:
[----:B------:R-:W-:Y:S05]  /*1ae0*/  BSYNC.RECONVERGENT B1 ;  /* 0x0000000000017941 */ /* 0x000fea0003800200 */
.L_x_1651:
[----:B-----5:R-:W-:-:S05]  /*1af0*/  IMAD.IADD R5, R5, 0x1, R0 ;  /* 0x0000000105057824 */ /* 0x020fca00078e0200 */
[----:B------:R4:W-:Y:S02]  /*1b00*/  STG.E desc[UR6][R10.64+0x174], R5 ;  /* 0x000174050a007986 */ /* 0x0009e4000c101906 */
.L_x_1650:
[----:B------:R-:W-:Y:S05]  /*1b10*/  BSYNC.RECONVERGENT B0 ;  /* 0x0000000000007941 */ /* 0x000fea0003800200 */
.L_x_1649:
[----:B-1----:R-:W5:Y:S04]  /*1b20*/  LDG.E.64 R2, desc[UR6][R12.64+0x8] ;  /* 0x000008060c027981 */ /* 0x002f68000c1e1b00 */
[----:B-----5:R1:W-:Y:S04]  /*1b30*/  STG.E.64 desc[UR6][R10.64+0x50], R2 ;  /* 0x000050020a007986 */ /* 0x0203e8000c101b06 */
[----:B------:R-:W5:Y:S01]  /*1b40*/  LD.E.64 R6, desc[UR6][R2.64+0x170] ;  /* 0x0001700602067980 */ /* 0x000f62000c101b00 */
[----:B------:R-:W-:Y:S03]  /*1b50*/  BSSY.RECONVERGENT B0, `(.L_x_1653) ;  /* 0x000000e000007945 */ /* 0x000fe60003800200 */
[----:B------:R1:W-:Y:S01]  /*1b60*/  ST.E.64 desc[UR6][R2.64+0x38], R10 ;  /* 0x0000380a02007985 */ /* 0x0003e2000c101b06 */
[----:B-----5:R-:W-:-:S13]  /*1b70*/  ISETP.GE.AND P0, PT, R7, 0x1, PT ;  /* 0x000000010700780c */ /* 0x020fda0003f06270 */
[----:B-1----:R-:W-:Y:S05]  /*1b80*/  @!P0 BRA `(.L_x_1654) ;  /* 0x0000000000288947 */ /* 0x002fea0003800000 */
[----:B----4-:R-:W4:Y:S01]  /*1b90*/  LDG.E R5, desc[UR6][R10.64+0x174] ;  /* 0x000174060a057981 */ /* 0x010f22000c1e1900 */
[----:B------:R-:W-:Y:S01]  /*1ba0*/  BSSY.RECONVERGENT B1, `(.L_x_1655) ;  /* 0x0000006000017945 */ /* 0x000fe20003800200 */
[----:B------:R-:W-:Y:S01]  /*1bb0*/  IMAD.MOV.U32 R0, RZ, RZ, R7 ;  /* 0x000000ffff007224 */ /* 0x000fe200078e0007 */
[----:B----4-:R-:W-:-:S13]  /*1bc0*/  ISETP.NE.AND P0, PT, R5, RZ, PT ;  /* 0x000000ff0500720c */ /* 0x010fda0003f05270 */
[----:B------:R-:W-:Y:S05]  /*1bd0*/  @P0 BRA `(.L_x_1656) ;  /* 0x0000000000080947 */ /* 0x000fea0003800000 */
[----:B------:R1:W-:Y:S04]  /*1be0*/  STG.E desc[UR6][R10.64+0x170], R6 ;  /* 0x000170060a007986 */ /* 0x0003e8000c101906 */
[----:B------:R1:W5:Y:S02]  /*1bf0*/  LD.E R0, desc[UR6][R2.64+0x174] ;  /* 0x0001740602007980 */ /* 0x000364000c101900 */
.L_x_1656:
[----:B------:R-:W-:Y:S05]  /*1c00*/  BSYNC.RECONVERGENT B1 ;  /* 0x0000000000017941 */ /* 0x000fea0003800200 */
.L_x_1655:
[----:B-----5:R-:W-:-:S05]  /*1c10*/  IMAD.IADD R5, R5, 0x1, R0 ;  /* 0x0000000105057824 */ /* 0x020fca00078e0200 */
[----:B------:R4:W-:Y:S02]  /*1c20*/  STG.E desc[UR6][R10.64+0x174], R5 ;  /* 0x000174050a007986 */ /* 0x0009e4000c101906 */
.L_x_1654:
[----:B------:R-:W-:Y:S05]  /*1c30*/  BSYNC.RECONVERGENT B0 ;  /* 0x0000000000007941 */ /* 0x000fea0003800200 */
.L_x_1653:
        /* <DEDUP_REMOVED lines=14> */
.L_x_1660:
[----:B------:R-:W-:Y:S05]  /*1d20*/  BSYNC.RECONVERGENT B1 ;  /* 0x0000000000017941 */ /* 0x000fea0003800200 */
.L_x_1659:
[----:B-----5:R-:W-:-:S05]  /*1d30*/  IMAD.IADD R5, R5, 0x1, R0 ;  /* 0x0000000105057824 */ /* 0x020fca00078e0200 */
[----:B------:R4:W-:Y:S02]  /*1d40*/  STG.E desc[UR6][R10.64+0x174], R5 ;  /* 0x000174050a007986 */ /* 0x0009e4000c101906 */
.L_x_1658:
[----:B------:R-:W-:Y:S05]  /*1d50*/  BSYNC.RECONVERGENT B0 ;  /* 0x0000000000007941 */ /* 0x000fea0003800200 */
.L_x_1657:
        /* <DEDUP_REMOVED lines=14> */
.L_x_1664:
[----:B------:R-:W-:Y:S05]  /*1e40*/  BSYNC.RECONVERGENT B1 ;  /* 0x0000000000017941 */ /* 0x000fea0003800200 */
.L_x_1663:
[----:B-----5:R-:W-:-:S05]  /*1e50*/  IMAD.IADD R5, R5, 0x1, R0 ;  /* 0x0000000105057824 */ /* 0x020fca00078e0200 */
[----:B------:R4:W-:Y:S02]  /*1e60*/  STG.E desc[UR6][R10.64+0x174], R5 ;  /* 0x000174050a007986 */ /* 0x0009e4000c101906 */
.L_x_1662:
[----:B------:R-:W-:Y:S05]  /*1e70*/  BSYNC.RECONVERGENT B0 ;  /* 0x0000000000007941 */ /* 0x000fea0003800200 */
.L_x_1661:
        /* <DEDUP_REMOVED lines=14> */
.L_x_1668:
[----:B------:R-:W-:Y:S05]  /*1f60*/  BSYNC.RECONVERGENT B1 ;  /* 0x0000000000017941 */ /* 0x000fea0003800200 */
.L_x_1667:
[----:B-----5:R-:W-:-:S05]  /*1f70*/  IMAD.IADD R5, R5, 0x1, R0 ;  /* 0x0000000105057824 */ /* 0x020fca00078e0200 */
[----:B------:R4:W-:Y:S02]  /*1f80*/  STG.E desc[UR6][R10.64+0x174], R5 ;  /* 0x000174050a007986 */ /* 0x0009e4000c101906 */
.L_x_1666:
[----:B------:R-:W-:Y:S05]  /*1f90*/  BSYNC.RECONVERGENT B0 ;  /* 0x0000000000007941 */ /* 0x000fea0003800200 */
.L_x_1665:
        /* <DEDUP_REMOVED lines=14> */
.L_x_1672:
[----:B------:R-:W-:Y:S05]  /*2080*/  BSYNC.RECONVERGENT B1 ;  /* 0x0000000000017941 */ /* 0x000fea0003800200 */
.L_x_1671:
[----:B-----5:R-:W-:-:S05]  /*2090*/  IMAD.IADD R5, R5, 0x1, R0 ;  /* 0x0000000105057824 */ /* 0x020fca00078e0200 */
[----:B------:R4:W-:Y:S02]  /*20a0*/  STG.E desc[UR6][R10.64+0x174], R5 ;  /* 0x000174050a007986 */ /* 0x0009e4000c101906 */
.L_x_1670:
[----:B------:R-:W-:Y:S05]  /*20b0*/  BSYNC.RECONVERGENT B0 ;  /* 0x0000000000007941 */ /* 0x000fea0003800200 */
.L_x_1669:
        /* <DEDUP_REMOVED lines=14> */
.L_x_1676:
[----:B------:R-:W-:Y:S05]  /*21a0*/  BSYNC.RECONVERGENT B1 ;  /* 0x0000000000017941 */ /* 0x000fea0003800200 */
.L_x_1675:
[----:B-----5:R-:W-:-:S05]  /*21b0*/  IMAD.IADD R5, R5, 0x1, R0 ;  /* 0x0000000105057824 */ /* 0x020fca00078e0200 */
[----:B------:R4:W-:Y:S02]  /*21c0*/  STG.E desc[UR6][R10.64+0x174], R5 ;  /* 0x000174050a007986 */ /* 0x0009e4000c101906 */
.L_x_1674:
[----:B------:R-:W-:Y:S05]  /*21d0*/  BSYNC.RECONVERGENT B0 ;  /* 0x0000000000007941 */ /* 0x000fea0003800200 */
.L_x_1673:
[----:B------:R-:W5:Y:S04]  /*21e0*/  LDG.E.64 R12, desc[UR6][R12.64+0x38] ;  /* 0x000038060c0c7981 */ /* 0x000f68000c1e1b00 */
[----:B-----5:R0:W-:Y:S04]  /*21f0*/  STG.E.64 desc[UR6][R10.64+0x80], R12 ;  /* 0x0000800c0a007986 */ /* 0x0201e8000c101b06 */
[----:B----4-:R-:W4:Y:S04]  /*2200*/  LD.E.64 R4, desc[UR6][R12.64+0x170] ;  /* 0x000170060c047980 */ /* 0x010f28000c101b00 */
[----:B------:R0:W-:Y:S01]  /*2210*/  ST.E.64 desc[UR6][R12.64+0x38], R10 ;  /* 0x0000380a0c007985 */ /* 0x0001e2000c101b06 */
[----:B----4-:R-:W-:-:S13]  /*2220*/  ISETP.GE.AND P0, PT, R5, 0x1, PT ;  /* 0x000000010500780c */ /* 0x010fda0003f06270 */
[----:B0-----:R-:W-:Y:S05]  /*2230*/  @!P0 EXIT ;  /* 0x000000000000894d */ /* 0x001fea0003800000 */
[----:B-1----:R-:W4:Y:S01]  /*2240*/  LDG.E R3, desc[UR6][R10.64+0x174] ;  /* 0x000174060a037981 */ /* 0x002f22000c1e1900 */
[----:B------:R-:W-:Y:S01]  /*2250*/  BSSY.RECONVERGENT B0, `(.L_x_1677) ;  /* 0x0000006000007945 */ /* 0x000fe20003800200 */
[----:B------:R-:W-:Y:S01]  /*2260*/  IMAD.MOV.U32 R0, RZ, RZ, R5 ;  /* 0x000000ffff007224 */ /* 0x000fe200078e0005 */
[----:B----4-:R-:W-:-:S13]  /*2270*/  ISETP.NE.AND P0, PT, R3, RZ, PT ;  /* 0x000000ff0300720c */ /* 0x010fda0003f05270 */
[----:B------:R-:W-:Y:S05]  /*2280*/  @P0 BRA `(.L_x_1678) ;  /* 0x0000000000080947 */ /* 0x000fea0003800000 */
[----:B------:R0:W-:Y:S04]  /*2290*/  STG.E desc[UR6][R10.64+0x170], R4 ;  /* 0x000170040a007986 */ /* 0x0001e8000c101906 */
[----:B------:R0:W5:Y:S02]  /*22a0*/  LD.E R0, desc[UR6][R12.64+0x174] ;  /* 0x000174060c007980 */ /* 0x000164000c101900 */
.L_x_1678:
[----:B------:R-:W-:Y:S05]  /*22b0*/  BSYNC.RECONVERGENT B0 ;  /* 0x0000000000007941 */ /* 0x000fea0003800200 */
.L_x_1677:
[----:B-----5:R-:W-:-:S05]  /*22c0*/  IMAD.IADD R3, R3, 0x1, R0 ;  /* 0x0000000103037824 */ /* 0x020fca00078e0200 */
[----:B------:R-:W-:Y:S01]  /*22d0*/  STG.E desc[UR6][R10.64+0x174], R3 ;  /* 0x000174030a007986 */ /* 0x000fe2000c101906 */
[----:B------:R-:W-:Y:S05]  /*22e0*/  EXIT ;  /* 0x000000000000794d */ /* 0x000fea0003800000 */
        .weak           $__internal_10_$__cuda_sm20_dblrcp_rn_slowpath_v3
        .type           $__internal_10_$__cuda_sm20_dblrcp_rn_slowpath_v3,@function
        .size           $__internal_10_$__cuda_sm20_dblrcp_rn_slowpath_v3,(.L_x_2047 - $__internal_10_$__cuda_sm20_dblrcp_rn_slowpath_v3)
$__internal_10_$__cuda_sm20_dblrcp_rn_slowpath_v3:
[----:B------:R-:W-:Y:S02]  /*22f0*/  IMAD.MOV.U32 R4, RZ, RZ, R14 ;  /* 0x000000ffff047224 */ /* 0x000fe400078e000e */
        /* <DEDUP_REMOVED lines=24> */
.L_x_1681:
        /* <DEDUP_REMOVED lines=10> */
.L_x_1679:
[----:B------:R-:W-:Y:S01]  /*2520*/  LOP3.LUT R9, R5, 0x80000, RZ, 0xfc, !PT ;  /* 0x0008000005097812 */ /* 0x000fe200078efcff */
[----:B------:R-:W-:-:S07]  /*2530*/  IMAD.MOV.U32 R8, RZ, RZ, R4 ;  /* 0x000000ffff087224 */ /* 0x000fce00078e0004 */
.L_x_1680:
[----:B------:R-:W-:Y:S02]  /*2540*/  IMAD.MOV.U32 R4, RZ, RZ, R2 ;  /* 0x000000ffff047224 */ /* 0x000fe400078e0002 */
[----:B------:R-:W-:-:S04]  /*2550*/  IMAD.MOV.U32 R5, RZ, RZ, 0x0 ;  /* 0x00000000ff057424 */ /* 0x000fc800078e00ff */
[----:B------:R-:W-:Y:S05]  /*2560*/  RET.REL.NODEC R4 `(_Z19update_sample_nodesP4nodePS0_ii) ;  /* 0xffffffd804a47950 */ /* 0x000fea0003c3ffff */
.L_x_1682:
        /* <DEDUP_REMOVED lines=9> */
.L_x_2047:


//--------------------- .text._Z17init_sample_nodesP4nodeP4codePS0_PiS4_ii --------------------------
	.section	.text._Z17init_sample_nodesP4nodeP4codePS0_PiS4_ii,"ax",@progbits
	.align	128
        .global         _Z17init_sample_nodesP4nodeP4codePS0_PiS4_ii
        .type           _Z17init_sample_nodesP4nodeP4codePS0_PiS4_ii,@function
        .size           _Z17init_sample_nodesP4nodeP4codePS0_PiS4_ii,(.L_x_2048 - _Z17init_sample_nodesP4nodeP4codePS0_PiS4_ii)
        .other          _Z17init_sample_nodesP4nodeP4codePS0_PiS4_ii,@"STO_CUDA_ENTRY STV_DEFAULT"
_Z17init_sample_nodesP4nodeP4codePS0_PiS4_ii:
.text._Z17init_sample_nodesP4nodeP4codePS0_PiS4_ii:
        /* <DEDUP_REMOVED lines=11> */
[----:B-1----:R-:W2:Y:S02]  /*00b0*/  LDG.E R2, desc[UR6][R2.64] ;  /* 0x0000000602027981 */ /* 0x002ea4000c1e1900 */
[----:B--2---:R-:W-:-:S13]  /*00c0*/  ISETP.NE.AND P0, PT, R2, RZ, PT ;  /* 0x000000ff0200720c */ /* 0x004fda0003f05270 */
[----:B------:R-:W-:Y:S05]  /*00d0*/  @!P0 BRA `(.L_x_1683) ;  /* 0x0000001800948947 */ /* 0x000fea0003800000 */
[----:B------:R-:W0:Y:S08]  /*00e0*/  LDC.64 R4, c[0x0][0x3a0] ;  /* 0x0000e800ff047b82 */ /* 0x000e300000000a00 */
[----:B------:R-:W1:Y:S01]  /*00f0*/  LDC.64 R6, c[0x0][0x380] ;  /* 0x0000e000ff067b82 */ /* 0x000e620000000a00 */
[----:B0-----:R-:W-:-:S05]  /*0100*/  IMAD.WIDE R4, R8, 0x4, R4 ;  /* 0x0000000408047825 */ /* 0x001fca00078e0204 */
[----:B------:R-:W1:Y:S01]  /*0110*/  LDG.E R11, desc[UR6][R4.64] ;  /* 0x00000006040b7981 */ /* 0x000e62000c1e1900 */
[----:B------:R-:W-:Y:S01]  /*0120*/  UMOV UR4, 0xfffffe60 ;  /* 0xfffffe6000047882 */ /* 0x000fe20000000000 */
[----:B------:R-:W-:Y:S01]  /*0130*/  UMOV UR5, 0xffffffff ;  /* 0xffffffff00057882 */ /* 0x000fe20000000000 */
[----:B-1----:R-:W-:-:S07]  /*0140*/  IMAD.WIDE R10, R11, 0x1a0, R6 ;  /* 0x000001a00b0a7825 */ /* 0x002fce00078e0206 */
.L_x_1684:
[----:B------:R-:W-:Y:S01]  /*0150*/  IADD3 R2, P0, PT, R10, UR4, RZ ;  /* 0x000000040a027c10 */ /* 0x000fe2000ff1e0ff */
[----:B------:R-:W-:Y:S02]  /*0160*/  UIADD3 UR8, UP0, UPT, UR4, 0x1a0, URZ ;  /* 0x000001a004087890 */ /* 0x000fe4000ff1e0ff */
[----:B------:R-:W-:Y:S01]  /*0170*/  UIADD3 UR4, UP1, UPT, UR4, 0x1, URZ ;  /* 0x0000000104047890 */ /* 0x000fe2000ff3e0ff */
[----:B------:R-:W-:Y:S01]  /*0180*/  IADD3.X R3, PT, PT, R11, UR5, RZ, P0, !PT ;  /* 0x000000050b037c10 */ /* 0x000fe200087fe4ff */
[----:B------:R-:W-:Y:S02]  /*0190*/  UIADD3.X UR9, UPT, UPT, URZ, UR5, URZ, UP0, !UPT ;  /* 0x00000005ff097290 */ /* 0x000fe400087fe4ff */
[----:B------:R-:W-:Y:S02]  /*01a0*/  UISETP.GE.U32.AND UP0, UPT, UR8, 0x197, UPT ;  /* 0x000001970800788c */ /* 0x000fe4000bf06070 */
[----:B------:R0:W-:Y:S01]  /*01b0*/  STG.E.U8 desc[UR6][R2.64], RZ ;  /* 0x000000ff02007986 */ /* 0x0001e2000c101106 */
[----:B------:R-:W-:-:S02]  /*01c0*/  UIADD3.X UR5, UPT, UPT, URZ, UR5, URZ, UP1, !UPT ;  /* 0x00000005ff057290 */ /* 0x000fc40008ffe4ff */
[----:B------:R-:W-:-:S09]  /*01d0*/  UISETP.GE.U32.AND.EX UP0, UPT, UR9, URZ, UPT, UP0 ;  /* 0x000000ff0900728c */ /* 0x000fd2000bf06100 */
[----:B0-----:R-:W-:Y:S05]  /*01e0*/  BRA.U !UP0, `(.L_x_1684) ;  /* 0xfffffffd08d87547 */ /* 0x001fea000b83ffff */
[----:B------:R-:W-:Y:S01]  /*01f0*/  IMAD.MOV.U32 R3, RZ, RZ, 0x7 ;  /* 0x00000007ff037424 */ /* 0x000fe200078e00ff */
[----:B------:R-:W-:Y:S01]  /*0200*/  STG.E desc[UR6][R10.64+-0x34], RZ ;  /* 0xffffccff0a007986 */ /* 0x000fe2000c101906 */
[----:B------:R-:W-:Y:S01]  /*0210*/  IMAD.MOV.U32 R9, RZ, RZ, -0x8 ;  /* 0xfffffff8ff097424 */ /* 0x000fe200078e00ff */
[----:B------:R-:W0:Y:S01]  /*0220*/  LDC R19, c[0x0][0x3a8] ;  /* 0x0000ea00ff137b82 */ /* 0x000e220000000800 */
[----:B------:R-:W-:Y:S01]  /*0230*/  IMAD.MOV.U32 R17, RZ, RZ, -0x1 ;  /* 0xffffffffff117424 */ /* 0x000fe200078e00ff */
[----:B------:R1:W-:Y:S04]  /*0240*/  STG.E desc[UR6][R10.64+-0x40], R3 ;  /* 0xffffc0030a007986 */ /* 0x0003e8000c101906 */
[----:B------:R2:W-:Y:S04]  /*0250*/  STG.E desc[UR6][R10.64+-0x3c], R9 ;  /* 0xffffc4090a007986 */ /* 0x0005e8000c101906 */
[----:B------:R2:W-:Y:S04]  /*0260*/  STG.E desc[UR6][R10.64+-0x20], RZ ;  /* 0xffffe0ff0a007986 */ /* 0x0005e8000c101906 */
[----:B------:R2:W-:Y:S04]  /*0270*/  STG.E desc[UR6][R10.64+-0x10], RZ ;  /* 0xfffff0ff0a007986 */ /* 0x0005e8000c101906 */
[----:B------:R2:W-:Y:S04]  /*0280*/  STG.E.64 desc[UR6][R10.64+-0x8], RZ ;  /* 0xfffff8ff0a007986 */ /* 0x0005e8000c101b06 */
[----:B------:R2:W-:Y:S04]  /*0290*/  STG.E desc[UR6][R10.64+-0x30], R17 ;  /* 0xffffd0110a007986 */ /* 0x0005e8000c101906 */
[----:B------:R2:W-:Y:S04]  /*02a0*/  STG.E desc[UR6][R10.64+-0x28], R17 ;  /* 0xffffd8110a007986 */ /* 0x0005e8000c101906 */
[----:B------:R-:W3:Y:S01]  /*02b0*/  LDG.E R5, desc[UR6][R4.64] ;  /* 0x0000000604057981 */ /* 0x000ee2000c1e1900 */
[----:B------:R-:W-:-:S02]  /*02c0*/  IMAD.MOV.U32 R2, RZ, RZ, 0x1 ;  /* 0x00000001ff027424 */ /* 0x000fc400078e00ff */
[----:B------:R-:W-:-:S03]  /*02d0*/  IMAD.MOV.U32 R0, RZ, RZ, RZ ;  /* 0x000000ffff007224 */ /* 0x000fc600078e00ff */
[----:B0-----:R-:W-:-:S06]  /*02e0*/  SHF.L.U32 R2, R2, R19, RZ ;  /* 0x0000001302027219 */ /* 0x001fcc00000006ff */
[----:B-1----:R-:W0:Y:S08]  /*02f0*/  I2F.F64 R2, R2 ;  /* 0x0000000200027312 */ /* 0x002e300000201c00 */
[----:B0-----:R-:W0:Y:S01]  /*0300*/  MUFU.RCP64H R13, R3 ;  /* 0x00000003000d7308 */ /* 0x001e220000001800 */
[----:B------:R-:W-:-:S05]  /*0310*/  VIADD R12, R3, 0x300402 ;  /* 0x00300402030c7836 */ /* 0x000fca0000000000 */
[----:B------:R-:W-:Y:S01]  /*0320*/  FSETP.GEU.AND P0, PT, |R12|, 5.8789094863358348022e-39, PT ;  /* 0x004004020c00780b */ /* 0x000fe20003f0e200 */
[----:B0-----:R-:W-:-:S08]  /*0330*/  DFMA R14, -R2, R12, 1 ;  /* 0x3ff00000020e742b */ /* 0x001fd0000000010c */
[----:B------:R-:W-:-:S08]  /*0340*/  DFMA R14, R14, R14, R14 ;  /* 0x0000000e0e0e722b */ /* 0x000fd0000000000e */
[----:B------:R-:W-:Y:S01]  /*0350*/  DFMA R14, R12, R14, R12 ;  /* 0x0000000e0c0e722b */ /* 0x000fe2000000000c */
[----:B---3--:R-:W-:-:S07]  /*0360*/  IMAD.WIDE R6, R5, 0x1a0, R6 ;  /* 0x000001a005067825 */ /* 0x008fce00078e0206 */
[----:B------:R-:W-:Y:S01]  /*0370*/  DFMA R4, -R2, R14, 1 ;  /* 0x3ff000000204742b */ /* 0x000fe2000000010e */
[----:B------:R2:W-:Y:S07]  /*0380*/  STG.E desc[UR6][R6.64+-0x20], R19 ;  /* 0xffffe01306007986 */ /* 0x0005ee000c101906 */
[----:B------:R-:W-:Y:S01]  /*0390*/  DFMA R14, R14, R4, R14 ;  /* 0x000000040e0e722b */ /* 0x000fe2000000000e */
[----:B------:R-:W-:Y:S10]  /*03a0*/  @P0 BRA `(.L_x_1685) ;  /* 0x0000000000100947 */ /* 0x000ff40003800000 */
[----:B------:R-:W-:-:S05]  /*03b0*/  LOP3.LUT R4, R3, 0x7fffffff, RZ, 0xc0, !PT ;  /* 0x7fffffff03047812 */ /* 0x000fca00078ec0ff */
[----:B------:R-:W-:Y:S01]  /*03c0*/  VIADD R5, R4, 0xfff00000 ;  /* 0xfff0000004057836 */ /* 0x000fe20000000000 */
[----:B------:R-:W-:-:S07]  /*03d0*/  MOV R4, 0x3f0 ;  /* 0x000003f000047802 */ /* 0x000fce0000000f00 */
[----:B--2---:R-:W-:Y:S05]  /*03e0*/  CALL.REL.NOINC `($__internal_11_$__cuda_sm20_dblrcp_rn_slowpath_v3) ;  /* 0x00000018000c7944 */ /* 0x004fea0003c00000 */
.L_x_1685:
[----:B--2---:R-:W0:Y:S01]  /*03f0*/  LDC.64 R10, c[0x0][0x388] ;  /* 0x0000e200ff0a7b82 */ /* 0x004e220000000a00 */
[----:B------:R1:W-:Y:S01]  /*0400*/  STG.E.64 desc[UR6][R6.64+-0x1a0], R14 ;  /* 0xfffe600e06007986 */ /* 0x0003e2000c101b06 */
[----:B0-----:R-:W-:-:S05]  /*0410*/  IMAD.WIDE R10, R8, 0x14, R10 ;  /* 0x00000014080a7825 */ /* 0x001fca00078e020a */
[----:B------:R-:W2:Y:S04]  /*0420*/  LDG.E R12, desc[UR6][R10.64] ;  /* 0x000000060a0c7981 */ /* 0x000ea8000c1e1900 */
[----:B------:R-:W2:Y:S04]  /*0430*/  LDG.E R13, desc[UR6][R10.64+0x4] ;  /* 0x000004060a0d7981 */ /* 0x000ea8000c1e1900 */
[----:B------:R-:W3:Y:S04]  /*0440*/  LDG.E R4, desc[UR6][R10.64+0x8] ;  /* 0x000008060a047981 */ /* 0x000ee8000c1e1900 */
[----:B------:R-:W3:Y:S01]  /*0450*/  LDG.E R5, desc[UR6][R10.64+0xc] ;  /* 0x00000c060a057981 */ /* 0x000ee2000c1e1900 */
[----:B------:R-:W-:Y:S01]  /*0460*/  IMAD.MOV.U32 R9, RZ, RZ, 0x1 ;  /* 0x00000001ff097424 */ /* 0x000fe200078e00ff */
[----:B------:R-:W-:Y:S01]  /*0470*/  BSSY.RECONVERGENT B0, `(.L_x_1686) ;  /* 0x0000037000007945 */ /* 0x000fe20003800200 */
[----:B------:R-:W-:-:S03]  /*0480*/  DMUL R2, R2, R14 ;  /* 0x0000000e02027228 */ /* 0x000fc60000000000 */
[----:B------:R1:W-:Y:S04]  /*0490*/  STG.E.64 desc[UR6][R6.64+-0x30], R8 ;  /* 0xffffd00806007986 */ /* 0x0003e8000c101b06 */
[----:B--2---:R1:W-:Y:S04]  /*04a0*/  STG.E.64 desc[UR6][R6.64+-0x40], R12 ;  /* 0xffffc00c06007986 */ /* 0x0043e8000c101b06 */
[----:B---3--:R1:W-:Y:S01]  /*04b0*/  STG.E.64 desc[UR6][R6.64+-0x38], R4 ;  /* 0xffffc80406007986 */ /* 0x0083e2000c101b06 */
[----:B------:R-:W-:-:S13]  /*04c0*/  ISETP.GE.AND P0, PT, R5, 0x1, PT ;  /* 0x000000010500780c */ /* 0x000fda0003f06270 */
[----:B-1----:R-:W-:Y:S05]  /*04d0*/  @!P0 BRA `(.L_x_1687) ;  /* 0x0000000000c08947 */ /* 0x002fea0003800000 */
[C---:B------:R-:W-:Y:S01]  /*04e0*/  ISETP.GE.U32.AND P2, PT, R5.reuse, 0x4, PT ;  /* 0x000000040500780c */ /* 0x040fe20003f46070 */
[----:B------:R-:W-:Y:S01]  /*04f0*/  BSSY.RECONVERGENT B1, `(.L_x_1688) ;  /* 0x0000022000017945 */ /* 0x000fe20003800200 */
[----:B------:R-:W-:Y:S01]  /*0500*/  LOP3.LUT R10, R5, 0x3, RZ, 0xc0, !PT ;  /* 0x00000003050a7812 */ /* 0x000fe200078ec0ff */
[----:B------:R-:W-:Y:S02]  /*0510*/  IMAD.MOV.U32 R11, RZ, RZ, RZ ;  /* 0x000000ffff0b7224 */ /* 0x000fe400078e00ff */
[----:B------:R-:W-:Y:S01]  /*0520*/  IMAD.MOV.U32 R0, RZ, RZ, RZ ;  /* 0x000000ffff007224 */ /* 0x000fe200078e00ff */
[----:B------:R-:W-:-:S07]  /*0530*/  ISETP.NE.AND P1, PT, R10, RZ, PT ;  /* 0x000000ff0a00720c */ /* 0x000fce0003f25270 */
[----:B------:R-:W-:Y:S06]  /*0540*/  @!P2 BRA `(.L_x_1689) ;  /* 0x000000000070a947 */ /* 0x000fec0003800000 */
[C---:B------:R-:W-:Y:S01]  /*0550*/  LOP3.LUT R11, R5.reuse, 0x7ffffffc, RZ, 0xc0, !PT ;  /* 0x7ffffffc050b7812 */ /* 0x040fe200078ec0ff */
[----:B------:R-:W-:Y:S02]  /*0560*/  IMAD.MOV.U32 R12, RZ, RZ, 0x3 ;  /* 0x00000003ff0c7424 */ /* 0x000fe400078e00ff */
[----:B------:R-:W-:Y:S02]  /*0570*/  IMAD.MOV.U32 R0, RZ, RZ, RZ ;  /* 0x000000ffff007224 */ /* 0x000fe400078e00ff */
[----:B------:R-:W-:Y:S02]  /*0580*/  IMAD R9, R5, R12, -0x6 ;  /* 0xfffffffa05097424 */ /* 0x000fe400078e020c */
[----:B------:R-:W-:-:S07]  /*0590*/  IMAD.MOV R14, RZ, RZ, -R11 ;  /* 0x000000ffff0e7224 */ /* 0x000fce00078e0a0b */
.L_x_1690:
[C---:B------:R-:W-:Y:S01]  /*05a0*/  VIADD R13, R9.reuse, 0x3 ;  /* 0x00000003090d7836 */ /* 0x040fe20000000000 */
[--C-:B------:R-:W-:Y:S01]  /*05b0*/  SHF.R.U32.HI R12, RZ, R9, R4.reuse ;  /* 0x00000009ff0c7219 */ /* 0x100fe20000011604 */
[C---:B------:R-:W-:Y:S02]  /*05c0*/  VIADD R17, R9.reuse, 0xfffffffd ;  /* 0xfffffffd09117836 */ /* 0x040fe40000000000 */
[----:B------:R-:W-:Y:S01]  /*05d0*/  VIADD R14, R14, 0x4 ;  /* 0x000000040e0e7836 */ /* 0x000fe20000000000 */
[----:B------:R-:W-:Y:S01]  /*05e0*/  SHF.R.U32.HI R13, RZ, R13, R4 ;  /* 0x0000000dff0d7219 */ /* 0x000fe20000011604 */
[C---:B------:R-:W-:Y:S01]  /*05f0*/  VIADD R15, R9.reuse, 0xfffffffa ;  /* 0xfffffffa090f7836 */ /* 0x040fe20000000000 */
[----:B------:R-:W-:Y:S01]  /*0600*/  SHF.R.U32.HI R12, RZ, 0x2, R12 ;  /* 0x00000002ff0c7819 */ /* 0x000fe2000001160c */
[----:B------:R-:W-:Y:S01]  /*0610*/  VIADD R9, R9, 0xfffffff4 ;  /* 0xfffffff409097836 */ /* 0x000fe20000000000 */
[----:B------:R-:W-:Y:S02]  /*0620*/  SHF.R.U32.HI R13, RZ, 0x1, R13 ;  /* 0x00000001ff0d7819 */ /* 0x000fe4000001160d */
[----:B------:R-:W-:-:S02]  /*0630*/  SHF.R.U32.HI R17, RZ, R17, R4 ;  /* 0x00000011ff117219 */ /* 0x000fc40000011604 */
[----:B------:R-:W-:Y:S02]  /*0640*/  LOP3.LUT R13, R13, 0x2, RZ, 0xc0, !PT ;  /* 0x000000020d0d7812 */ /* 0x000fe400078ec0ff */
[----:B------:R-:W-:Y:S02]  /*0650*/  ISETP.NE.AND P2, PT, R14, RZ, PT ;  /* 0x000000ff0e00720c */ /* 0x000fe40003f45270 */
[----:B------:R-:W-:Y:S01]  /*0660*/  LOP3.LUT R12, R12, 0x1, RZ, 0xc0, !PT ;  /* 0x000000010c0c7812 */ /* 0x000fe200078ec0ff */
[----:B------:R-:W-:Y:S01]  /*0670*/  IMAD R13, R0, 0x4, R13 ;  /* 0x00000004000d7824 */ /* 0x000fe200078e020d */
[----:B------:R-:W-:Y:S02]  /*0680*/  SHF.R.U32.HI R15, RZ, R15, R4 ;  /* 0x0000000fff0f7219 */ /* 0x000fe40000011604 */
[----:B------:R-:W-:Y:S01]  /*0690*/  SHF.R.U32.HI R17, RZ, 0x1, R17 ;  /* 0x00000001ff117819 */ /* 0x000fe20000011611 */
[----:B------:R-:W-:Y:S01]  /*06a0*/  IMAD.IADD R12, R13, 0x1, R12 ;  /* 0x000000010d0c7824 */ /* 0x000fe200078e020c */
[----:B------:R-:W-:-:S02]  /*06b0*/  SHF.R.U32.HI R15, RZ, 0x2, R15 ;  /* 0x00000002ff0f7819 */ /* 0x000fc4000001160f */
[----:B------:R-:W-:Y:S02]  /*06c0*/  LOP3.LUT R17, R17, 0x2, RZ, 0xc0, !PT ;  /* 0x0000000211117812 */ /* 0x000fe400078ec0ff */
[----:B------:R-:W-:-:S03]  /*06d0*/  LOP3.LUT R15, R15, 0x1, RZ, 0xc0, !PT ;  /* 0x000000010f0f7812 */ /* 0x000fc600078ec0ff */
[----:B------:R-:W-:-:S04]  /*06e0*/  IMAD R12, R12, 0x4, R17 ;  /* 0x000000040c0c7824 */ /* 0x000fc800078e0211 */
[----:B------:R-:W-:Y:S01]  /*06f0*/  IMAD.IADD R0, R12, 0x1, R15 ;  /* 0x000000010c007824 */ /* 0x000fe200078e020f */
[----:B------:R-:W-:Y:S06]  /*0700*/  @P2 BRA `(.L_x_1690) ;  /* 0xfffffffc00a42947 */ /* 0x000fec000383ffff */
.L_x_1689:
[----:B------:R-:W-:Y:S05]  /*0710*/  BSYNC.RECONVERGENT B1 ;  /* 0x0000000000017941 */ /* 0x000fea0003800200 */
.L_x_1688:
[----:B------:R-:W-:Y:S05]  /*0720*/  @!P1 BRA `(.L_x_1687) ;  /* 0x00000000002c9947 */ /* 0x000fea0003800000 */
[----:B------:R-:W-:Y:S02]  /*0730*/  IMAD R12, R11, 0x3, RZ ;  /* 0x000000030b0c7824 */ /* 0x000fe400078e02ff */
[----:B------:R-:W-:Y:S02]  /*0740*/  IMAD.MOV R10, RZ, RZ, -R10 ;  /* 0x000000ffff0a7224 */ /* 0x000fe400078e0a0a */
[----:B------:R-:W-:-:S07]  /*0750*/  IMAD R9, R5, 0x3, -R12 ;  /* 0x0000000305097824 */ /* 0x000fce00078e0a0c */
.L_x_1691:
[----:B------:R-:W-:Y:S02]  /*0760*/  VIADD R10, R10, 0x1 ;  /* 0x000000010a0a7836 */ /* 0x000fe40000000000 */
[----:B------:R-:W-:-:S03]  /*0770*/  VIADD R9, R9, 0xfffffffd ;  /* 0xfffffffd09097836 */ /* 0x000fc60000000000 */
[----:B------:R-:W-:Y:S02]  /*0780*/  ISETP.NE.AND P1, PT, R10, RZ, PT ;  /* 0x000000ff0a00720c */ /* 0x000fe40003f25270 */
[----:B------:R-:W-:-:S04]  /*0790*/  SHF.R.U32.HI R11, RZ, R9, R4 ;  /* 0x00000009ff0b7219 */ /* 0x000fc80000011604 */
[----:B------:R-:W-:-:S04]  /*07a0*/  SHF.R.U32.HI R11, RZ, 0x2, R11 ;  /* 0x00000002ff0b7819 */ /* 0x000fc8000001160b */
[----:B------:R-:W-:-:S05]  /*07b0*/  LOP3.LUT R11, R11, 0x1, RZ, 0xc0, !PT ;  /* 0x000000010b0b7812 */ /* 0x000fca00078ec0ff */
[----:B------:R-:W-:Y:S01]  /*07c0*/  IMAD R0, R0, 0x2, R11 ;  /* 0x0000000200007824 */ /* 0x000fe200078e020b */
[----:B------:R-:W-:Y:S06]  /*07d0*/  @P1 BRA `(.L_x_1691) ;  /* 0xfffffffc00e01947 */ /* 0x000fec000383ffff */
.L_x_1687:
[----:B------:R-:W-:Y:S05]  /*07e0*/  BSYNC.RECONVERGENT B0 ;  /* 0x0000000000007941 */ /* 0x000fea0003800200 */
.L_x_1686:
[----:B------:R-:W-:Y:S01]  /*07f0*/  BSSY.RECONVERGENT B0, `(.L_x_1692) ;  /* 0x0000043000007945 */ /* 0x000fe20003800200 */
[----:B------:R-:W-:-:S03]  /*0800*/  CS2R R18, SRZ ;  /* 0x0000000000127805 */ /* 0x000fc6000001ff00 */
[----:B------:R-:W-:Y:S05]  /*0810*/  @!P0 BRA `(.L_x_1693) ;  /* 0x0000000400008947 */ /* 0x000fea0003800000 */
[C---:B------:R-:W-:Y:S01]  /*0820*/  ISETP.GE.U32.AND P2, PT, R5.reuse, 0x4, PT ;  /* 0x000000040500780c */ /* 0x040fe20003f46070 */
[----:B------:R-:W-:Y:S01]  /*0830*/  BSSY.RECONVERGENT B1, `(.L_x_1694) ;  /* 0x000002f000017945 */ /* 0x000fe20003800200 */
[----:B------:R-:W-:Y:S01]  /*0840*/  LOP3.LUT R14, R5, 0x3, RZ, 0xc0, !PT ;  /* 0x00000003050e7812 */ /* 0x000fe200078ec0ff */
[----:B------:R-:W-:Y:S01]  /*0850*/  IMAD.MOV.U32 R16, RZ, RZ, RZ ;  /* 0x000000ffff107224 */ /* 0x000fe200078e00ff */
[----:B------:R-:W-:Y:S01]  /*0860*/  CS2R R18, SRZ ;  /* 0x0000000000127805 */ /* 0x000fe2000001ff00 */
[----:B------:R-:W-:Y:S01]  /*0870*/  IMAD.MOV.U32 R12, RZ, RZ, R2 ;  /* 0x000000ffff0c7224 */ /* 0x000fe200078e0002 */
[----:B------:R-:W-:Y:S01]  /*0880*/  ISETP.NE.AND P1, PT, R14, RZ, PT ;  /* 0x000000ff0e00720c */ /* 0x000fe20003f25270 */
[----:B------:R-:W-:-:S06]  /*0890*/  IMAD.MOV.U32 R13, RZ, RZ, R3 ;  /* 0x000000ffff0d7224 */ /* 0x000fcc00078e0003 */
[----:B------:R-:W-:Y:S06]  /*08a0*/  @!P2 BRA `(.L_x_1695) ;  /* 0x00000000009ca947 */ /* 0x000fec0003800000 */
[C---:B------:R-:W-:Y:S01]  /*08b0*/  LOP3.LUT R16, R5.reuse, 0x7ffffffc, RZ, 0xc0, !PT ;  /* 0x7ffffffc05107812 */ /* 0x040fe200078ec0ff */
[----:B------:R-:W-:Y:S01]  /*08c0*/  VIADD R9, R5, 0xfffffffe ;  /* 0xfffffffe05097836 */ /* 0x000fe20000000000 */
[----:B------:R-:W-:Y:S01]  /*08d0*/  CS2R R18, SRZ ;  /* 0x0000000000127805 */ /* 0x000fe2000001ff00 */
[----:B------:R-:W-:Y:S02]  /*08e0*/  IMAD.MOV.U32 R12, RZ, RZ, R2 ;  /* 0x000000ffff0c7224 */ /* 0x000fe400078e0002 */
[----:B------:R-:W-:Y:S02]  /*08f0*/  IMAD.MOV.U32 R13, RZ, RZ, R3 ;  /* 0x000000ffff0d7224 */ /* 0x000fe400078e0003 */
[----:B------:R-:W-:-:S07]  /*0900*/  IMAD.MOV R17, RZ, RZ, -R16 ;  /* 0x000000ffff117224 */ /* 0x000fce00078e0a10 */
.L_x_1696:
[----:B------:R-:W-:Y:S01]  /*0910*/  VIADD R11, R9, 0x1 ;  /* 0x00000001090b7836 */ /* 0x000fe20000000000 */
[--C-:B------:R-:W-:Y:S01]  /*0920*/  SHF.R.U32.HI R10, RZ, R9, R0.reuse ;  /* 0x00000009ff0a7219 */ /* 0x100fe20000011600 */
[----:B------:R-:W-:Y:S02]  /*0930*/  IMAD.MOV.U32 R15, RZ, RZ, 0x3fd00000 ;  /* 0x3fd00000ff0f7424 */ /* 0x000fe400078e00ff */
[----:B------:R-:W-:Y:S01]  /*0940*/  IMAD.MOV.U32 R20, RZ, RZ, RZ ;  /* 0x000000ffff147224 */ /* 0x000fe200078e00ff */
[----:B------:R-:W-:Y:S01]  /*0950*/  SHF.R.U32.HI R11, RZ, R11, R0 ;  /* 0x0000000bff0b7219 */ /* 0x000fe20000011600 */
[----:B------:R-:W-:Y:S01]  /*0960*/  VIADD R17, R17, 0x4 ;  /* 0x0000000411117836 */ /* 0x000fe20000000000 */
[----:B------:R-:W-:Y:S02]  /*0970*/  LOP3.LUT R10, R10, 0x1, RZ, 0xc0, !PT ;  /* 0x000000010a0a7812 */ /* 0x000fe400078ec0ff */
[----:B------:R-:W-:-:S04]  /*0980*/  LOP3.LUT R11, R11, 0x1, RZ, 0xc0, !PT ;  /* 0x000000010b0b7812 */ /* 0x000fc800078ec0ff */
[----:B------:R-:W-:Y:S01]  /*0990*/  ISETP.NE.U32.AND P2, PT, R11, 0x1, PT ;  /* 0x000000010b00780c */ /* 0x000fe20003f45070 */
[----:B------:R-:W-:-:S03]  /*09a0*/  VIADD R11, R9, 0xffffffff ;  /* 0xffffffff090b7836 */ /* 0x000fc60000000000 */
[----:B------:R-:W-:Y:S02]  /*09b0*/  FSEL R21, R15, -1.625, !P2 ;  /* 0xbfd000000f157808 */ /* 0x000fe40005000000 */
[----:B------:R-:W-:Y:S02]  /*09c0*/  SHF.R.U32.HI R22, RZ, R11, R0 ;  /* 0x0000000bff167219 */ /* 0x000fe40000011600 */
[----:B------:R-:W-:Y:S01]  /*09d0*/  ISETP.NE.U32.AND P2, PT, R10, 0x1, PT ;  /* 0x000000010a00780c */ /* 0x000fe20003f45070 */
[C---:B------:R-:W-:Y:S01]  /*09e0*/  DMUL R10, R12.reuse, 0.5 ;  /* 0x3fe000000c0a7828 */ /* 0x040fe20000000000 */
[----:B------:R-:W-:Y:S01]  /*09f0*/  LOP3.LUT R22, R22, 0x1, RZ, 0xc0, !PT ;  /* 0x0000000116167812 */ /* 0x000fe200078ec0ff */
[----:B------:R-:W-:Y:S01]  /*0a00*/  DFMA R18, R12, R20, R18 ;  /* 0x000000140c12722b */ /* 0x000fe20000000012 */
[----:B------:R-:W-:Y:S01]  /*0a10*/  VIADD R13, R9, 0xfffffffe ;  /* 0xfffffffe090d7836 */ /* 0x000fe20000000000 */
[----:B------:R-:W-:Y:S01]  /*0a20*/  FSEL R21, R15, -1.625, !P2 ;  /* 0xbfd000000f157808 */ /* 0x000fe20005000000 */
[----:B------:R-:W-:Y:S01]  /*0a30*/  VIADD R9, R9, 0xfffffffc ;  /* 0xfffffffc09097836 */ /* 0x000fe20000000000 */
[----:B------:R-:W-:-:S02]  /*0a40*/  ISETP.NE.U32.AND P2, PT, R22, 0x1, PT ;  /* 0x000000011600780c */ /* 0x000fc40003f45070 */
[----:B------:R-:W-:Y:S01]  /*0a50*/  SHF.R.U32.HI R22, RZ, R13, R0 ;  /* 0x0000000dff167219 */ /* 0x000fe20000011600 */
[C---:B------:R-:W-:Y:S02]  /*0a60*/  DMUL R12, R10.reuse, 0.5 ;  /* 0x3fe000000a0c7828 */ /* 0x040fe40000000000 */
        /* <DEDUP_REMOVED lines=11> */
.L_x_1695:
[----:B------:R-:W-:Y:S05]  /*0b20*/  BSYNC.RECONVERGENT B1 ;  /* 0x0000000000017941 */ /* 0x000fea0003800200 */
.L_x_1694:
[----:B------:R-:W-:Y:S05]  /*0b30*/  @!P1 BRA `(.L_x_1693) ;  /* 0x0000000000389947 */ /* 0x000fea0003800000 */
[----:B------:R-:W-:Y:S02]  /*0b40*/  IMAD.IADD R9, R5, 0x1, -R16 ;  /* 0x0000000105097824 */ /* 0x000fe400078e0a10 */
[----:B------:R-:W-:Y:S02]  /*0b50*/  IMAD.MOV R14, RZ, RZ, -R14 ;  /* 0x000000ffff0e7224 */ /* 0x000fe400078e0a0e */
[----:B------:R-:W-:-:S07]  /*0b60*/  IMAD.MOV.U32 R15, RZ, RZ, 0x3fd00000 ;  /* 0x3fd00000ff0f7424 */ /* 0x000fce00078e00ff */
.L_x_1697:
[----:B------:R-:W-:Y:S02]  /*0b70*/  VIADD R9, R9, 0xffffffff ;  /* 0xffffffff09097836 */ /* 0x000fe40000000000 */
[----:B------:R-:W-:-:S03]  /*0b80*/  VIADD R14, R14, 0x1 ;  /* 0x000000010e0e7836 */ /* 0x000fc60000000000 */
        /* <DEDUP_REMOVED lines=9> */
.L_x_1693:
[----:B------:R-:W-:Y:S05]  /*0c20*/  BSYNC.RECONVERGENT B0 ;  /* 0x0000000000007941 */ /* 0x000fea0003800200 */
.L_x_1692:
[----:B------:R0:W-:Y:S01]  /*0c30*/  STG.E.64 desc[UR6][R6.64+-0x198], R18 ;  /* 0xfffe681206007986 */ /* 0x0001e2000c101b06 */
[----:B------:R-:W-:Y:S01]  /*0c40*/  BSSY.RECONVERGENT B0, `(.L_x_1698) ;  /* 0x0000031000007945 */ /* 0x000fe20003800200 */
[----:B------:R-:W-:-:S03]  /*0c50*/  IMAD.MOV.U32 R0, RZ, RZ, RZ ;  /* 0x000000ffff007224 */ /* 0x000fc600078e00ff */
[----:B------:R-:W-:Y:S05]  /*0c60*/  @!P0 BRA `(.L_x_1699) ;  /* 0x0000000000b88947 */ /* 0x000fea0003800000 */
        /* <DEDUP_REMOVED lines=12> */
.L_x_1702:
[C---:B------:R-:W-:Y:S01]  /*0d30*/  VIADD R13, R11.reuse, 0x3 ;  /* 0x000000030b0d7836 */ /* 0x040fe20000000000 */
[--C-:B------:R-:W-:Y:S01]  /*0d40*/  SHF.R.U32.HI R12, RZ, R11, R4.reuse ;  /* 0x0000000bff0c7219 */ /* 0x100fe20000011604 */
[----:B------:R-:W-:Y:S02]  /*0d50*/  VIADD R14, R14, 0x4 ;  /* 0x000000040e0e7836 */ /* 0x000fe40000000000 */
[C---:B------:R-:W-:Y:S01]  /*0d60*/  VIADD R15, R11.reuse, 0xfffffffa ;  /* 0xfffffffa0b0f7836 */ /* 0x040fe20000000000 */
[----:B------:R-:W-:Y:S01]  /*0d70*/  SHF.R.U32.HI R13, RZ, R13, R4 ;  /* 0x0000000dff0d7219 */ /* 0x000fe20000011604 */
[C---:B------:R-:W-:Y:S01]  /*0d80*/  VIADD R17, R11.reuse, 0xfffffffd ;  /* 0xfffffffd0b117836 */ /* 0x040fe20000000000 */
[----:B------:R-:W-:Y:S01]  /*0d90*/  SHF.R.U32.HI R12, RZ, 0x1, R12 ;  /* 0x00000001ff0c7819 */ /* 0x000fe2000001160c */
[----:B------:R-:W-:Y:S01]  /*0da0*/  VIADD R11, R11, 0xfffffff4 ;  /* 0xfffffff40b0b7836 */ /* 0x000fe20000000000 */
[----:B------:R-:W-:Y:S02]  /*0db0*/  LOP3.LUT R13, R13, 0x2, RZ, 0xc0, !PT ;  /* 0x000000020d0d7812 */ /* 0x000fe400078ec0ff */
[----:B------:R-:W-:-:S02]  /*0dc0*/  ISETP.NE.AND P2, PT, R14, RZ, PT ;  /* 0x000000ff0e00720c */ /* 0x000fc40003f45270 */
[----:B------:R-:W-:Y:S01]  /*0dd0*/  LOP3.LUT R12, R12, 0x1, RZ, 0xc0, !PT ;  /* 0x000000010c0c7812 */ /* 0x000fe200078ec0ff */
[----:B------:R-:W-:Y:S01]  /*0de0*/  IMAD R13, R0, 0x4, R13 ;  /* 0x00000004000d7824 */ /* 0x000fe200078e020d */
[--C-:B------:R-:W-:Y:S02]  /*0df0*/  SHF.R.U32.HI R15, RZ, R15, R4.reuse ;  /* 0x0000000fff0f7219 */ /* 0x100fe40000011604 */
        /* <DEDUP_REMOVED lines=8> */
.L_x_1701:
[----:B------:R-:W-:Y:S05]  /*0e80*/  BSYNC.RECONVERGENT B1 ;  /* 0x0000000000017941 */ /* 0x000fea0003800200 */
.L_x_1700:
[----:B------:R-:W-:Y:S05]  /*0e90*/  @!P1 BRA `(.L_x_1699) ;  /* 0x00000000002c9947 */ /* 0x000fea0003800000 */
[----:B------:R-:W-:Y:S02]  /*0ea0*/  IMAD R10, R10, 0x3, RZ ;  /* 0x000000030a0a7824 */ /* 0x000fe400078e02ff */
[----:B------:R-:W-:Y:S02]  /*0eb0*/  IMAD.MOV R11, RZ, RZ, -R9 ;  /* 0x000000ffff0b7224 */ /* 0x000fe400078e0a09 */
[----:B------:R-:W-:-:S07]  /*0ec0*/  IMAD R9, R5, 0x3, -R10 ;  /* 0x0000000305097824 */ /* 0x000fce00078e0a0a */
.L_x_1703:
        /* <DEDUP_REMOVED lines=8> */
.L_x_1699:
[----:B------:R-:W-:Y:S05]  /*0f50*/  BSYNC.RECONVERGENT B0 ;  /* 0x0000000000007941 */ /* 0x000fea0003800200 */
.L_x_1698:
[----:B------:R-:W-:Y:S01]  /*0f60*/  BSSY.RECONVERGENT B0, `(.L_x_1704) ;  /* 0x0000043000007945 */ /* 0x000fe20003800200 */
[----:B0-----:R-:W-:-:S03]  /*0f70*/  CS2R R18, SRZ ;  /* 0x0000000000127805 */ /* 0x001fc6000001ff00 */
        /* <DEDUP_REMOVED lines=16> */
.L_x_1708:
        /* <DEDUP_REMOVED lines=33> */
.L_x_1707:
[----:B------:R-:W-:Y:S05]  /*1290*/  BSYNC.RECONVERGENT B1 ;  /* 0x0000000000017941 */ /* 0x000fea0003800200 */
.L_x_1706:
[----:B------:R-:W-:Y:S05]  /*12a0*/  @!P1 BRA `(.L_x_1705) ;  /* 0x0000000000389947 */ /* 0x000fea0003800000 */
[----:B------:R-:W-:Y:S02]  /*12b0*/  IMAD.IADD R9, R5, 0x1, -R16 ;  /* 0x0000000105097824 */ /* 0x000fe400078e0a10 */
[----:B------:R-:W-:Y:S02]  /*12c0*/  IMAD.MOV R14, RZ, RZ, -R14 ;  /* 0x000000ffff0e7224 */ /* 0x000fe400078e0a0e */
[----:B------:R-:W-:-:S07]  /*12d0*/  IMAD.MOV.U32 R15, RZ, RZ, 0x3fd00000 ;  /* 0x3fd00000ff0f7424 */ /* 0x000fce00078e00ff */
.L_x_1709:
        /* <DEDUP_REMOVED lines=11> */
.L_x_1705:
[----:B------:R-:W-:Y:S05]  /*1390*/  BSYNC.RECONVERGENT B0 ;  /* 0x0000000000007941 */ /* 0x000fea0003800200 */
.L_x_1704:
        /* <DEDUP_REMOVED lines=16> */
.L_x_1714:
[C---:B------:R-:W-:Y:S01]  /*14a0*/  VIADD R13, R11.reuse, 0x3 ;  /* 0x000000030b0d7836 */ /* 0x040fe20000000000 */
[--C-:B------:R-:W-:Y:S01]  /*14b0*/  SHF.R.U32.HI R12, RZ, R11, R4.reuse ;  /* 0x0000000bff0c7219 */ /* 0x100fe20000011604 */
[C---:B------:R-:W-:Y:S02]  /*14c0*/  VIADD R15, R11.reuse, 0xfffffffd ;  /* 0xfffffffd0b0f7836 */ /* 0x040fe40000000000 */
[----:B------:R-:W-:Y:S01]  /*14d0*/  VIADD R16, R16, 0x4 ;  /* 0x0000000410107836 */ /* 0x000fe20000000000 */
[--C-:B------:R-:W-:Y:S02]  /*14e0*/  SHF.R.U32.HI R13, RZ, R13, R4.reuse ;  /* 0x0000000dff0d7219 */ /* 0x100fe40000011604 */
[--C-:B------:R-:W-:Y:S01]  /*14f0*/  SHF.R.U32.HI R14, RZ, R15, R4.reuse ;  /* 0x0000000fff0e7219 */ /* 0x100fe20000011604 */
[----:B------:R-:W-:Y:S01]  /*1500*/  VIADD R15, R11, 0xfffffffa ;  /* 0xfffffffa0b0f7836 */ /* 0x000fe20000000000 */
[----:B------:R-:W-:Y:S01]  /*1510*/  LOP3.LUT R12, R12, 0x1, RZ, 0xc0, !PT ;  /* 0x000000010c0c7812 */ /* 0x000fe200078ec0ff */
[----:B------:R-:W-:Y:S01]  /*1520*/  IMAD.SHL.U32 R13, R13, 0x2, RZ ;  /* 0x000000020d0d7824 */ /* 0x000fe200078e00ff */
[----:B------:R-:W-:Y:S01]  /*1530*/  ISETP.NE.AND P2, PT, R16, RZ, PT ;  /* 0x000000ff1000720c */ /* 0x000fe20003f45270 */
[----:B------:R-:W-:Y:S01]  /*1540*/  IMAD.SHL.U32 R14, R14, 0x2, RZ ;  /* 0x000000020e0e7824 */ /* 0x000fe200078e00ff */
[----:B------:R-:W-:Y:S01]  /*1550*/  SHF.R.U32.HI R15, RZ, R15, R4 ;  /* 0x0000000fff0f7219 */ /* 0x000fe20000011604 */
[----:B------:R-:W-:Y:S01]  /*1560*/  VIADD R11, R11, 0xfffffff4 ;  /* 0xfffffff40b0b7836 */ /* 0x000fe20000000000 */
[----:B------:R-:W-:-:S02]  /*1570*/  LOP3.LUT R13, R13, 0x2, RZ, 0xc0, !PT ;  /* 0x000000020d0d7812 */ /* 0x000fc400078ec0ff */
[----:B------:R-:W-:-:S03]  /*1580*/  LOP3.LUT R15, R15, 0x1, RZ, 0xc0, !PT ;  /* 0x000000010f0f7812 */ /* 0x000fc600078ec0ff */
[----:B------:R-:W-:-:S04]  /*1590*/  IMAD R13, R0, 0x4, R13 ;  /* 0x00000004000d7824 */ /* 0x000fc800078e020d */
[----:B------:R-:W-:Y:S01]  /*15a0*/  IMAD.IADD R12, R13, 0x1, R12 ;  /* 0x000000010d0c7824 */ /* 0x000fe200078e020c */
[----:B------:R-:W-:-:S05]  /*15b0*/  LOP3.LUT R13, R14, 0x2, RZ, 0xc0, !PT ;  /* 0x000000020e0d7812 */ /* 0x000fca00078ec0ff */
[----:B------:R-:W-:-:S04]  /*15c0*/  IMAD R12, R12, 0x4, R13 ;  /* 0x000000040c0c7824 */ /* 0x000fc800078e020d */
[----:B------:R-:W-:Y:S01]  /*15d0*/  IMAD.IADD R0, R12, 0x1, R15 ;  /* 0x000000010c007824 */ /* 0x000fe200078e020f */
[----:B------:R-:W-:Y:S06]  /*15e0*/  @P2 BRA `(.L_x_1714) ;  /* 0xfffffffc00ac2947 */ /* 0x000fec000383ffff */
.L_x_1713:
[----:B------:R-:W-:Y:S05]  /*15f0*/  BSYNC.RECONVERGENT B1 ;  /* 0x0000000000017941 */ /* 0x000fea0003800200 */
.L_x_1712:
[----:B------:R-:W-:Y:S05]  /*1600*/  @!P1 BRA `(.L_x_1711) ;  /* 0x0000000000289947 */ /* 0x000fea0003800000 */
[----:B------:R-:W-:Y:S02]  /*1610*/  IMAD R10, R10, 0x3, RZ ;  /* 0x000000030a0a7824 */ /* 0x000fe400078e02ff */
[----:B------:R-:W-:Y:S02]  /*1620*/  IMAD.MOV R11, RZ, RZ, -R9 ;  /* 0x000000ffff0b7224 */ /* 0x000fe400078e0a09 */
[----:B------:R-:W-:-:S07]  /*1630*/  IMAD R9, R5, 0x3, -R10 ;  /* 0x0000000305097824 */ /* 0x000fce00078e0a0a */
.L_x_1715:
[----:B------:R-:W-:Y:S02]  /*1640*/  VIADD R11, R11, 0x1 ;  /* 0x000000010b0b7836 */ /* 0x000fe40000000000 */
[----:B------:R-:W-:-:S03]  /*1650*/  VIADD R9, R9, 0xfffffffd ;  /* 0xfffffffd09097836 */ /* 0x000fc60000000000 */
[----:B------:R-:W-:Y:S02]  /*1660*/  ISETP.NE.AND P1, PT, R11, RZ, PT ;  /* 0x000000ff0b00720c */ /* 0x000fe40003f25270 */
[----:B------:R-:W-:-:S04]  /*1670*/  SHF.R.U32.HI R10, RZ, R9, R4 ;  /* 0x00000009ff0a7219 */ /* 0x000fc80000011604 */
[----:B------:R-:W-:-:S05]  /*1680*/  LOP3.LUT R13, R10, 0x1, RZ, 0xc0, !PT ;  /* 0x000000010a0d7812 */ /* 0x000fca00078ec0ff */
[----:B------:R-:W-:Y:S02]  /*1690*/  IMAD R0, R0, 0x2, R13 ;  /* 0x0000000200007824 */ /* 0x000fe400078e020d */
[----:B------:R-:W-:Y:S05]  /*16a0*/  @P1 BRA `(.L_x_1715) ;  /* 0xfffffffc00e41947 */ /* 0x000fea000383ffff */
.L_x_1711:
[----:B------:R-:W-:Y:S05]  /*16b0*/  BSYNC.RECONVERGENT B0 ;  /* 0x0000000000007941 */ /* 0x000fea0003800200 */
.L_x_1710:
[----:B------:R-:W-:Y:S01]  /*16c0*/  BSSY.RECONVERGENT B0, `(.L_x_1716) ;  /* 0x000003f000007945 */ /* 0x000fe20003800200 */
[----:B------:R-:W-:-:S03]  /*16d0*/  CS2R R14, SRZ ;  /* 0x00000000000e7805 */ /* 0x000fc6000001ff00 */
[----:B------:R-:W-:Y:S05]  /*16e0*/  @!P0 BRA `(.L_x_1717) ;  /* 0x0000000000f08947 */ /* 0x000fea0003800000 */
[C---:B------:R-:W-:Y:S01]  /*16f0*/  ISETP.GE.U32.AND P1, PT, R5.reuse, 0x4, PT ;  /* 0x000000040500780c */ /* 0x040fe20003f26070 */
[----:B------:R-:W-:Y:S01]  /*1700*/  BSSY.RECONVERGENT B1, `(.L_x_1718) ;  /* 0x000002b000017945 */ /* 0x000fe20003800200 */
[----:B------:R-:W-:Y:S01]  /*1710*/  LOP3.LUT R4, R5, 0x3, RZ, 0xc0, !PT ;  /* 0x0000000305047812 */ /* 0x000fe200078ec0ff */
[----:B------:R-:W-:Y:S01]  /*1720*/  IMAD.MOV.U32 R12, RZ, RZ, RZ ;  /* 0x000000ffff0c7224 */ /* 0x000fe200078e00ff */
[----:B------:R-:W-:Y:S02]  /*1730*/  CS2R R14, SRZ ;  /* 0x00000000000e7805 */ /* 0x000fe4000001ff00 */
[----:B------:R-:W-:-:S07]  /*1740*/  ISETP.NE.AND P0, PT, R4, RZ, PT ;  /* 0x000000ff0400720c */ /* 0x000fce0003f05270 */
[----:B------:R-:W-:Y:S06]  /*1750*/  @!P1 BRA `(.L_x_1719) ;  /* 0x0000000000949947 */ /* 0x000fec0003800000 */
[C---:B------:R-:W-:Y:S01]  /*1760*/  LOP3.LUT R12, R5.reuse, 0x7ffffffc, RZ, 0xc0, !PT ;  /* 0x7ffffffc050c7812 */ /* 0x040fe200078ec0ff */
[----:B------:R-:W-:Y:S01]  /*1770*/  VIADD R9, R5, 0xfffffffe ;  /* 0xfffffffe05097836 */ /* 0x000fe20000000000 */
[----:B------:R-:W-:-:S03]  /*1780*/  CS2R R14, SRZ ;  /* 0x00000000000e7805 */ /* 0x000fc6000001ff00 */
[----:B0-----:R-:W-:-:S07]  /*1790*/  IMAD.MOV R18, RZ, RZ, -R12 ;  /* 0x000000ffff127224 */ /* 0x001fce00078e0a0c */
.L_x_1720:
        /* <DEDUP_REMOVED lines=33> */
.L_x_1719:
[----:B------:R-:W-:Y:S05]  /*19b0*/  BSYNC.RECONVERGENT B1 ;  /* 0x0000000000017941 */ /* 0x000fea0003800200 */
.L_x_1718:
[----:B------:R-:W-:Y:S05]  /*19c0*/  @!P0 BRA `(.L_x_1717) ;  /* 0x0000000000388947 */ /* 0x000fea0003800000 */
[----:B------:R-:W-:Y:S02]  /*19d0*/  IMAD.IADD R9, R5, 0x1, -R12 ;  /* 0x0000000105097824 */ /* 0x000fe400078e0a0c */
[----:B------:R-:W-:Y:S02]  /*19e0*/  IMAD.MOV R10, RZ, RZ, -R4 ;  /* 0x000000ffff0a7224 */ /* 0x000fe400078e0a04 */
[----:B------:R-:W-:-:S07]  /*19f0*/  IMAD.MOV.U32 R11, RZ, RZ, 0x3fd00000 ;  /* 0x3fd00000ff0b7424 */ /* 0x000fce00078e00ff */
.L_x_1721:
        /* <DEDUP_REMOVED lines=11> */
.L_x_1717:
[----:B------:R-:W-:Y:S05]  /*1ab0*/  BSYNC.RECONVERGENT B0 ;  /* 0x0000000000007941 */ /* 0x000fea0003800200 */
.L_x_1716:
[----:B------:R-:W1:Y:S01]  /*1ac0*/  LDC.64 R4, c[0x0][0x390] ;  /* 0x0000e400ff047b82 */ /* 0x000e620000000a00 */
[----:B------:R-:W-:Y:S01]  /*1ad0*/  IADD3 R2, P0, PT, R6, -0x1a0, RZ ;  /* 0xfffffe6006027810 */ /* 0x000fe20007f1e0ff */
[----:B------:R-:W-:Y:S03]  /*1ae0*/  STG.E.64 desc[UR6][R6.64+-0x188], R14 ;  /* 0xfffe780e06007986 */ /* 0x000fe6000c101b06 */
[----:B------:R-:W-:Y:S01]  /*1af0*/  IADD3.X R3, PT, PT, R7, -0x1, RZ, P0, !PT ;  /* 0xffffffff07037810 */ /* 0x000fe200007fe4ff */
[----:B-1----:R-:W-:-:S05]  /*1b00*/  IMAD.WIDE R8, R8, 0x8, R4 ;  /* 0x0000000808087825 */ /* 0x002fca00078e0204 */
[----:B------:R-:W-:Y:S01]  /*1b10*/  STG.E.64 desc[UR6][R8.64], R2 ;  /* 0x0000000208007986 */ /* 0x000fe2000c101b06 */
[----:B------:R-:W-:Y:S05]  /*1b20*/  EXIT ;  /* 0x000000000000794d */ /* 0x000fea0003800000 */
.L_x_1683:
[----:B------:R-:W0:Y:S08]  /*1b30*/  LDC.64 R2, c[0x0][0x3a0] ;  /* 0x0000e800ff027b82 */ /* 0x000e300000000a00 */
[----:B------:R-:W1:Y:S01]  /*1b40*/  LDC.64 R4, c[0x0][0x380] ;  /* 0x0000e000ff047b82 */ /* 0x000e620000000a00 */
[----:B------:R-:W-:-:S07]  /*1b50*/  IMAD.MOV.U32 R13, RZ, RZ, 0x1 ;  /* 0x00000001ff0d7424 */ /* 0x000fce00078e00ff */
[----:B------:R-:W2:Y:S01]  /*1b60*/  LDC.64 R10, c[0x0][0x390] ;  /* 0x0000e400ff0a7b82 */ /* 0x000ea20000000a00 */
[----:B0-----:R-:W-:-:S05]  /*1b70*/  IMAD.WIDE R6, R8, 0x4, R2 ;  /* 0x0000000408067825 */ /* 0x001fca00078e0202 */
[----:B------:R-:W1:Y:S02]  /*1b80*/  LDG.E R3, desc[UR6][R6.64] ;  /* 0x0000000606037981 */ /* 0x000e64000c1e1900 */
[----:B-1----:R-:W-:-:S05]  /*1b90*/  IMAD.WIDE R2, R3, 0x1a0, R4 ;  /* 0x000001a003027825 */ /* 0x002fca00078e0204 */
[----:B------:R-:W-:Y:S04]  /*1ba0*/  REDG.E.ADD.STRONG.GPU desc[UR6][R2.64+-0x2c], R13 ;  /* 0xffffd40d0200798e */ /* 0x000fe8000c12e106 */
[----:B------:R-:W3:Y:S01]  /*1bb0*/  LDG.E R9, desc[UR6][R6.64] ;  /* 0x0000000606097981 */ /* 0x000ee2000c1e1900 */
[----:B--2---:R-:W-:-:S04]  /*1bc0*/  IMAD.WIDE R10, R8, 0x8, R10 ;  /* 0x00000008080a7825 */ /* 0x004fc800078e020a */
[----:B---3--:R-:W-:-:S03]  /*1bd0*/  IMAD.WIDE R4, R9, 0x1a0, R4 ;  /* 0x000001a009047825 */ /* 0x008fc600078e0204 */
[----:B------:R-:W-:-:S04]  /*1be0*/  IADD3 R4, P0, PT, R4, -0x1a0, RZ ;  /* 0xfffffe6004047810 */ /* 0x000fc80007f1e0ff */
[----:B------:R-:W-:-:S05]  /*1bf0*/  IADD3.X R5, PT, PT, R5, -0x1, RZ, P0, !PT ;  /* 0xffffffff05057810 */ /* 0x000fca00007fe4ff */
[----:B------:R-:W-:Y:S01]  /*1c00*/  STG.E.64 desc[UR6][R10.64], R4 ;  /* 0x000000040a007986 */ /* 0x000fe2000c101b06 */
[----:B------:R-:W-:Y:S05]  /*1c10*/  EXIT ;  /* 0x000000000000794d */ /* 0x000fea0003800000 */
        .weak           $__internal_11_$__cuda_sm20_dblrcp_rn_slowpath_v3
        .type           $__internal_11_$__cuda_sm20_dblrcp_rn_slowpath_v3,@function
        .size           $__internal_11_$__cuda_sm20_dblrcp_rn_slowpath_v3,(.L_x_2048 - $__internal_11_$__cuda_sm20_dblrcp_rn_slowpath_v3)
$__internal_11_$__cuda_sm20_dblrcp_rn_slowpath_v3:
        /* <DEDUP_REMOVED lines=24> */
.L_x_1724:
        /* <DEDUP_REMOVED lines=10> */
.L_x_1722:
[----:B------:R-:W-:Y:S01]  /*1e40*/  LOP3.LUT R11, R3, 0x80000, RZ, 0xfc, !PT ;  /* 0x00080000030b7812 */ /* 0x000fe200078efcff */
[----:B------:R-:W-:-:S07]  /*1e50*/  IMAD.MOV.U32 R10, RZ, RZ, R2 ;  /* 0x000000ffff0a7224 */ /* 0x000fce00078e0002 */
.L_x_1723:
[----:B------:R-:W-:Y:S02]  /*1e60*/  IMAD.MOV.U32 R5, RZ, RZ, 0x0 ;  /* 0x00000000ff057424 */ /* 0x000fe400078e00ff */
[----:B------:R-:W-:Y:S02]  /*1e70*/  IMAD.MOV.U32 R14, RZ, RZ, R10 ;  /* 0x000000ffff0e7224 */ /* 0x000fe400078e000a */
[----:B------:R-:W-:Y:S01]  /*1e80*/  IMAD.MOV.U32 R15, RZ, RZ, R11 ;  /* 0x000000ffff0f7224 */ /* 0x000fe200078e000b */
[----:B------:R-:W-:Y:S06]  /*1e90*/  RET.REL.NODEC R4 `(_Z17init_sample_nodesP4nodeP4codePS0_PiS4_ii) ;  /* 0xffffffe004587950 */ /* 0x000fec0003c3ffff */
.L_x_1725:
        /* <DEDUP_REMOVED lines=14> */
.L_x_2048:


//--------------------- .text._Z28update_nodes_without_samplesPP4nodeS0_Piii --------------------------
	.section	.text._Z28update_nodes_without_samplesPP4nodeS0_Piii,"ax",@progbits
	.align	128
        .global         _Z28update_nodes_without_samplesPP4nodeS0_Piii
        .type           _Z28update_nodes_without_samplesPP4nodeS0_Piii,@function
        .size           _Z28update_nodes_without_samplesPP4nodeS0_Piii,(.L_x_2049 - _Z28update_nodes_without_samplesPP4nodeS0_Piii)
        .other          _Z28update_nodes_without_samplesPP4nodeS0_Piii,@"STO_CUDA_ENTRY STV_DEFAULT"
_Z28update_nodes_without_samplesPP4nodeS0_Piii:
.text._Z28update_nodes_without_samplesPP4nodeS0_Piii:
        /* <DEDUP_REMOVED lines=8> */
[----:B------:R-:W-:Y:S01]  /*0080*/  ISETP.GE.AND P0, PT, R10, 0x1, PT ;  /* 0x000000010a00780c */ /* 0x000fe20003f06270 */
[----:B------:R-:W0:Y:S01]  /*0090*/  LDCU.64 UR6, c[0x0][0x358] ;  /* 0x00006b00ff0677ac */ /* 0x000e220008000a00 */
[----:B------:R-:W-:Y:S11]  /*00a0*/  BSSY.RECONVERGENT B0, `(.L_x_1726) ;  /* 0x000000a000007945 */ /* 0x000ff60003800200 */
[----:B------:R-:W-:Y:S05]  /*00b0*/  @!P0 BRA `(.L_x_1727) ;  /* 0x0000000000208947 */ /* 0x000fea0003800000 */
[----:B------:R-:W1:Y:S01]  /*00c0*/  LDC.64 R4, c[0x0][0x390] ;  /* 0x0000e400ff047b82 */ /* 0x000e620000000a00 */
[C---:B------:R-:W-:Y:S02]  /*00d0*/  VIADD R7, R10.reuse, 0xffffffff ;  /* 0xffffffff0a077836 */ /* 0x040fe40000000000 */
[----:B-1----:R-:W-:-:S04]  /*00e0*/  IMAD.WIDE.U32 R2, R10, 0x4, R4 ;  /* 0x000000040a027825 */ /* 0x002fc800078e0004 */
[----:B------:R-:W-:Y:S02]  /*00f0*/  IMAD.WIDE.U32 R4, R7, 0x4, R4 ;  /* 0x0000000407047825 */ /* 0x000fe400078e0004 */
[----:B0-----:R-:W2:Y:S04]  /*0100*/  LDG.E R2, desc[UR6][R2.64] ;  /* 0x0000000602027981 */ /* 0x001ea8000c1e1900 */
[----:B------:R-:W2:Y:S02]  /*0110*/  LDG.E R5, desc[UR6][R4.64] ;  /* 0x0000000604057981 */ /* 0x000ea4000c1e1900 */
[----:B--2---:R-:W-:-:S13]  /*0120*/  ISETP.NE.AND P0, PT, R2, R5, PT ;  /* 0x000000050200720c */ /* 0x004fda0003f05270 */
[----:B------:R-:W-:Y:S05]  /*0130*/  @!P0 EXIT ;  /* 0x000000000000894d */ /* 0x000fea0003800000 */
.L_x_1727:
[----:B0-----:R-:W-:Y:S05]  /*0140*/  BSYNC.RECONVERGENT B0 ;  /* 0x0000000000007941 */ /* 0x001fea0003800200 */
.L_x_1726:
[----:B------:R-:W0:Y:S01]  /*0150*/  LDC.64 R2, c[0x0][0x388] ;  /* 0x0000e200ff027b82 */ /* 0x000e220000000a00 */
[----:B------:R-:W1:Y:S01]  /*0160*/  LDCU UR4, c[0x0][0x398] ;  /* 0x00007300ff0477ac */ /* 0x000e620008000800 */
[----:B------:R-:W-:-:S06]  /*0170*/  UMOV UR5, 0x1 ;  /* 0x0000000100057882 */ /* 0x000fcc0000000000 */
[----:B------:R-:W2:Y:S01]  /*0180*/  LDC.64 R14, c[0x0][0x390] ;  /* 0x0000e400ff0e7b82 */ /* 0x000ea20000000a00 */
[----:B0-----:R-:W-:-:S05]  /*0190*/  IMAD.WIDE R2, R10, 0x1a0, R2 ;  /* 0x000001a00a027825 */ /* 0x001fca00078e0202 */
[----:B------:R-:W3:Y:S04]  /*01a0*/  LDG.E R25, desc[UR6][R2.64+0x168] ;  /* 0x0001680602197981 */ /* 0x000ee8000c1e1900 */
[----:B------:R-:W3:Y:S01]  /*01b0*/  LDG.E R0, desc[UR6][R2.64+0x164] ;  /* 0x0001640602007981 */ /* 0x000ee2000c1e1900 */
[----:B-1----:R-:W-:Y:S01]  /*01c0*/  USHF.L.U32 UR4, UR5, UR4, URZ ;  /* 0x0000000405047299 */ /* 0x002fe200080006ff */
[----:B--2---:R-:W-:-:S08]  /*01d0*/  IMAD.WIDE R10, R10, 0x4, R14 ;  /* 0x000000040a0a7825 */ /* 0x004fd000078e020e */
[----:B------:R-:W0:Y:S08]  /*01e0*/  I2F.F64 R8, UR4 ;  /* 0x0000000400087d12 */ /* 0x000e300008201c00 */
        /* <DEDUP_REMOVED lines=8> */
[----:B---3--:R-:W-:Y:S01]  /*0270*/  LOP3.LUT R25, R25, 0xfffffff8, R0, 0x80, !PT ;  /* 0xfffffff819197812 */ /* 0x008fe200078e8000 */
[----:B------:R-:W-:Y:S09]  /*0280*/  @P0 BRA `(.L_x_1728) ;  /* 0x0000000000100947 */ /* 0x000ff20003800000 */
[----:B------:R-:W-:-:S05]  /*0290*/  LOP3.LUT R0, R9, 0x7fffffff, RZ, 0xc0, !PT ;  /* 0x7fffffff09007812 */ /* 0x000fca00078ec0ff */
[----:B------:R-:W-:Y:S01]  /*02a0*/  VIADD R6, R0, 0xfff00000 ;  /* 0xfff0000000067836 */ /* 0x000fe20000000000 */
[----:B------:R-:W-:-:S07]  /*02b0*/  MOV R0, 0x2d0 ;  /* 0x000002d000007802 */ /* 0x000fce0000000f00 */
[----:B------:R-:W-:Y:S05]  /*02c0*/  CALL.REL.NOINC `($__internal_12_$__cuda_sm20_dblrcp_rn_slowpath_v3) ;  /* 0x0000002000747944 */ /* 0x000fea0003c00000 */
.L_x_1728:
[----:B------:R-:W0:Y:S02]  /*02d0*/  LDC R7, c[0x0][0x398] ;  /* 0x0000e600ff077b82 */ /* 0x000e240000000800 */
[----:B0-----:R-:W-:-:S13]  /*02e0*/  ISETP.GT.AND P0, PT, R7, RZ, PT ;  /* 0x000000ff0700720c */ /* 0x001fda0003f04270 */
[----:B------:R-:W-:Y:S05]  /*02f0*/  @P0 BRA `(.L_x_1729) ;  /* 0x0000000400c80947 */ /* 0x000fea0003800000 */
[----:B------:R-:W2:Y:S01]  /*0300*/  LDG.E R0, desc[UR6][R10.64] ;  /* 0x000000060a007981 */ /* 0x000ea2000c1e1900 */
[----:B------:R-:W0:Y:S01]  /*0310*/  LDC.64 R2, c[0x0][0x380] ;  /* 0x0000e000ff027b82 */ /* 0x000e220000000a00 */
[----:B--2---:R-:W-:-:S04]  /*0320*/  VIADD R5, R0, 0xfffffff8 ;  /* 0xfffffff800057836 */ /* 0x004fc80000000000 */
[----:B0-----:R-:W-:-:S05]  /*0330*/  IMAD.WIDE R4, R5, 0x8, R2 ;  /* 0x0000000805047825 */ /* 0x001fca00078e0202 */
[----:B------:R-:W2:Y:S04]  /*0340*/  LDG.E.64 R8, desc[UR6][R4.64] ;  /* 0x0000000604087981 */ /* 0x000ea8000c1e1b00 */
[----:B--2---:R-:W2:Y:S02]  /*0350*/  LDG.E R0, desc[UR6][R8.64+0x174] ;  /* 0x0001740608007981 */ /* 0x004ea4000c1e1900 */
[----:B--2---:R-:W-:-:S13]  /*0360*/  ISETP.NE.AND P0, PT, R0, RZ, PT ;  /* 0x000000ff0000720c */ /* 0x004fda0003f05270 */
[----:B------:R-:W-:Y:S04]  /*0370*/  @!P0 STG.E desc[UR6][R8.64+0x180], R7 ;  /* 0x0001800708008986 */ /* 0x000fe8000c101906 */
[----:B------:R-:W-:Y:S04]  /*0380*/  @!P0 STG.E.64 desc[UR6][R8.64], R12 ;  /* 0x0000000c08008986 */ /* 0x000fe8000c101b06 */
[----:B------:R-:W-:Y:S04]  /*0390*/  @!P0 STG.E desc[UR6][R8.64+0x168], R25 ;  /* 0x0001681908008986 */ /* 0x000fe8000c101906 */
[----:B------:R-:W-:Y:S04]  /*03a0*/  @!P0 STG.E desc[UR6][R8.64+0x16c], R7 ;  /* 0x00016c0708008986 */ /* 0x000fe8000c101906 */
[----:B------:R-:W-:Y:S04]  /*03b0*/  @!P0 STG.E.64 desc[UR6][R8.64+0x8], RZ ;  /* 0x000008ff08008986 */ /* 0x000fe8000c101b06 */
[----:B------:R-:W-:Y:S04]  /*03c0*/  @!P0 STG.E.64 desc[UR6][R8.64+0x10], RZ ;  /* 0x000010ff08008986 */ /* 0x000fe8000c101b06 */
[----:B------:R0:W-:Y:S04]  /*03d0*/  @!P0 STG.E.64 desc[UR6][R8.64+0x18], RZ ;  /* 0x000018ff08008986 */ /* 0x0001e8000c101b06 */
[----:B------:R-:W2:Y:S02]  /*03e0*/  LDG.E R0, desc[UR6][R10.64] ;  /* 0x000000060a007981 */ /* 0x000ea4000c1e1900 */
[----:B--2---:R-:W-:-:S04]  /*03f0*/  VIADD R5, R0, 0xfffffff9 ;  /* 0xfffffff900057836 */ /* 0x004fc80000000000 */
[----:B------:R-:W-:-:S06]  /*0400*/  IMAD.WIDE R4, R5, 0x8, R2 ;  /* 0x0000000805047825 */ /* 0x000fcc00078e0202 */
[----:B------:R-:W2:Y:S04]  /*0410*/  LDG.E.64 R4, desc[UR6][R4.64] ;  /* 0x0000000604047981 */ /* 0x000ea8000c1e1b00 */
[----:B--2---:R-:W2:Y:S02]  /*0420*/  LDG.E R0, desc[UR6][R4.64+0x174] ;  /* 0x0001740604007981 */ /* 0x004ea4000c1e1900 */
[----:B--2---:R-:W-:-:S13]  /*0430*/  ISETP.NE.AND P0, PT, R0, RZ, PT ;  /* 0x000000ff0000720c */ /* 0x004fda0003f05270 */
[----:B------:R-:W-:Y:S01]  /*0440*/  @!P0 VIADD R15, R25, 0x1 ;  /* 0x00000001190f8836 */ /* 0x000fe20000000000 */
[----:B------:R-:W-:Y:S04]  /*0450*/  @!P0 STG.E desc[UR6][R4.64+0x180], R7 ;  /* 0x0001800704008986 */ /* 0x000fe8000c101906 */
[----:B------:R-:W-:Y:S04]  /*0460*/  @!P0 STG.E.64 desc[UR6][R4.64], R12 ;  /* 0x0000000c04008986 */ /* 0x000fe8000c101b06 */
[----:B------:R-:W-:Y:S04]  /*0470*/  @!P0 STG.E desc[UR6][R4.64+0x16c], R7 ;  /* 0x00016c0704008986 */ /* 0x000fe8000c101906 */
[----:B------:R-:W-:Y:S04]  /*0480*/  @!P0 STG.E.64 desc[UR6][R4.64+0x8], RZ ;  /* 0x000008ff04008986 */ /* 0x000fe8000c101b06 */
[----:B------:R-:W-:Y:S04]  /*0490*/  @!P0 STG.E.64 desc[UR6][R4.64+0x10], RZ ;  /* 0x000010ff04008986 */ /* 0x000fe8000c101b06 */
[----:B------:R-:W-:Y:S04]  /*04a0*/  @!P0 STG.E.64 desc[UR6][R4.64+0x18], RZ ;  /* 0x000018ff04008986 */ /* 0x000fe8000c101b06 */
[----:B------:R1:W-:Y:S04]  /*04b0*/  @!P0 STG.E desc[UR6][R4.64+0x168], R15 ;  /* 0x0001680f04008986 */ /* 0x0003e8000c101906 */
[----:B------:R-:W0:Y:S02]  /*04c0*/  LDG.E R0, desc[UR6][R10.64] ;  /* 0x000000060a007981 */ /* 0x000e24000c1e1900 */
[----:B0-----:R-:W-:-:S04]  /*04d0*/  VIADD R9, R0, 0xfffffffa ;  /* 0xfffffffa00097836 */ /* 0x001fc80000000000 */
        /* <DEDUP_REMOVED lines=12> */
[----:B------:R-:W1:Y:S02]  /*05a0*/  LDG.E R0, desc[UR6][R10.64] ;  /* 0x000000060a007981 */ /* 0x000e64000c1e1900 */
[----:B-1----:R-:W-:-:S04]  /*05b0*/  VIADD R5, R0, 0xfffffffb ;  /* 0xfffffffb00057836 */ /* 0x002fc80000000000 */
        /* <DEDUP_REMOVED lines=47> */
[----:B------:R0:W-:Y:S04]  /*08b0*/  @!P0 STG.E desc[UR6][R8.64+0x180], R7 ;  /* 0x0001800708008986 */ /* 0x0001e8000c101906 */
[----:B------:R0:W-:Y:S04]  /*08c0*/  @!P0 STG.E.64 desc[UR6][R8.64], R12 ;  /* 0x0000000c08008986 */ /* 0x0001e8000c101b06 */
[----:B------:R0:W-:Y:S04]  /*08d0*/  @!P0 STG.E desc[UR6][R8.64+0x16c], R7 ;  /* 0x00016c0708008986 */ /* 0x0001e8000c101906 */
[----:B------:R0:W-:Y:S04]  /*08e0*/  @!P0 STG.E.64 desc[UR6][R8.64+0x8], RZ ;  /* 0x000008ff08008986 */ /* 0x0001e8000c101b06 */
[----:B------:R0:W-:Y:S04]  /*08f0*/  @!P0 STG.E.64 desc[UR6][R8.64+0x10], RZ ;  /* 0x000010ff08008986 */ /* 0x0001e8000c101b06 */
[----:B------:R0:W-:Y:S04]  /*0900*/  @!P0 STG.E.64 desc[UR6][R8.64+0x18], RZ ;  /* 0x000018ff08008986 */ /* 0x0001e8000c101b06 */
[----:B------:R0:W-:Y:S04]  /*0910*/  @!P0 STG.E desc[UR6][R8.64+0x168], R17 ;  /* 0x0001681108008986 */ /* 0x0001e8000c101906 */
[----:B------:R-:W1:Y:S02]  /*0920*/  LDG.E R10, desc[UR6][R10.64] ;  /* 0x000000060a0a7981 */ /* 0x000e64000c1e1900 */
[----:B-1----:R-:W-:-:S04]  /*0930*/  VIADD R5, R10, 0xffffffff ;  /* 0xffffffff0a057836 */ /* 0x002fc80000000000 */
[----:B------:R-:W-:-:S06]  /*0940*/  IMAD.WIDE R2, R5, 0x8, R2 ;  /* 0x0000000805027825 */ /* 0x000fcc00078e0202 */
[----:B------:R-:W2:Y:S04]  /*0950*/  LDG.E.64 R2, desc[UR6][R2.64] ;  /* 0x0000000602027981 */ /* 0x000ea8000c1e1b00 */
[----:B--2---:R-:W2:Y:S02]  /*0960*/  LDG.E R0, desc[UR6][R2.64+0x174] ;  /* 0x0001740602007981 */ /* 0x004ea4000c1e1900 */
[----:B--2---:R-:W-:-:S13]  /*0970*/  ISETP.NE.AND P0, PT, R0, RZ, PT ;  /* 0x000000ff0000720c */ /* 0x004fda0003f05270 */
[----:B0-----:R-:W-:Y:S05]  /*0980*/  @P0 EXIT ;  /* 0x000000000000094d */ /* 0x001fea0003800000 */
[----:B------:R-:W-:Y:S01]  /*0990*/  VIADD R25, R25, 0x7 ;  /* 0x0000000719197836 */ /* 0x000fe20000000000 */
[----:B------:R-:W-:Y:S04]  /*09a0*/  STG.E.64 desc[UR6][R2.64], R12 ;  /* 0x0000000c02007986 */ /* 0x000fe8000c101b06 */
[----:B------:R-:W-:Y:S04]  /*09b0*/  STG.E desc[UR6][R2.64+0x180], R7 ;  /* 0x0001800702007986 */ /* 0x000fe8000c101906 */
[----:B------:R-:W-:Y:S04]  /*09c0*/  STG.E desc[UR6][R2.64+0x16c], R7 ;  /* 0x00016c0702007986 */ /* 0x000fe8000c101906 */
[----:B------:R-:W-:Y:S04]  /*09d0*/  STG.E.64 desc[UR6][R2.64+0x8], RZ ;  /* 0x000008ff02007986 */ /* 0x000fe8000c101b06 */
[----:B------:R-:W-:Y:S04]  /*09e0*/  STG.E.64 desc[UR6][R2.64+0x10], RZ ;  /* 0x000010ff02007986 */ /* 0x000fe8000c101b06 */
[----:B------:R-:W-:Y:S04]  /*09f0*/  STG.E.64 desc[UR6][R2.64+0x18], RZ ;  /* 0x000018ff02007986 */ /* 0x000fe8000c101b06 */
[----:B------:R-:W-:Y:S01]  /*0a00*/  STG.E desc[UR6][R2.64+0x168], R25 ;  /* 0x0001681902007986 */ /* 0x000fe2000c101906 */
[----:B------:R-:W-:Y:S05]  /*0a10*/  EXIT ;  /* 0x000000000000794d */ /* 0x000fea0003800000 */
.L_x_1729:
[----:B------:R-:W-:Y:S01]  /*0a20*/  IMAD.MOV.U32 R22, RZ, RZ, 0x3 ;  /* 0x00000003ff167424 */ /* 0x000fe200078e00ff */
[C---:B------:R-:W-:Y:S01]  /*0a30*/  LOP3.LUT R23, R7.reuse, 0x7ffffffc, RZ, 0xc0, !PT ;  /* 0x7ffffffc07177812 */ /* 0x040fe200078ec0ff */
[----:B------:R-:W-:Y:S01]  /*0a40*/  DMUL R8, R8, R12 ;  /* 0x0000000c08087228 */ /* 0x000fe20000000000 */
[----:B------:R-:W-:Y:S02]  /*0a50*/  IMAD.MOV.U32 R6, RZ, RZ, RZ ;  /* 0x000000ffff067224 */ /* 0x000fe400078e00ff */
[C---:B------:R-:W-:Y:S01]  /*0a60*/  IMAD R22, R7.reuse, R22, -0x6 ;  /* 0xfffffffa07167424 */ /* 0x040fe200078e0216 */
[----:B------:R-:W-:Y:S01]  /*0a70*/  LOP3.LUT R7, R7, 0x3, RZ, 0xc0, !PT ;  /* 0x0000000307077812 */ /* 0x000fe200078ec0ff */
[----:B------:R-:W-:-:S07]  /*0a80*/  IMAD.MOV R5, RZ, RZ, -R23 ;  /* 0x000000ffff057224 */ /* 0x000fce00078e0a17 */
.L_x_1750:
[----:B-12---:R-:W2:Y:S01]  /*0a90*/  LDG.E R3, desc[UR6][R10.64] ;  /* 0x000000060a037981 */ /* 0x006ea2000c1e1900 */
[----:B0-----:R-:W0:Y:S01]  /*0aa0*/  LDC.64 R14, c[0x0][0x380] ;  /* 0x0000e000ff0e7b82 */ /* 0x001e220000000a00 */
[----:B--2---:R-:W-:-:S05]  /*0ab0*/  IADD3 R3, PT, PT, R6, -0x8, R3 ;  /* 0xfffffff806037810 */ /* 0x004fca0007ffe003 */
[----:B0-----:R-:W-:-:S06]  /*0ac0*/  IMAD.WIDE R14, R3, 0x8, R14 ;  /* 0x00000008030e7825 */ /* 0x001fcc00078e020e */
[----:B------:R-:W2:Y:S04]  /*0ad0*/  LDG.E.64 R14, desc[UR6][R14.64] ;  /* 0x000000060e0e7981 */ /* 0x000ea8000c1e1b00 */
[----:B--2---:R-:W2:Y:S01]  /*0ae0*/  LDG.E R3, desc[UR6][R14.64+0x174] ;  /* 0x000174060e037981 */ /* 0x004ea2000c1e1900 */
[----:B------:R-:W-:Y:S01]  /*0af0*/  BSSY.RECONVERGENT B0, `(.L_x_1730) ;  /* 0x0000196000007945 */ /* 0x000fe20003800200 */
[----:B--2---:R-:W-:-:S13]  /*0b00*/  ISETP.NE.AND P0, PT, R3, RZ, PT ;  /* 0x000000ff0300720c */ /* 0x004fda0003f05270 */
[----:B------:R-:W-:Y:S05]  /*0b10*/  @P0 BRA `(.L_x_1731) ;  /* 0x00000018004c0947 */ /* 0x000fea0003800000 */
[----:B------:R-:W0:Y:S01]  /*0b20*/  LDC R4, c[0x0][0x398] ;  /* 0x0000e600ff047b82 */ /* 0x000e220000000800 */
[----:B------:R-:W-:Y:S01]  /*0b30*/  IMAD.IADD R3, R25, 0x1, R6 ;  /* 0x0000000119037824 */ /* 0x000fe200078e0206 */
[----:B------:R1:W-:Y:S01]  /*0b40*/  STG.E.64 desc[UR6][R14.64], R12 ;  /* 0x0000000c0e007986 */ /* 0x0003e2000c101b06 */
[----:B------:R-:W-:-:S03]  /*0b50*/  CS2R R16, SRZ ;  /* 0x0000000000107805 */ /* 0x000fc6000001ff00 */
[----:B------:R1:W-:Y:S04]  /*0b60*/  STG.E desc[UR6][R14.64+0x168], R3 ;  /* 0x000168030e007986 */ /* 0x0003e8000c101906 */
[----:B0-----:R1:W-:Y:S01]  /*0b70*/  STG.E desc[UR6][R14.64+0x180], R4 ;  /* 0x000180040e007986 */ /* 0x0013e2000c101906 */
[----:B------:R-:W-:-:S03]  /*0b80*/  ISETP.GE.U32.AND P0, PT, R4, 0x4, PT ;  /* 0x000000040400780c */ /* 0x000fc60003f06070 */
[----:B------:R1:W-:Y:S10]  /*0b90*/  STG.E desc[UR6][R14.64+0x16c], R4 ;  /* 0x00016c040e007986 */ /* 0x0003f4000c101906 */
[----:B------:R-:W-:Y:S05]  /*0ba0*/  @!P0 BRA `(.L_x_1732) ;  /* 0x0000000000708947 */ /* 0x000fea0003800000 */
[----:B------:R-:W-:Y:S02]  /*0bb0*/  IMAD.MOV.U32 R2, RZ, RZ, RZ ;  /* 0x000000ffff027224 */ /* 0x000fe400078e00ff */
[----:B------:R-:W-:Y:S02]  /*0bc0*/  IMAD.MOV.U32 R17, RZ, RZ, R5 ;  /* 0x000000ffff117224 */ /* 0x000fe400078e0005 */
[----:B------:R-:W-:-:S07]  /*0bd0*/  IMAD.MOV.U32 R16, RZ, RZ, R22 ;  /* 0x000000ffff107224 */ /* 0x000fce00078e0016 */
.L_x_1733:
[C---:B------:R-:W-:Y:S01]  /*0be0*/  VIADD R18, R16.reuse, 0x3 ;  /* 0x0000000310127836 */ /* 0x040fe20000000000 */
[--C-:B------:R-:W-:Y:S01]  /*0bf0*/  SHF.R.U32.HI R20, RZ, R16, R3.reuse ;  /* 0x00000010ff147219 */ /* 0x100fe20000011603 */
[----:B------:R-:W-:Y:S02]  /*0c00*/  VIADD R24, R16, 0xfffffffd ;  /* 0xfffffffd10187836 */ /* 0x000fe40000000000 */
[----:B------:R-:W-:Y:S01]  /*0c10*/  VIADD R17, R17, 0x4 ;  /* 0x0000000411117836 */ /* 0x000fe20000000000 */
[--C-:B------:R-:W-:Y:S02]  /*0c20*/  SHF.R.U32.HI R18, RZ, R18, R3.reuse ;  /* 0x00000012ff127219 */ /* 0x100fe40000011603 */
[----:B------:R-:W-:Y:S02]  /*0c30*/  SHF.R.U32.HI R24, RZ, R24, R3 ;  /* 0x00000018ff187219 */ /* 0x000fe40000011603 */
[----:B------:R-:W-:Y:S02]  /*0c40*/  SHF.R.U32.HI R18, RZ, 0x1, R18 ;  /* 0x00000001ff127819 */ /* 0x000fe40000011612 */
[----:B------:R-:W-:-:S02]  /*0c50*/  SHF.R.U32.HI R20, RZ, 0x2, R20 ;  /* 0x00000002ff147819 */ /* 0x000fc40000011614 */
[----:B------:R-:W-:Y:S01]  /*0c60*/  LOP3.LUT R19, R18, 0x2, RZ, 0xc0, !PT ;  /* 0x0000000212137812 */ /* 0x000fe200078ec0ff */
[C---:B------:R-:W-:Y:S01]  /*0c70*/  VIADD R18, R16.reuse, 0xfffffffa ;  /* 0xfffffffa10127836 */ /* 0x040fe20000000000 */
[----:B------:R-:W-:Y:S01]  /*0c80*/  ISETP.NE.AND P1, PT, R17, RZ, PT ;  /* 0x000000ff1100720c */ /* 0x000fe20003f25270 */
[----:B------:R-:W-:Y:S01]  /*0c90*/  VIADD R16, R16, 0xfffffff4 ;  /* 0xfffffff410107836 */ /* 0x000fe20000000000 */
[----:B------:R-:W-:Y:S01]  /*0ca0*/  SHF.R.U32.HI R24, RZ, 0x1, R24 ;  /* 0x00000001ff187819 */ /* 0x000fe20000011618 */
[----:B------:R-:W-:Y:S01]  /*0cb0*/  IMAD R2, R2, 0x4, R19 ;  /* 0x0000000402027824 */ /* 0x000fe200078e0213 */
[----:B------:R-:W-:Y:S02]  /*0cc0*/  SHF.R.U32.HI R18, RZ, R18, R3 ;  /* 0x00000012ff127219 */ /* 0x000fe40000011603 */
[----:B------:R-:W-:Y:S02]  /*0cd0*/  LOP3.LUT R19, R20, 0x1, RZ, 0xc0, !PT ;  /* 0x0000000114137812 */ /* 0x000fe400078ec0ff */
[----:B------:R-:W-:-:S02]  /*0ce0*/  SHF.R.U32.HI R18, RZ, 0x2, R18 ;  /* 0x00000002ff127819 */ /* 0x000fc40000011612 */
[----:B------:R-:W-:Y:S01]  /*0cf0*/  LOP3.LUT R21, R24, 0x2, RZ, 0xc0, !PT ;  /* 0x0000000218157812 */ /* 0x000fe200078ec0ff */
[----:B------:R-:W-:Y:S01]  /*0d00*/  IMAD.IADD R2, R2, 0x1, R19 ;  /* 0x0000000102027824 */ /* 0x000fe200078e0213 */
[----:B------:R-:W-:-:S03]  /*0d10*/  LOP3.LUT R19, R18, 0x1, RZ, 0xc0, !PT ;  /* 0x0000000112137812 */ /* 0x000fc600078ec0ff */
[----:B------:R-:W-:-:S04]  /*0d20*/  IMAD R2, R2, 0x4, R21 ;  /* 0x0000000402027824 */ /* 0x000fc800078e0215 */
[----:B------:R-:W-:Y:S01]  /*0d30*/  IMAD.IADD R2, R2, 0x1, R19 ;  /* 0x0000000102027824 */ /* 0x000fe200078e0213 */
[----:B------:R-:W-:Y:S06]  /*0d40*/  @P1 BRA `(.L_x_1733) ;  /* 0xfffffffc00a41947 */ /* 0x000fec000383ffff */
[----:B------:R-:W-:Y:S02]  /*0d50*/  IMAD.SHL.U32 R16, R2, 0x2, RZ ;  /* 0x0000000202107824 */ /* 0x000fe400078e00ff */
[----:B------:R-:W-:-:S07]  /*0d60*/  IMAD.MOV.U32 R17, RZ, RZ, R23 ;  /* 0x000000ffff117224 */ /* 0x000fce00078e0017 */
.L_x_1732:
[----:B------:R-:W-:Y:S01]  /*0d70*/  ISETP.NE.AND P1, PT, R7, RZ, PT ;  /* 0x000000ff0700720c */ /* 0x000fe20003f25270 */
[----:B------:R-:W-:-:S12]  /*0d80*/  IMAD.MOV.U32 R29, RZ, RZ, RZ ;  /* 0x000000ffff1d7224 */ /* 0x000fd800078e00ff */
[----:B------:R-:W-:Y:S05]  /*0d90*/  @!P1 BRA `(.L_x_1734) ;  /* 0x0000000000589947 */ /* 0x000fea0003800000 */
[----:B------:R-:W-:Y:S02]  /*0da0*/  LOP3.LUT R19, RZ, R17, RZ, 0x33, !PT ;  /* 0x00000011ff137212 */ /* 0x000fe400078e33ff */
[----:B------:R-:W-:-:S03]  /*0db0*/  ISETP.NE.AND P2, PT, R7, 0x1, PT ;  /* 0x000000010700780c */ /* 0x000fc60003f45270 */
[----:B------:R-:W-:-:S04]  /*0dc0*/  IMAD.IADD R19, R19, 0x1, R4 ;  /* 0x0000000113137824 */ /* 0x000fc800078e0204 */
[----:B------:R-:W-:-:S05]  /*0dd0*/  IMAD R2, R19, 0x3, RZ ;  /* 0x0000000313027824 */ /* 0x000fca00078e02ff */
[----:B------:R-:W-:-:S04]  /*0de0*/  SHF.R.U32.HI R2, RZ, R2, R3 ;  /* 0x00000002ff027219 */ /* 0x000fc80000011603 */
        /* <DEDUP_REMOVED lines=10> */
[----:B------:R-:W-:Y:S02]  /*0e90*/  SHF.R.U32.HI R16, RZ, 0x2, R16 ;  /* 0x00000002ff107819 */ /* 0x000fe40000011610 */
[----:B------:R-:W-:Y:S02]  /*0ea0*/  @P2 SHF.R.U32.HI R18, RZ, R18, R3 ;  /* 0x00000012ff122219 */ /* 0x000fe40000011603 */
[----:B------:R-:W-:Y:S02]  /*0eb0*/  LOP3.LUT R17, R16, 0x1, RZ, 0xc0, !PT ;  /* 0x0000000110117812 */ /* 0x000fe400078ec0ff */
[----:B------:R-:W-:-:S03]  /*0ec0*/  @P2 SHF.R.U32.HI R18, RZ, 0x2, R18 ;  /* 0x00000002ff122819 */ /* 0x000fc60000011612 */
[----:B------:R-:W-:Y:S01]  /*0ed0*/  IMAD R2, R2, 0x2, R17 ;  /* 0x0000000202027824 */ /* 0x000fe200078e0211 */
[----:B------:R-:W-:-:S05]  /*0ee0*/  @P2 LOP3.LUT R18, R18, 0x1, RZ, 0xc0, !PT ;  /* 0x0000000112122812 */ /* 0x000fca00078ec0ff */
[----:B------:R-:W-:-:S07]  /*0ef0*/  @P2 IMAD R2, R2, 0x2, R18 ;  /* 0x0000000202022824 */ /* 0x000fce00078e0212 */
.L_x_1734:
[----:B------:R-:W-:Y:S01]  /*0f00*/  CS2R R18, SRZ ;  /* 0x0000000000127805 */ /* 0x000fe2000001ff00 */
[----:B------:R-:W-:Y:S02]  /*0f10*/  IMAD.MOV.U32 R16, RZ, RZ, R8 ;  /* 0x000000ffff107224 */ /* 0x000fe400078e0008 */
[----:B------:R-:W-:Y:S01]  /*0f20*/  IMAD.MOV.U32 R17, RZ, RZ, R9 ;  /* 0x000000ffff117224 */ /* 0x000fe200078e0009 */
[----:B------:R-:W-:Y:S06]  /*0f30*/  @!P0 BRA `(.L_x_1735) ;  /* 0x0000000000a88947 */ /* 0x000fec0003800000 */
[----:B------:R-:W-:Y:S01]  /*0f40*/  CS2R R18, SRZ ;  /* 0x0000000000127805 */ /* 0x000fe2000001ff00 */
[----:B------:R-:W-:Y:S01]  /*0f50*/  IMAD.MOV.U32 R16, RZ, RZ, R8 ;  /* 0x000000ffff107224 */ /* 0x000fe200078e0008 */
[----:B------:R-:W-:Y:S01]  /*0f60*/  UMOV UR4, URZ ;  /* 0x000000ff00047c82 */ /* 0x000fe20008000000 */
[----:B------:R-:W-:-:S07]  /*0f70*/  IMAD.MOV.U32 R17, RZ, RZ, R9 ;  /* 0x000000ffff117224 */ /* 0x000fce00078e0009 */
.L_x_1736:
[----:B------:R-:W-:Y:S01]  /*0f80*/  VIADD R20, R4, -UR4 ;  /* 0x8000000404147c36 */ /* 0x000fe20008000000 */
[----:B------:R-:W-:Y:S02]  /*0f90*/  ULOP3.LUT UR5, URZ, UR4, URZ, 0x33, !UPT ;  /* 0x00000004ff057292 */ /* 0x000fe4000f8e33ff */
[----:B------:R-:W-:Y:S01]  /*0fa0*/  UIADD3 UR4, UPT, UPT, UR4, 0x4, URZ ;  /* 0x0000000404047890 */ /* 0x000fe2000fffe0ff */
[C---:B------:R-:W-:Y:S02]  /*0fb0*/  VIADD R21, R20.reuse, 0xfffffffe ;  /* 0xfffffffe14157836 */ /* 0x040fe40000000000 */
[----:B------:R-:W-:-:S03]  /*0fc0*/  VIADD R29, R20, 0xfffffffc ;  /* 0xfffffffc141d7836 */ /* 0x000fc60000000000 */
[--C-:B------:R-:W-:Y:S02]  /*0fd0*/  SHF.R.U32.HI R21, RZ, R21, R2.reuse ;  /* 0x00000015ff157219 */ /* 0x100fe40000011602 */
[----:B------:R-:W-:Y:S02]  /*0fe0*/  SHF.R.U32.HI R29, RZ, R29, R2 ;  /* 0x0000001dff1d7219 */ /* 0x000fe40000011602 */
[----:B------:R-:W-:Y:S02]  /*0ff0*/  LOP3.LUT R21, R21, 0x1, RZ, 0xc0, !PT ;  /* 0x0000000115157812 */ /* 0x000fe400078ec0ff */
[----:B------:R-:W-:Y:S02]  /*1000*/  LOP3.LUT R29, R29, 0x1, RZ, 0xc0, !PT ;  /* 0x000000011d1d7812 */ /* 0x000fe400078ec0ff */
[----:B------:R-:W-:Y:S01]  /*1010*/  ISETP.NE.U32.AND P3, PT, R21, 0x1, PT ;  /* 0x000000011500780c */ /* 0x000fe20003f65070 */
[----:B------:R-:W-:Y:S02]  /*1020*/  VIADD R21, R20, 0xfffffffd ;  /* 0xfffffffd14157836 */ /* 0x000fe40000000000 */
[----:B------:R-:W-:-:S03]  /*1030*/  IMAD.MOV.U32 R20, RZ, RZ, RZ ;  /* 0x000000ffff147224 */ /* 0x000fc600078e00ff */
[----:B------:R-:W-:Y:S01]  /*1040*/  SHF.R.U32.HI R24, RZ, R21, R2 ;  /* 0x00000015ff187219 */ /* 0x000fe20000011602 */
[----:B------:R-:W-:-:S03]  /*1050*/  VIADD R21, R4, UR5 ;  /* 0x0000000504157c36 */ /* 0x000fc60008000000 */
[----:B------:R-:W-:Y:S02]  /*1060*/  LOP3.LUT R24, R24, 0x1, RZ, 0xc0, !PT ;  /* 0x0000000118187812 */ /* 0x000fe400078ec0ff */
[----:B------:R-:W-:Y:S02]  /*1070*/  SHF.R.U32.HI R21, RZ, R21, R2 ;  /* 0x00000015ff157219 */ /* 0x000fe40000011602 */
[----:B------:R-:W-:Y:S01]  /*1080*/  ISETP.NE.U32.AND P2, PT, R24, 0x1, PT ;  /* 0x000000011800780c */ /* 0x000fe20003f45070 */
[----:B------:R-:W-:Y:S01]  /*1090*/  IMAD.MOV.U32 R24, RZ, RZ, 0x3fd00000 ;  /* 0x3fd00000ff187424 */ /* 0x000fe200078e00ff */
[----:B------:R-:W-:-:S04]  /*10a0*/  LOP3.LUT R21, R21, 0x1, RZ, 0xc0, !PT ;  /* 0x0000000115157812 */ /* 0x000fc800078ec0ff */
[----:B------:R-:W-:-:S04]  /*10b0*/  ISETP.NE.U32.AND P4, PT, R21, 0x1, PT ;  /* 0x000000011500780c */ /* 0x000fc80003f85070 */
[----:B------:R-:W-:Y:S02]  /*10c0*/  FSEL R21, R24, -1.625, !P4 ;  /* 0xbfd0000018157808 */ /* 0x000fe40006000000 */
[----:B------:R-:W-:-:S04]  /*10d0*/  ISETP.NE.U32.AND P4, PT, R29, 0x1, PT ;  /* 0x000000011d00780c */ /* 0x000fc80003f85070 */
[C---:B------:R-:W-:Y:S02]  /*10e0*/  DFMA R18, R16.reuse, R20, R18 ;  /* 0x000000141012722b */ /* 0x040fe40000000012 */
[----:B------:R-:W-:Y:S01]  /*10f0*/  DMUL R20, R16, 0.5 ;  /* 0x3fe0000010147828 */ /* 0x000fe20000000000 */
[----:B------:R-:W-:Y:S01]  /*1100*/  FSEL R17, R24, -1.625, !P3 ;  /* 0xbfd0000018117808 */ /* 0x000fe20005800000 */
[----:B------:R-:W-:-:S06]  /*1110*/  IMAD.MOV.U32 R16, RZ, RZ, RZ ;  /* 0x000000ffff107224 */ /* 0x000fcc00078e00ff */
[C---:B------:R-:W-:Y:S02]  /*1120*/  DFMA R18, R20.reuse, R16, R18 ;  /* 0x000000101412722b */ /* 0x040fe40000000012 */
[----:B------:R-:W-:Y:S01]  /*1130*/  DMUL R20, R20, 0.5 ;  /* 0x3fe0000014147828 */ /* 0x000fe20000000000 */
[----:B------:R-:W-:Y:S02]  /*1140*/  FSEL R17, R24, -1.625, !P2 ;  /* 0xbfd0000018117808 */ /* 0x000fe40005000000 */
[----:B------:R-:W-:-:S05]  /*1150*/  ISETP.NE.AND P2, PT, R23, UR4, PT ;  /* 0x0000000417007c0c */ /* 0x000fca000bf45270 */
[C---:B------:R-:W-:Y:S02]  /*1160*/  DFMA R18, R20.reuse, R16, R18 ;  /* 0x000000101412722b */ /* 0x040fe40000000012 */
[----:B------:R-:W-:Y:S01]  /*1170*/  DMUL R16, R20, 0.5 ;  /* 0x3fe0000014107828 */ /* 0x000fe20000000000 */
[----:B------:R-:W-:Y:S01]  /*1180*/  FSEL R21, R24, -1.625, !P4 ;  /* 0xbfd0000018157808 */ /* 0x000fe20006000000 */
[----:B------:R-:W-:-:S06]  /*1190*/  IMAD.MOV.U32 R20, RZ, RZ, RZ ;  /* 0x000000ffff147224 */ /* 0x000fcc00078e00ff */
[C---:B------:R-:W-:Y:S02]  /*11a0*/  DFMA R18, R16.reuse, R20, R18 ;  /* 0x000000141012722b */ /* 0x040fe40000000012 */
[----:B------:R-:W-:Y:S01]  /*11b0*/  DMUL R16, R16, 0.5 ;  /* 0x3fe0000010107828 */ /* 0x000fe20000000000 */
[----:B------:R-:W-:Y:S10]  /*11c0*/  @P2 BRA `(.L_x_1736) ;  /* 0xfffffffc006c2947 */ /* 0x000ff4000383ffff */
[----:B------:R-:W-:-:S07]  /*11d0*/  IMAD.MOV.U32 R29, RZ, RZ, R23 ;  /* 0x000000ffff1d7224 */ /* 0x000fce00078e0017 */
.L_x_1735:
[----:B------:R-:W-:Y:S05]  /*11e0*/  @!P1 BRA `(.L_x_1737) ;  /* 0x0000000000789947 */ /* 0x000fea0003800000 */
[----:B------:R-:W-:Y:S01]  /*11f0*/  LOP3.LUT R21, RZ, R29, RZ, 0x33, !PT ;  /* 0x0000001dff157212 */ /* 0x000fe200078e33ff */
[----:B------:R-:W-:Y:S02]  /*1200*/  IMAD.MOV.U32 R24, RZ, RZ, 0x3fd00000 ;  /* 0x3fd00000ff187424 */ /* 0x000fe400078e00ff */
[----:B------:R-:W-:Y:S02]  /*1210*/  IMAD.MOV.U32 R20, RZ, RZ, RZ ;  /* 0x000000ffff147224 */ /* 0x000fe400078e00ff */
[----:B------:R-:W-:-:S05]  /*1220*/  IMAD.IADD R21, R21, 0x1, R4 ;  /* 0x0000000115157824 */ /* 0x000fca00078e0204 */
[----:B------:R-:W-:-:S04]  /*1230*/  SHF.R.U32.HI R21, RZ, R21, R2 ;  /* 0x00000015ff157219 */ /* 0x000fc80000011602 */
[----:B------:R-:W-:-:S04]  /*1240*/  LOP3.LUT R21, R21, 0x1, RZ, 0xc0, !PT ;  /* 0x0000000115157812 */ /* 0x000fc800078ec0ff */
[----:B------:R-:W-:-:S04]  /*1250*/  ISETP.NE.U32.AND P2, PT, R21, 0x1, PT ;  /* 0x000000011500780c */ /* 0x000fc80003f45070 */
[----:B------:R-:W-:Y:S02]  /*1260*/  FSEL R21, R24, -1.625, !P2 ;  /* 0xbfd0000018157808 */ /* 0x000fe40005000000 */
[----:B------:R-:W-:-:S04]  /*1270*/  ISETP.NE.AND P2, PT, R7, 0x1, PT ;  /* 0x000000010700780c */ /* 0x000fc80003f45270 */
[----:B------:R-:W-:-:S09]  /*1280*/  DFMA R18, R16, R20, R18 ;  /* 0x000000141012722b */ /* 0x000fd20000000012 */
[----:B------:R-:W-:Y:S05]  /*1290*/  @!P2 BRA `(.L_x_1737) ;  /* 0x00000000004ca947 */ /* 0x000fea0003800000 */
[----:B------:R-:W-:Y:S01]  /*12a0*/  IMAD.IADD R26, R4, 0x1, -R29 ;  /* 0x00000001041a7824 */ /* 0x000fe200078e0a1d */
[----:B------:R-:W-:Y:S01]  /*12b0*/  DMUL R16, R16, 0.5 ;  /* 0x3fe0000010107828 */ /* 0x000fe20000000000 */
[----:B------:R-:W-:Y:S02]  /*12c0*/  IMAD.MOV.U32 R20, RZ, RZ, RZ ;  /* 0x000000ffff147224 */ /* 0x000fe400078e00ff */
[----:B------:R-:W-:-:S05]  /*12d0*/  VIADD R21, R26, 0xfffffffe ;  /* 0xfffffffe1a157836 */ /* 0x000fca0000000000 */
[----:B------:R-:W-:-:S04]  /*12e0*/  SHF.R.U32.HI R21, RZ, R21, R2 ;  /* 0x00000015ff157219 */ /* 0x000fc80000011602 */
[----:B------:R-:W-:-:S04]  /*12f0*/  LOP3.LUT R21, R21, 0x1, RZ, 0xc0, !PT ;  /* 0x0000000115157812 */ /* 0x000fc800078ec0ff */
[----:B------:R-:W-:-:S04]  /*1300*/  ISETP.NE.U32.AND P2, PT, R21, 0x1, PT ;  /* 0x000000011500780c */ /* 0x000fc80003f45070 */
[----:B------:R-:W-:Y:S02]  /*1310*/  FSEL R21, R24, -1.625, !P2 ;  /* 0xbfd0000018157808 */ /* 0x000fe40005000000 */
[----:B------:R-:W-:-:S04]  /*1320*/  ISETP.NE.AND P2, PT, R7, 0x2, PT ;  /* 0x000000020700780c */ /* 0x000fc80003f45270 */
[----:B------:R-:W-:-:S09]  /*1330*/  DFMA R18, R16, R20, R18 ;  /* 0x000000141012722b */ /* 0x000fd20000000012 */
[----:B------:R-:W-:Y:S05]  /*1340*/  @!P2 BRA `(.L_x_1737) ;  /* 0x000000000020a947 */ /* 0x000fea0003800000 */
[----:B------:R-:W-:Y:S01]  /*1350*/  VIADD R21, R26, 0xfffffffd ;  /* 0xfffffffd1a157836 */ /* 0x000fe20000000000 */
[----:B------:R-:W-:Y:S01]  /*1360*/  DMUL R16, R16, 0.5 ;  /* 0x3fe0000010107828 */ /* 0x000fe20000000000 */
[----:B------:R-:W-:-:S03]  /*1370*/  IMAD.MOV.U32 R20, RZ, RZ, RZ ;  /* 0x000000ffff147224 */ /* 0x000fc600078e00ff */
[----:B------:R-:W-:-:S04]  /*1380*/  SHF.R.U32.HI R21, RZ, R21, R2 ;  /* 0x00000015ff157219 */ /* 0x000fc80000011602 */
[----:B------:R-:W-:-:S04]  /*1390*/  LOP3.LUT R21, R21, 0x1, RZ, 0xc0, !PT ;  /* 0x0000000115157812 */ /* 0x000fc800078ec0ff */
[----:B------:R-:W-:-:S04]  /*13a0*/  ISETP.NE.U32.AND P2, PT, R21, 0x1, PT ;  /* 0x000000011500780c */ /* 0x000fc80003f45070 */
[----:B------:R-:W-:-:S06]  /*13b0*/  FSEL R21, R24, -1.625, !P2 ;  /* 0xbfd0000018157808 */ /* 0x000fcc0005000000 */
[----:B------:R-:W-:-:S11]  /*13c0*/  DFMA R18, R16, R20, R18 ;  /* 0x000000141012722b */ /* 0x000fd60000000012 */
.L_x_1737:
[----:B------:R0:W-:Y:S01]  /*13d0*/  STG.E.64 desc[UR6][R14.64+0x8], R18 ;  /* 0x000008120e007986 */ /* 0x0001e2000c101b06 */
[----:B------:R-:W-:Y:S01]  /*13e0*/  CS2R R16, SRZ ;  /* 0x0000000000107805 */ /* 0x000fe2000001ff00 */
[----:B------:R-:W-:Y:S06]  /*13f0*/  @!P0 BRA `(.L_x_1738) ;  /* 0x0000000000748947 */ /* 0x000fec0003800000 */
[----:B------:R-:W-:Y:S01]  /*1400*/  IMAD.MOV.U32 R0, RZ, RZ, RZ ;  /* 0x000000ffff007224 */ /* 0x000fe200078e00ff */
[----:B------:R-:W-:-:S06]  /*1410*/  UMOV UR4, URZ ;  /* 0x000000ff00047c82 */ /* 0x000fcc0008000000 */
.L_x_1739:
[----:B------:R-:W-:Y:S02]  /*1420*/  ULOP3.LUT UR5, URZ, UR4, URZ, 0x33, !UPT ;  /* 0x00000004ff057292 */ /* 0x000fe4000f8e33ff */
[----:B------:R-:W-:Y:S01]  /*1430*/  VIADD R17, R4, -UR4 ;  /* 0x8000000404117c36 */ /* 0x000fe20008000000 */
[----:B------:R-:W-:-:S03]  /*1440*/  UIADD3 UR4, UPT, UPT, UR4, 0x4, URZ ;  /* 0x0000000404047890 */ /* 0x000fc6000fffe0ff */
[----:B0-----:R-:W-:Y:S02]  /*1450*/  IMAD R18, R17, 0x3, RZ ;  /* 0x0000000311127824 */ /* 0x001fe400078e02ff */
[----:B------:R-:W-:Y:S01]  /*1460*/  VIADD R16, R4, UR5 ;  /* 0x0000000504107c36 */ /* 0x000fe20008000000 */
[----:B------:R-:W-:Y:S01]  /*1470*/  ISETP.NE.AND P2, PT, R23, UR4, PT ;  /* 0x0000000417007c0c */ /* 0x000fe2000bf45270 */
[----:B------:R-:W-:Y:S02]  /*1480*/  VIADD R20, R18, 0xfffffffa ;  /* 0xfffffffa12147836 */ /* 0x000fe40000000000 */
[----:B------:R-:W-:-:S03]  /*1490*/  IMAD R16, R16, 0x3, RZ ;  /* 0x0000000310107824 */ /* 0x000fc600078e02ff */
[--C-:B------:R-:W-:Y:S02]  /*14a0*/  SHF.R.U32.HI R20, RZ, R20, R3.reuse ;  /* 0x00000014ff147219 */ /* 0x100fe40000011603 */
[----:B------:R-:W-:Y:S02]  /*14b0*/  SHF.R.U32.HI R16, RZ, R16, R3 ;  /* 0x00000010ff107219 */ /* 0x000fe40000011603 */
[----:B------:R-:W-:Y:S02]  /*14c0*/  SHF.R.U32.HI R20, RZ, 0x1, R20 ;  /* 0x00000001ff147819 */ /* 0x000fe40000011614 */
[----:B------:R-:W-:Y:S01]  /*14d0*/  LOP3.LUT R17, R16, 0x2, RZ, 0xc0, !PT ;  /* 0x0000000210117812 */ /* 0x000fe200078ec0ff */
[----:B------:R-:W-:Y:S01]  /*14e0*/  VIADD R16, R18, 0xfffffff4 ;  /* 0xfffffff412107836 */ /* 0x000fe20000000000 */
[----:B------:R-:W-:Y:S01]  /*14f0*/  LOP3.LUT R20, R20, 0x1, RZ, 0xc0, !PT ;  /* 0x0000000114147812 */ /* 0x000fe200078ec0ff */
[----:B------:R-:W-:Y:S02]  /*1500*/  VIADD R18, R18, 0xfffffff7 ;  /* 0xfffffff712127836 */ /* 0x000fe40000000000 */
[----:B------:R-:W-:Y:S01]  /*1510*/  IMAD R17, R0, 0x4, R17 ;  /* 0x0000000400117824 */ /* 0x000fe200078e0211 */
        /* <DEDUP_REMOVED lines=9> */
[----:B------:R-:W-:Y:S02]  /*15b0*/  IMAD.SHL.U32 R16, R0, 0x2, RZ ;  /* 0x0000000200107824 */ /* 0x000fe400078e00ff */
[----:B------:R-:W-:-:S07]  /*15c0*/  IMAD.MOV.U32 R17, RZ, RZ, R23 ;  /* 0x000000ffff117224 */ /* 0x000fce00078e0017 */
.L_x_1738:
[----:B------:R-:W-:Y:S01]  /*15d0*/  IMAD.MOV.U32 R29, RZ, RZ, RZ ;  /* 0x000000ffff1d7224 */ /* 0x000fe200078e00ff */
[----:B------:R-:W-:Y:S06]  /*15e0*/  @!P1 BRA `(.L_x_1740) ;  /* 0x0000000000589947 */ /* 0x000fec0003800000 */
[----:B0-----:R-:W-:Y:S02]  /*15f0*/  LOP3.LUT R19, RZ, R17, RZ, 0x33, !PT ;  /* 0x00000011ff137212 */ /* 0x001fe400078e33ff */
        /* <DEDUP_REMOVED lines=21> */
.L_x_1740:
[----:B------:R-:W-:Y:S01]  /*1750*/  CS2R R16, SRZ ;  /* 0x0000000000107805 */ /* 0x000fe2000001ff00 */
[----:B0-----:R-:W-:Y:S02]  /*1760*/  IMAD.MOV.U32 R18, RZ, RZ, R8 ;  /* 0x000000ffff127224 */ /* 0x001fe400078e0008 */
[----:B------:R-:W-:Y:S01]  /*1770*/  IMAD.MOV.U32 R19, RZ, RZ, R9 ;  /* 0x000000ffff137224 */ /* 0x000fe200078e0009 */
[----:B------:R-:W-:Y:S06]  /*1780*/  @!P0 BRA `(.L_x_1741) ;  /* 0x0000000000a88947 */ /* 0x000fec0003800000 */
[----:B------:R-:W-:Y:S01]  /*1790*/  CS2R R16, SRZ ;  /* 0x0000000000107805 */ /* 0x000fe2000001ff00 */
[----:B------:R-:W-:Y:S01]  /*17a0*/  IMAD.MOV.U32 R18, RZ, RZ, R8 ;  /* 0x000000ffff127224 */ /* 0x000fe200078e0008 */
[----:B------:R-:W-:Y:S01]  /*17b0*/  UMOV UR4, URZ ;  /* 0x000000ff00047c82 */ /* 0x000fe20008000000 */
[----:B------:R-:W-:-:S07]  /*17c0*/  IMAD.MOV.U32 R19, RZ, RZ, R9 ;  /* 0x000000ffff137224 */ /* 0x000fce00078e0009 */
.L_x_1742:
        /* <DEDUP_REMOVED lines=38> */
.L_x_1741:
        /* <DEDUP_REMOVED lines=31> */
.L_x_1743:
[----:B------:R0:W-:Y:S01]  /*1c20*/  STG.E.64 desc[UR6][R14.64+0x10], R16 ;  /* 0x000010100e007986 */ /* 0x0001e2000c101b06 */
[----:B------:R-:W-:Y:S01]  /*1c30*/  CS2R R18, SRZ ;  /* 0x0000000000127805 */ /* 0x000fe2000001ff00 */
[----:B------:R-:W-:Y:S06]  /*1c40*/  @!P0 BRA `(.L_x_1744) ;  /* 0x0000000000748947 */ /* 0x000fec0003800000 */
[----:B------:R-:W-:Y:S01]  /*1c50*/  IMAD.MOV.U32 R27, RZ, RZ, RZ ;  /* 0x000000ffff1b7224 */ /* 0x000fe200078e00ff */
[----:B------:R-:W-:-:S06]  /*1c60*/  UMOV UR4, URZ ;  /* 0x000000ff00047c82 */ /* 0x000fcc0008000000 */
.L_x_1745:
[----:B------:R-:W-:Y:S02]  /*1c70*/  ULOP3.LUT UR5, URZ, UR4, URZ, 0x33, !UPT ;  /* 0x00000004ff057292 */ /* 0x000fe4000f8e33ff */
[----:B0-----:R-:W-:Y:S01]  /*1c80*/  VIADD R17, R4, -UR4 ;  /* 0x8000000404117c36 */ /* 0x001fe20008000000 */
[----:B------:R-:W-:-:S03]  /*1c90*/  UIADD3 UR4, UPT, UPT, UR4, 0x4, URZ ;  /* 0x0000000404047890 */ /* 0x000fc6000fffe0ff */
[----:B------:R-:W-:-:S03]  /*1ca0*/  VIADD R16, R4, UR5 ;  /* 0x0000000504107c36 */ /* 0x000fc60008000000 */
[----:B------:R-:W-:Y:S01]  /*1cb0*/  ISETP.NE.AND P2, PT, R23, UR4, PT ;  /* 0x0000000417007c0c */ /* 0x000fe2000bf45270 */
[----:B------:R-:W-:Y:S02]  /*1cc0*/  IMAD R18, R16, 0x3, RZ ;  /* 0x0000000310127824 */ /* 0x000fe400078e02ff */
[----:B------:R-:W-:-:S03]  /*1cd0*/  IMAD R16, R17, 0x3, RZ ;  /* 0x0000000311107824 */ /* 0x000fc600078e02ff */
[--C-:B------:R-:W-:Y:S01]  /*1ce0*/  SHF.R.U32.HI R18, RZ, R18, R3.reuse ;  /* 0x00000012ff127219 */ /* 0x100fe20000011603 */
[C---:B------:R-:W-:Y:S02]  /*1cf0*/  VIADD R24, R16.reuse, 0xfffffff7 ;  /* 0xfffffff710187836 */ /* 0x040fe40000000000 */
[----:B------:R-:W-:Y:S02]  /*1d00*/  VIADD R20, R16, 0xfffffffa ;  /* 0xfffffffa10147836 */ /* 0x000fe40000000000 */
[----:B------:R-:W-:Y:S01]  /*1d10*/  IMAD.SHL.U32 R18, R18, 0x2, RZ ;  /* 0x0000000212127824 */ /* 0x000fe200078e00ff */
[--C-:B------:R-:W-:Y:S01]  /*1d20*/  SHF.R.U32.HI R24, RZ, R24, R3.reuse ;  /* 0x00000018ff187219 */ /* 0x100fe20000011603 */
[----:B------:R-:W-:Y:S01]  /*1d30*/  VIADD R16, R16, 0xfffffff4 ;  /* 0xfffffff410107836 */ /* 0x000fe20000000000 */
[----:B------:R-:W-:Y:S02]  /*1d40*/  SHF.R.U32.HI R20, RZ, R20, R3 ;  /* 0x00000014ff147219 */ /* 0x000fe40000011603 */
[----:B------:R-:W-:Y:S01]  /*1d50*/  LOP3.LUT R18, R18, 0x2, RZ, 0xc0, !PT ;  /* 0x0000000212127812 */ /* 0x000fe200078ec0ff */
[----:B------:R-:W-:Y:S01]  /*1d60*/  IMAD.SHL.U32 R24, R24, 0x2, RZ ;  /* 0x0000000218187824 */ /* 0x000fe200078e00ff */
[----:B------:R-:W-:-:S02]  /*1d70*/  LOP3.LUT R17, R20, 0x1, RZ, 0xc0, !PT ;  /* 0x0000000114117812 */ /* 0x000fc400078ec0ff */
[----:B------:R-:W-:Y:S01]  /*1d80*/  SHF.R.U32.HI R16, RZ, R16, R3 ;  /* 0x00000010ff107219 */ /* 0x000fe20000011603 */
[----:B------:R-:W-:Y:S01]  /*1d90*/  IMAD R18, R27, 0x4, R18 ;  /* 0x000000041b127824 */ /* 0x000fe200078e0212 */
[----:B------:R-:W-:Y:S02]  /*1da0*/  LOP3.LUT R24, R24, 0x2, RZ, 0xc0, !PT ;  /* 0x0000000218187812 */ /* 0x000fe400078ec0ff */
[----:B------:R-:W-:Y:S01]  /*1db0*/  LOP3.LUT R16, R16, 0x1, RZ, 0xc0, !PT ;  /* 0x0000000110107812 */ /* 0x000fe200078ec0ff */
[----:B------:R-:W-:-:S04]  /*1dc0*/  IMAD.IADD R17, R18, 0x1, R17 ;  /* 0x0000000112117824 */ /* 0x000fc800078e0211 */
[----:B------:R-:W-:-:S04]  /*1dd0*/  IMAD R17, R17, 0x4, R24 ;  /* 0x0000000411117824 */ /* 0x000fc800078e0218 */
[----:B------:R-:W-:Y:S01]  /*1de0*/  IMAD.IADD R27, R17, 0x1, R16 ;  /* 0x00000001111b7824 */ /* 0x000fe200078e0210 */
[----:B------:R-:W-:Y:S06]  /*1df0*/  @P2 BRA `(.L_x_1745) ;  /* 0xfffffffc009c2947 */ /* 0x000fec000383ffff */
[----:B------:R-:W-:Y:S02]  /*1e00*/  IMAD.SHL.U32 R18, R27, 0x2, RZ ;  /* 0x000000021b127824 */ /* 0x000fe400078e00ff */
[----:B------:R-:W-:-:S07]  /*1e10*/  IMAD.MOV.U32 R19, RZ, RZ, R23 ;  /* 0x000000ffff137224 */ /* 0x000fce00078e0017 */
.L_x_1744:
[----:B------:R-:W-:Y:S01]  /*1e20*/  IMAD.MOV.U32 R29, RZ, RZ, RZ ;  /* 0x000000ffff1d7224 */ /* 0x000fe200078e00ff */
[----:B------:R-:W-:Y:S06]  /*1e30*/  @!P1 BRA `(.L_x_1746) ;  /* 0x00000000004c9947 */ /* 0x000fec0003800000 */
[----:B0-----:R-:W-:Y:S02]  /*1e40*/  LOP3.LUT R17, RZ, R19, RZ, 0x33, !PT ;  /* 0x00000013ff117212 */ /* 0x001fe400078e33ff */
[----:B------:R-:W-:-:S03]  /*1e50*/  ISETP.NE.AND P2, PT, R7, 0x1, PT ;  /* 0x000000010700780c */ /* 0x000fc60003f45270 */
[----:B------:R-:W-:-:S04]  /*1e60*/  IMAD.IADD R17, R17, 0x1, R4 ;  /* 0x0000000111117824 */ /* 0x000fc800078e0204 */
[----:B------:R-:W-:-:S05]  /*1e70*/  IMAD R16, R17, 0x3, RZ ;  /* 0x0000000311107824 */ /* 0x000fca00078e02ff */
[----:B------:R-:W-:-:S04]  /*1e80*/  SHF.R.U32.HI R16, RZ, R16, R3 ;  /* 0x00000010ff107219 */ /* 0x000fc80000011603 */
        /* <DEDUP_REMOVED lines=9> */
[----:B------:R-:W-:Y:S02]  /*1f20*/  LOP3.LUT R16, R16, 0x1, RZ, 0xc0, !PT ;  /* 0x0000000110107812 */ /* 0x000fe400078ec0ff */
[----:B------:R-:W-:-:S03]  /*1f30*/  @P2 SHF.R.U32.HI R18, RZ, R18, R3 ;  /* 0x00000012ff122219 */ /* 0x000fc60000011603 */
[----:B------:R-:W-:Y:S01]  /*1f40*/  IMAD R27, R27, 0x2, R16 ;  /* 0x000000021b1b7824 */ /* 0x000fe200078e0210 */
[----:B------:R-:W-:-:S05]  /*1f50*/  @P2 LOP3.LUT R18, R18, 0x1, RZ, 0xc0, !PT ;  /* 0x0000000112122812 */ /* 0x000fca00078ec0ff */
[----:B------:R-:W-:-:S07]  /*1f60*/  @P2 IMAD R27, R27, 0x2, R18 ;  /* 0x000000021b1b2824 */ /* 0x000fce00078e0212 */
.L_x_1746:
        /* <DEDUP_REMOVED lines=8> */
.L_x_1748:
[----:B------:R-:W-:Y:S01]  /*1ff0*/  VIADD R24, R4, -UR4 ;  /* 0x8000000404187c36 */ /* 0x000fe20008000000 */
[----:B------:R-:W-:Y:S02]  /*2000*/  ULOP3.LUT UR5, URZ, UR4, URZ, 0x33, !UPT ;  /* 0x00000004ff057292 */ /* 0x000fe4000f8e33ff */
[----:B------:R-:W-:Y:S01]  /*2010*/  UIADD3 UR4, UPT, UPT, UR4, 0x4, URZ ;  /* 0x0000000404047890 */ /* 0x000fe2000fffe0ff */
[C---:B0-----:R-:W-:Y:S02]  /*2020*/  VIADD R16, R24.reuse, 0xfffffffe ;  /* 0xfffffffe18107836 */ /* 0x041fe40000000000 */
[C---:B------:R-:W-:Y:S02]  /*2030*/  VIADD R26, R24.reuse, 0xfffffffd ;  /* 0xfffffffd181a7836 */ /* 0x040fe40000000000 */
[----:B------:R-:W-:Y:S01]  /*2040*/  VIADD R24, R24, 0xfffffffc ;  /* 0xfffffffc18187836 */ /* 0x000fe20000000000 */
[--C-:B-1----:R-:W-:Y:S01]  /*2050*/  SHF.R.U32.HI R3, RZ, R16, R27.reuse ;  /* 0x00000010ff037219 */ /* 0x102fe2000001161b */
[----:B------:R-:W-:Y:S01]  /*2060*/  VIADD R16, R4, UR5 ;  /* 0x0000000504107c36 */ /* 0x000fe20008000000 */
[----:B------:R-:W-:-:S02]  /*2070*/  SHF.R.U32.HI R26, RZ, R26, R27 ;  /* 0x0000001aff1a7219 */ /* 0x000fc4000001161b */
[----:B------:R-:W-:Y:S02]  /*2080*/  LOP3.LUT R3, R3, 0x1, RZ, 0xc0, !PT ;  /* 0x0000000103037812 */ /* 0x000fe400078ec0ff */
[--C-:B------:R-:W-:Y:S02]  /*2090*/  SHF.R.U32.HI R16, RZ, R16, R27.reuse ;  /* 0x00000010ff107219 */ /* 0x100fe4000001161b */
[----:B------:R-:W-:Y:S01]  /*20a0*/  ISETP.NE.U32.AND P2, PT, R3, 0x1, PT ;  /* 0x000000010300780c */ /* 0x000fe20003f45070 */
[----:B------:R-:W-:Y:S01]  /*20b0*/  IMAD.MOV.U32 R3, RZ, RZ, 0x3fd00000 ;  /* 0x3fd00000ff037424 */ /* 0x000fe200078e00ff */
[----:B------:R-:W-:Y:S02]  /*20c0*/  LOP3.LUT R16, R16, 0x1, RZ, 0xc0, !PT ;  /* 0x0000000110107812 */ /* 0x000fe400078ec0ff */
[----:B------:R-:W-:Y:S02]  /*20d0*/  LOP3.LUT R26, R26, 0x1, RZ, 0xc0, !PT ;  /* 0x000000011a1a7812 */ /* 0x000fe400078ec0ff */
[----:B------:R-:W-:Y:S01]  /*20e0*/  ISETP.NE.U32.AND P0, PT, R16, 0x1, PT ;  /* 0x000000011000780c */ /* 0x000fe20003f05070 */
[----:B------:R-:W-:Y:S01]  /*20f0*/  IMAD.MOV.U32 R16, RZ, RZ, RZ ;  /* 0x000000ffff107224 */ /* 0x000fe200078e00ff */
[----:B------:R-:W-:-:S02]  /*2100*/  SHF.R.U32.HI R24, RZ, R24, R27 ;  /* 0x00000018ff187219 */ /* 0x000fc4000001161b */
[C---:B------:R-:W-:Y:S02]  /*2110*/  FSEL R17, R3.reuse, -1.625, !P0 ;  /* 0xbfd0000003117808 */ /* 0x040fe40004000000 */
[----:B------:R-:W-:Y:S02]  /*2120*/  ISETP.NE.U32.AND P0, PT, R26, 0x1, PT ;  /* 0x000000011a00780c */ /* 0x000fe40003f05070 */
[----:B------:R-:W-:Y:S02]  /*2130*/  LOP3.LUT R24, R24, 0x1, RZ, 0xc0, !PT ;  /* 0x0000000118187812 */ /* 0x000fe400078ec0ff */
[C---:B------:R-:W-:Y:S02]  /*2140*/  DFMA R16, R18.reuse, R16, R20 ;  /* 0x000000101210722b */ /* 0x040fe40000000014 */
[----:B------:R-:W-:Y:S01]  /*2150*/  DMUL R18, R18, 0.5 ;  /* 0x3fe0000012127828 */ /* 0x000fe20000000000 */
[----:B------:R-:W-:Y:S01]  /*2160*/  FSEL R21, R3, -1.625, !P2 ;  /* 0xbfd0000003157808 */ /* 0x000fe20005000000 */
[----:B------:R-:W-:Y:S01]  /*2170*/  IMAD.MOV.U32 R20, RZ, RZ, RZ ;  /* 0x000000ffff147224 */ /* 0x000fe200078e00ff */
[----:B------:R-:W-:-:S05]  /*2180*/  ISETP.NE.U32.AND P3, PT, R24, 0x1, PT ;  /* 0x000000011800780c */ /* 0x000fca0003f65070 */
[C---:B------:R-:W-:Y:S02]  /*2190*/  DFMA R20, R18.reuse, R20, R16 ;  /* 0x000000141214722b */ /* 0x040fe40000000010 */
[----:B------:R-:W-:Y:S01]  /*21a0*/  DMUL R18, R18, 0.5 ;  /* 0x3fe0000012127828 */ /* 0x000fe20000000000 */
[----:B------:R-:W-:Y:S01]  /*21b0*/  FSEL R17, R3, -1.625, !P0 ;  /* 0xbfd0000003117808 */ /* 0x000fe20004000000 */
[----:B------:R-:W-:Y:S01]  /*21c0*/  IMAD.MOV.U32 R16, RZ, RZ, RZ ;  /* 0x000000ffff107224 */ /* 0x000fe200078e00ff */
[----:B------:R-:W-:-:S05]  /*21d0*/  ISETP.NE.AND P0, PT, R23, UR4, PT ;  /* 0x0000000417007c0c */ /* 0x000fca000bf05270 */
[C---:B------:R-:W-:Y:S02]  /*21e0*/  DFMA R20, R18.reuse, R16, R20 ;  /* 0x000000101214722b */ /* 0x040fe40000000014 */
[----:B------:R-:W-:Y:S01]  /*21f0*/  DMUL R18, R18, 0.5 ;  /* 0x3fe0000012127828 */ /* 0x000fe20000000000 */
[----:B------:R-:W-:-:S07]  /*2200*/  FSEL R17, R3, -1.625, !P3 ;  /* 0xbfd0000003117808 */ /* 0x000fce0005800000 */
[C---:B------:R-:W-:Y:S02]  /*2210*/  DFMA R20, R18.reuse, R16, R20 ;  /* 0x000000101214722b */ /* 0x040fe40000000014 */
[----:B------:R-:W-:Y:S01]  /*2220*/  DMUL R18, R18, 0.5 ;  /* 0x3fe0000012127828 */ /* 0x000fe20000000000 */
[----:B------:R-:W-:Y:S10]  /*2230*/  @P0 BRA `(.L_x_1748) ;  /* 0xfffffffc006c0947 */ /* 0x000ff4000383ffff */
[----:B------:R-:W-:-:S07]  /*2240*/  IMAD.MOV.U32 R29, RZ, RZ, R23 ;  /* 0x000000ffff1d7224 */ /* 0x000fce00078e0017 */
.L_x_1747:
[----:B------:R-:W-:Y:S05]  /*2250*/  @!P1 BRA `(.L_x_1749) ;  /* 0x0000000000789947 */ /* 0x000fea0003800000 */
[----:B-1----:R-:W-:-:S05]  /*2260*/  LOP3.LUT R3, RZ, R29, RZ, 0x33, !PT ;  /* 0x0000001dff037212 */ /* 0x002fca00078e33ff */
[----:B0-----:R-:W-:Y:S02]  /*2270*/  IMAD.IADD R16, R3, 0x1, R4 ;  /* 0x0000000103107824 */ /* 0x001fe400078e0204 */
[----:B------:R-:W-:-:S03]  /*2280*/  IMAD.MOV.U32 R3, RZ, RZ, 0x3fd00000 ;  /* 0x3fd00000ff037424 */ /* 0x000fc600078e00ff */
[----:B------:R-:W-:-:S04]  /*2290*/  SHF.R.U32.HI R16, RZ, R16, R27 ;  /* 0x00000010ff107219 */ /* 0x000fc8000001161b */
[----:B------:R-:W-:-:S04]  /*22a0*/  LOP3.LUT R16, R16, 0x1, RZ, 0xc0, !PT ;  /* 0x0000000110107812 */ /* 0x000fc800078ec0ff */
[----:B------:R-:W-:Y:S01]  /*22b0*/  ISETP.NE.U32.AND P0, PT, R16, 0x1, PT ;  /* 0x000000011000780c */ /* 0x000fe20003f05070 */
[----:B------:R-:W-:-:S03]  /*22c0*/  IMAD.MOV.U32 R16, RZ, RZ, RZ ;  /* 0x000000ffff107224 */ /* 0x000fc600078e00ff */
[----:B------:R-:W-:Y:S02]  /*22d0*/  FSEL R17, R3, -1.625, !P0 ;  /* 0xbfd0000003117808 */ /* 0x000fe40004000000 */
[----:B------:R-:W-:-:S04]  /*22e0*/  ISETP.NE.AND P0, PT, R7, 0x1, PT ;  /* 0x000000010700780c */ /* 0x000fc80003f05270 */
[----:B------:R-:W-:-:S09]  /*22f0*/  DFMA R20, R18, R16, R20 ;  /* 0x000000101214722b */ /* 0x000fd20000000014 */
[----:B------:R-:W-:Y:S05]  /*2300*/  @!P0 BRA `(.L_x_1749) ;  /* 0x00000000004c8947 */ /* 0x000fea0003800000 */
[----:B------:R-:W-:-:S04]  /*2310*/  IMAD.IADD R4, R4, 0x1, -R29 ;  /* 0x0000000104047824 */ /* 0x000fc800078e0a1d */
[----:B------:R-:W-:-:S05]  /*2320*/  VIADD R16, R4, 0xfffffffe ;  /* 0xfffffffe04107836 */ /* 0x000fca0000000000 */
[----:B------:R-:W-:-:S04]  /*2330*/  SHF.R.U32.HI R16, RZ, R16, R27 ;  /* 0x00000010ff107219 */ /* 0x000fc8000001161b */
[----:B------:R-:W-:-:S04]  /*2340*/  LOP3.LUT R16, R16, 0x1, RZ, 0xc0, !PT ;  /* 0x0000000110107812 */ /* 0x000fc800078ec0ff */
[----:B------:R-:W-:Y:S01]  /*2350*/  ISETP.NE.U32.AND P0, PT, R16, 0x1, PT ;  /* 0x000000011000780c */ /* 0x000fe20003f05070 */
[----:B------:R-:W-:Y:S01]  /*2360*/  DMUL R16, R18, 0.5 ;  /* 0x3fe0000012107828 */ /* 0x000fe20000000000 */
[----:B------:R-:W-:Y:S02]  /*2370*/  IMAD.MOV.U32 R18, RZ, RZ, RZ ;  /* 0x000000ffff127224 */ /* 0x000fe400078e00ff */
        /* <DEDUP_REMOVED lines=12> */
.L_x_1749:
[----:B------:R2:W-:Y:S02]  /*2440*/  STG.E.64 desc[UR6][R14.64+0x18], R20 ;  /* 0x000018140e007986 */ /* 0x0005e4000c101b06 */
.L_x_1731:
[----:B------:R-:W-:Y:S05]  /*2450*/  BSYNC.RECONVERGENT B0 ;  /* 0x0000000000007941 */ /* 0x000fea0003800200 */
.L_x_1730:
[----:B------:R-:W-:-:S05]  /*2460*/  VIADD R6, R6, 0x1 ;  /* 0x0000000106067836 */ /* 0x000fca0000000000 */
[----:B------:R-:W-:-:S13]  /*2470*/  ISETP.NE.AND P0, PT, R6, 0x8, PT ;  /* 0x000000080600780c */ /* 0x000fda0003f05270 */
[----:B------:R-:W-:Y:S05]  /*2480*/  @!P0 EXIT ;  /* 0x000000000000894d */ /* 0x000fea0003800000 */
[----:B------:R-:W-:Y:S05]  /*2490*/  BRA `(.L_x_1750) ;  /* 0xffffffe4007c7947 */ /* 0x000fea000383ffff */
        .weak           $__internal_12_$__cuda_sm20_dblrcp_rn_slowpath_v3
        .type           $__internal_12_$__cuda_sm20_dblrcp_rn_slowpath_v3,@function
        .size           $__internal_12_$__cuda_sm20_dblrcp_rn_slowpath_v3,(.L_x_2049 - $__internal_12_$__cuda_sm20_dblrcp_rn_slowpath_v3)
$__internal_12_$__cuda_sm20_dblrcp_rn_slowpath_v3:
        /* <DEDUP_REMOVED lines=25> */
.L_x_1753:
        /* <DEDUP_REMOVED lines=10> */
.L_x_1751:
[----:B------:R-:W-:Y:S01]  /*26d0*/  LOP3.LUT R5, R3, 0x80000, RZ, 0xfc, !PT ;  /* 0x0008000003057812 */ /* 0x000fe200078efcff */
[----:B------:R-:W-:-:S07]  /*26e0*/  IMAD.MOV.U32 R4, RZ, RZ, R2 ;  /* 0x000000ffff047224 */ /* 0x000fce00078e0002 */
.L_x_1752:
[----:B------:R-:W-:Y:S02]  /*26f0*/  IMAD.MOV.U32 R2, RZ, RZ, R0 ;  /* 0x000000ffff027224 */ /* 0x000fe400078e0000 */
[----:B------:R-:W-:Y:S02]  /*2700*/  IMAD.MOV.U32 R3, RZ, RZ, 0x0 ;  /* 0x00000000ff037424 */ /* 0x000fe400078e00ff */
[----:B------:R-:W-:Y:S02]  /*2710*/  IMAD.MOV.U32 R12, RZ, RZ, R4 ;  /* 0x000000ffff0c7224 */ /* 0x000fe400078e0004 */
[----:B------:R-:W-:Y:S01]  /*2720*/  IMAD.MOV.U32 R13, RZ, RZ, R5 ;  /* 0x000000ffff0d7224 */ /* 0x000fe200078e0005 */
[----:B------:R-:W-:Y:S06]  /*2730*/  RET.REL.NODEC R2 `(_Z28update_nodes_without_samplesPP4nodeS0_Piii) ;  /* 0xffffffd802307950 */ /* 0x000fec0003c3ffff */
.L_x_1754:
        /* <DEDUP_REMOVED lines=12> */
.L_x_2049:


//--------------------- .text._Z25update_nodes_with_samplesPP4nodeS0_Pii --------------------------
	.section	.text._Z25update_nodes_with_samplesPP4nodeS0_Pii,"ax",@progbits
	.align	128
        .global         _Z25update_nodes_with_samplesPP4nodeS0_Pii
        .type           _Z25update_nodes_with_samplesPP4nodeS0_Pii,@function
        .size           _Z25update_nodes_with_samplesPP4nodeS0_Pii,(.L_x_2085 - _Z25update_nodes_with_samplesPP4nodeS0_Pii)
        .other          _Z25update_nodes_with_samplesPP4nodeS0_Pii,@"STO_CUDA_ENTRY STV_DEFAULT"
_Z25update_nodes_with_samplesPP4nodeS0_Pii:
.text._Z25update_nodes_with_samplesPP4nodeS0_Pii:
        /* <DEDUP_REMOVED lines=10> */
[----:B------:R-:W2:Y:S06]  /*00a0*/  LDCU.64 UR6, c[0x0][0x380] ;  /* 0x00007000ff0677ac */ /* 0x000eac0008000a00 */
[----:B------:R-:W3:Y:S01]  /*00b0*/  LDC.64 R4, c[0x0][0x390] ;  /* 0x0000e400ff047b82 */ /* 0x000ee20000000a00 */
[----:B0-----:R-:W-:-:S05]  /*00c0*/  IMAD.WIDE R2, R7, 0x1a0, R2 ;  /* 0x000001a007027825 */ /* 0x001fca00078e0202 */
[----:B-1----:R-:W4:Y:S01]  /*00d0*/  LDG.E R0, desc[UR4][R2.64+0x168] ;  /* 0x0001680402007981 */ /* 0x002f22000c1e1900 */
[----:B---3--:R-:W-:-:S03]  /*00e0*/  IMAD.WIDE R4, R7, 0x4, R4 ;  /* 0x0000000407047825 */ /* 0x008fc600078e0204 */
[----:B------:R-:W4:Y:S04]  /*00f0*/  LDG.E R7, desc[UR4][R2.64+0x160] ;  /* 0x0001600402077981 */ /* 0x000f28000c1e1900 */
[----:B------:R-:W3:Y:S01]  /*0100*/  LDG.E R5, desc[UR4][R4.64] ;  /* 0x0000000404057981 */ /* 0x000ee2000c1e1900 */
[----:B----4-:R-:W-:-:S04]  /*0110*/  LOP3.LUT R0, R7, R0, RZ, 0xc0, !PT ;  /* 0x0000000007007212 */ /* 0x010fc800078ec0ff */
[----:B------:R-:W-:Y:S02]  /*0120*/  SHF.R.S32.HI R6, RZ, 0x1f, R0 ;  /* 0x0000001fff067819 */ /* 0x000fe40000011400 */
[----:B---3--:R-:W-:-:S04]  /*0130*/  IADD3 R0, P0, PT, R0, R5, RZ ;  /* 0x0000000500007210 */ /* 0x008fc80007f1e0ff */
[----:B------:R-:W-:Y:S02]  /*0140*/  LEA.HI.X.SX32 R7, R5, R6, 0x1, P0 ;  /* 0x0000000605077211 */ /* 0x000fe400000f0eff */
[----:B--2---:R-:W-:-:S04]  /*0150*/  LEA R6, P0, R0, UR6, 0x3 ;  /* 0x0000000600067c11 */ /* 0x004fc8000f8018ff */
[----:B------:R-:W-:-:S05]  /*0160*/  LEA.HI.X R7, R0, UR7, R7, 0x3, P0 ;  /* 0x0000000700077c11 */ /* 0x000fca00080f1c07 */
[----:B------:R-:W-:Y:S01]  /*0170*/  STG.E.64 desc[UR4][R6.64+-0x40], R2 ;  /* 0xffffc00206007986 */ /* 0x000fe2000c101b04 */
[----:B------:R-:W-:Y:S05]  /*0180*/  EXIT ;  /* 0x000000000000794d */ /* 0x000fea0003800000 */
.L_x_1755:
        /* <DEDUP_REMOVED lines=15> */
.L_x_2085:


//--------------------- .text._Z10init_nodesP4nodePS0_i --------------------------
	.section	.text._Z10init_nodesP4nodePS0_i,"ax",@progbits
	.align	128
        .global         _Z10init_nodesP4nodePS0_i
        .type           _Z10init_nodesP4nodePS0_i,@function
        .size           _Z10init_nodesP4nodePS0_i,(.L_x_2086 - _Z10init_nodesP4nodePS0_i)
        .other          _Z10init_nodesP4nodePS0_i,@"STO_CUDA_ENTRY STV_DEFAULT"
_Z10init_nodesP4nodePS0_i:
.text._Z10init_nodesP4nodePS0_i:
        /* <DEDUP_REMOVED lines=10> */
[----:B------:R-:W-:Y:S01]  /*00a0*/  HFMA2 R6, -RZ, RZ, 0, 4.17232513427734375e-07 ;  /* 0x00000007ff067431 */ /* 0x000fe200000001ff */
[----:B------:R-:W-:-:S05]  /*00b0*/  MOV R9, 0xffffffff ;  /* 0xffffffff00097802 */ /* 0x000fca0000000f00 */
[----:B------:R-:W2:Y:S01]  /*00c0*/  LDC.64 R4, c[0x0][0x388] ;  /* 0x0000e200ff047b82 */ /* 0x000ea20000000a00 */
[----:B0-----:R-:W-:-:S04]  /*00d0*/  IMAD.WIDE R2, R7, 0x1a0, R2 ;  /* 0x000001a007027825 */ /* 0x001fc800078e0202 */
[----:B--2---:R-:W-:Y:S01]  /*00e0*/  IMAD.WIDE R4, R7, 0x8, R4 ;  /* 0x0000000807047825 */ /* 0x004fe200078e0204 */
[----:B------:R-:W-:-:S04]  /*00f0*/  MOV R7, 0xfffffff8 ;  /* 0xfffffff800077802 */ /* 0x000fc80000000f00 */
[----:B-1----:R-:W-:Y:S04]  /*0100*/  STG.E.64 desc[UR4][R4.64], R2 ;  /* 0x0000000204007986 */ /* 0x002fe8000c101b04 */
[----:B------:R-:W-:Y:S04]  /*0110*/  STG.E.U8 desc[UR4][R2.64], RZ ;  /* 0x000000ff02007986 */ /* 0x000fe8000c101104 */
        /* <DEDUP_REMOVED lines=403> */
[----:B------:R-:W-:Y:S04]  /*1a50*/  STG.E.64 desc[UR4][R2.64+0x160], R6 ;  /* 0x0001600602007986 */ /* 0x000fe8000c101b04 */
[----:B------:R-:W-:Y:S04]  /*1a60*/  STG.E desc[UR4][R2.64+0x170], R9 ;  /* 0x0001700902007986 */ /* 0x000fe8000c101904 */
[----:B------:R-:W-:Y:S04]  /*1a70*/  STG.E desc[UR4][R2.64+0x178], R9 ;  /* 0x0001780902007986 */ /* 0x000fe8000c101904 */
[----:B------:R-:W-:Y:S04]  /*1a80*/  STG.E.U8 desc[UR4][R2.64+0x194], RZ ;  /* 0x000194ff02007986 */ /* 0x000fe8000c101104 */
[----:B------:R-:W-:Y:S04]  /*1a90*/  STG.E.U8 desc[UR4][R2.64+0x195], RZ ;  /* 0x000195ff02007986 */ /* 0x000fe8000c101104 */
[----:B------:R-:W-:Y:S04]  /*1aa0*/  STG.E.U8 desc[UR4][R2.64+0x196], RZ ;  /* 0x000196ff02007986 */ /* 0x000fe8000c101104 */
[----:B------:R-:W-:Y:S04]  /*1ab0*/  STG.E.U8 desc[UR4][R2.64+0x197], RZ ;  /* 0x000197ff02007986 */ /* 0x000fe8000c101104 */
[----:B------:R-:W-:Y:S04]  /*1ac0*/  STG.E desc[UR4][R2.64+0x16c], RZ ;  /* 0x00016cff02007986 */ /* 0x000fe8000c101904 */
[----:B------:R-:W-:Y:S04]  /*1ad0*/  STG.E desc[UR4][R2.64+0x180], RZ ;  /* 0x000180ff02007986 */ /* 0x000fe8000c101904 */
[----:B------:R-:W-:Y:S04]  /*1ae0*/  STG.E.64 desc[UR4][R2.64+0x198], RZ ;  /* 0x000198ff02007986 */ /* 0x000fe8000c101b04 */
[----:B------:R-:W-:Y:S01]  /*1af0*/  STG.E desc[UR4][R2.64+0x190], RZ ;  /* 0x000190ff02007986 */ /* 0x000fe2000c101904 */
[----:B------:R-:W-:Y:S05]  /*1b00*/  EXIT ;  /* 0x000000000000794d */ /* 0x000fea0003800000 */
.L_x_1756:
        /* <DEDUP_REMOVED lines=15> */
.L_x_2086:


//--------------------- .text._Z10init_codesP4codeiP5pointid --------------------------
	.section	.text._Z10init_codesP4codeiP5pointid,"ax",@progbits
	.align	128
        .global         _Z10init_codesP4codeiP5pointid
        .type           _Z10init_codesP4codeiP5pointid,@function
        .size           _Z10init_codesP4codeiP5pointid,(.L_x_2087 - _Z10init_codesP4codeiP5pointid)
        .other          _Z10init_codesP4codeiP5pointid,@"STO_CUDA_ENTRY STV_DEFAULT"
_Z10init_codesP4codeiP5pointid:
.text._Z10init_codesP4codeiP5pointid:
[----:B------:R-:W-:Y:S01]  /*0000*/  LDC R1, c[0x0][0x37c] ;  /* 0x0000df00ff017b82 */ /* 0x000fe20000000800 */
[----:B------:R-:W0:Y:S07]  /*0010*/  S2R R0, SR_TID.X ;  /* 0x0000000000007919 */ /* 0x000e2e0000002100 */
[----:B------:R-:W0:Y:S01]  /*0020*/  S2UR UR4, SR_CTAID.X ;  /* 0x00000000000479c3 */ /* 0x000e220000002500 */
[----:B------:R-:W1:Y:S01]  /*0030*/  LDCU UR5, c[0x0][0x388] ;  /* 0x00007100ff0577ac */ /* 0x000e620008000800 */
[----:B------:R-:W2:Y:S06]  /*0040*/  LDCU.64 UR6, c[0x0][0x3a0] ;  /* 0x00007400ff0677ac */ /* 0x000eac0008000a00 */
[----:B------:R-:W0:Y:S01]  /*0050*/  LDC R7, c[0x0][0x360] ;  /* 0x0000d800ff077b82 */ /* 0x000e220000000800 */
[----:B--2---:R-:W-:-:S02]  /*0060*/  IMAD.U32 R20, RZ, RZ, UR6 ;  /* 0x00000006ff147e24 */ /* 0x004fc4000f8e00ff */
[----:B------:R-:W-:Y:S02]  /*0070*/  IMAD.U32 R21, RZ, RZ, UR7 ;  /* 0x00000007ff157e24 */ /* 0x000fe4000f8e00ff */
[----:B0-----:R-:W-:-:S05]  /*0080*/  IMAD R7, R7, UR4, R0 ;  /* 0x0000000407077c24 */ /* 0x001fca000f8e0200 */
[----:B-1----:R-:W-:-:S13]  /*0090*/  ISETP.GE.AND P0, PT, R7, UR5, PT ;  /* 0x0000000507007c0c */ /* 0x002fda000bf06270 */
[----:B------:R-:W-:Y:S05]  /*00a0*/  @P0 EXIT ;  /* 0x000000000000094d */ /* 0x000fea0003800000 */
[----:B------:R-:W0:Y:S01]  /*00b0*/  LDC R13, c[0x0][0x398] ;  /* 0x0000e600ff0d7b82 */ /* 0x000e220000000800 */
[----:B------:R-:W1:Y:S01]  /*00c0*/  LDCU.64 UR4, c[0x0][0x358] ;  /* 0x00006b00ff0477ac */ /* 0x000e620008000a00 */
[----:B------:R-:W-:Y:S02]  /*00d0*/  IMAD.MOV.U32 R9, RZ, RZ, 0x7 ;  /* 0x00000007ff097424 */ /* 0x000fe400078e00ff */
[----:B------:R-:W-:-:S04]  /*00e0*/  IMAD.MOV.U32 R11, RZ, RZ, -0x8 ;  /* 0xfffffff8ff0b7424 */ /* 0x000fc800078e00ff */
[----:B------:R-:W2:Y:S08]  /*00f0*/  LDC.64 R2, c[0x0][0x380] ;  /* 0x0000e000ff027b82 */ /* 0x000eb00000000a00 */
[----:B------:R-:W3:Y:S01]  /*0100*/  LDC.64 R4, c[0x0][0x390] ;  /* 0x0000e400ff047b82 */ /* 0x000ee20000000a00 */
[----:B0-----:R-:W-:Y:S01]  /*0110*/  ISETP.GE.AND P0, PT, R13, 0x1, PT ;  /* 0x000000010d00780c */ /* 0x001fe20003f06270 */
[----:B--2---:R-:W-:-:S05]  /*0120*/  IMAD.WIDE R2, R7, 0x14, R2 ;  /* 0x0000001407027825 */ /* 0x004fca00078e0202 */
[----:B-1----:R0:W-:Y:S04]  /*0130*/  STG.E desc[UR4][R2.64], R9 ;  /* 0x0000000902007986 */ /* 0x0021e8000c101904 */
[----:B------:R0:W-:Y:S04]  /*0140*/  STG.E desc[UR4][R2.64+0x4], R11 ;  /* 0x0000040b02007986 */ /* 0x0001e8000c101904 */
[----:B------:R0:W-:Y:S04]  /*0150*/  STG.E desc[UR4][R2.64+0x10], R7 ;  /* 0x0000100702007986 */ /* 0x0001e8000c101904 */
[----:B------:R0:W-:Y:S04]  /*0160*/  STG.E desc[UR4][R2.64+0x8], RZ ;  /* 0x000008ff02007986 */ /* 0x0001e8000c101904 */
[----:B------:R0:W-:Y:S01]  /*0170*/  STG.E desc[UR4][R2.64+0xc], R13 ;  /* 0x00000c0d02007986 */ /* 0x0001e2000c101904 */
[----:B---3--:R-:W-:Y:S05]  /*0180*/  @!P0 EXIT ;  /* 0x000000000000894d */ /* 0x008fea0003800000 */
[C---:B------:R-:W-:Y:S01]  /*0190*/  VIADD R0, R13.reuse, 0xffffffff ;  /* 0xffffffff0d007836 */ /* 0x040fe20000000000 */
[----:B0-----:R-:W-:Y:S01]  /*01a0*/  LOP3.LUT R11, R13, 0x3, RZ, 0xc0, !PT ;  /* 0x000000030d0b7812 */ /* 0x001fe200078ec0ff */
[----:B------:R-:W-:Y:S01]  /*01b0*/  IMAD.WIDE R4, R7, 0x18, R4 ;  /* 0x0000001807047825 */ /* 0x000fe200078e0204 */
[----:B------:R-:W-:Y:S02]  /*01c0*/  CS2R R8, SRZ ;  /* 0x0000000000087805 */ /* 0x000fe4000001ff00 */
[----:B------:R-:W-:Y:S02]  /*01d0*/  CS2R R18, SRZ ;  /* 0x0000000000127805 */ /* 0x000fe4000001ff00 */
[----:B------:R-:W-:Y:S02]  /*01e0*/  ISETP.GE.U32.AND P1, PT, R0, 0x3, PT ;  /* 0x000000030000780c */ /* 0x000fe40003f26070 */
[----:B------:R-:W-:Y:S02]  /*01f0*/  CS2R R14, SRZ ;  /* 0x00000000000e7805 */ /* 0x000fe4000001ff00 */
[----:B------:R-:W-:-:S02]  /*0200*/  ISETP.NE.AND P0, PT, R11, RZ, PT ;  /* 0x000000ff0b00720c */ /* 0x000fc40003f05270 */
[----:B------:R-:W-:-:S07]  /*0210*/  CS2R R6, SRZ ;  /* 0x0000000000067805 */ /* 0x000fce000001ff00 */
[----:B------:R-:W-:Y:S05]  /*0220*/  @!P1 BRA `(.L_x_1757) ;  /* 0x0000000400dc9947 */ /* 0x000fea0003800000 */
[C---:B------:R-:W-:Y:S01]  /*0230*/  LOP3.LUT R8, R13.reuse, 0x7ffffffc, RZ, 0xc0, !PT ;  /* 0x7ffffffc0d087812 */ /* 0x040fe200078ec0ff */
[----:B------:R-:W-:Y:S01]  /*0240*/  IMAD.MOV.U32 R0, RZ, RZ, 0x3 ;  /* 0x00000003ff007424 */ /* 0x000fe200078e00ff */
[----:B------:R-:W-:Y:S01]  /*0250*/  CS2R R18, SRZ ;  /* 0x0000000000127805 */ /* 0x000fe2000001ff00 */
[----:B------:R-:W-:Y:S02]  /*0260*/  IMAD.MOV.U32 R9, RZ, RZ, RZ ;  /* 0x000000ffff097224 */ /* 0x000fe400078e00ff */
[----:B------:R-:W-:Y:S02]  /*0270*/  IMAD R0, R13, R0, -0x6 ;  /* 0xfffffffa0d007424 */ /* 0x000fe400078e0200 */
[----:B------:R-:W-:-:S07]  /*0280*/  IMAD.MOV R10, RZ, RZ, -R8 ;  /* 0x000000ffff0a7224 */ /* 0x000fce00078e0a08 */
.L_x_1758:
[----:B------:R-:W2:Y:S02]  /*0290*/  LDG.E.64 R12, desc[UR4][R4.64] ;  /* 0x00000004040c7981 */ /* 0x000ea4000c1e1b00 */
[----:B--2---:R-:W-:-:S14]  /*02a0*/  DSETP.GT.AND P1, PT, R12, R18, PT ;  /* 0x000000120c00722a */ /* 0x004fdc0003f24000 */
[----:B------:R-:W-:Y:S02]  /*02b0*/  @P1 VIADD R12, R0, 0x3 ;  /* 0x00000003000c1836 */ /* 0x000fe40000000000 */
[----:B------:R-:W-:-:S05]  /*02c0*/  @P1 IMAD.MOV.U32 R13, RZ, RZ, 0x4 ;  /* 0x00000004ff0d1424 */ /* 0x000fca00078e00ff */
[----:B------:R-:W-:-:S04]  /*02d0*/  @P1 SHF.L.U32 R12, R13, R12, RZ ;  /* 0x0000000c0d0c1219 */ /* 0x000fc800000006ff */
[----:B0-----:R-:W-:-:S05]  /*02e0*/  @P1 LOP3.LUT R9, R9, R12, RZ, 0xfc, !PT ;  /* 0x0000000c09091212 */ /* 0x001fca00078efcff */
[----:B------:R0:W-:Y:S04]  /*02f0*/  @P1 STG.E desc[UR4][R2.64+0x8], R9 ;  /* 0x0000080902001986 */ /* 0x0001e8000c101904 */
        /* <DEDUP_REMOVED lines=14> */
[----:B------:R-:W2:Y:S01]  /*03e0*/  LDG.E.64 R16, desc[UR4][R4.64] ;  /* 0x0000000404107981 */ /* 0x000ea2000c1e1b00 */
[C-C-:B------:R-:W-:Y:S02]  /*03f0*/  @P1 DFMA R12, R20.reuse, 0.25, R18.reuse ;  /* 0x3fd00000140c182b */ /* 0x140fe40000000012 */
[----:B------:R-:W-:-:S08]  /*0400*/  @!P1 DFMA R12, R20, -0.25, R18 ;  /* 0xbfd00000140c982b */ /* 0x000fd00000000012 */
[----:B--2---:R-:W-:-:S14]  /*0410*/  DSETP.GT.AND P1, PT, R16, R12, PT ;  /* 0x0000000c1000722a */ /* 0x004fdc0003f24000 */
        /* <DEDUP_REMOVED lines=21> */
[----:B------:R-:W-:-:S08]  /*0570*/  DMUL R22, R20, 0.5 ;  /* 0x3fe0000014167828 */ /* 0x000fd00000000000 */
[C-C-:B------:R-:W-:Y:S02]  /*0580*/  @!P1 DFMA R6, R22.reuse, -0.25, R12.reuse ;  /* 0xbfd000001606982b */ /* 0x140fe4000000000c */
[----:B------:R-:W-:-:S08]  /*0590*/  @P1 DFMA R6, R22, 0.25, R12 ;  /* 0x3fd000001606182b */ /* 0x000fd0000000000c */
[----:B--2---:R-:W-:-:S14]  /*05a0*/  DSETP.GT.AND P1, PT, R18, R6, PT ;  /* 0x000000061200722a */ /* 0x004fdc0003f24000 */
[----:B------:R-:W-:Y:S02]  /*05b0*/  @P1 VIADD R12, R0, 0xfffffffd ;  /* 0xfffffffd000c1836 */ /* 0x000fe40000000000 */
[----:B------:R-:W-:-:S05]  /*05c0*/  @P1 IMAD.MOV.U32 R13, RZ, RZ, 0x4 ;  /* 0x00000004ff0d1424 */ /* 0x000fca00078e00ff */
[----:B------:R-:W-:-:S04]  /*05d0*/  @P1 SHF.L.U32 R12, R13, R12, RZ ;  /* 0x0000000c0d0c1219 */ /* 0x000fc800000006ff */
[----:B0-----:R-:W-:-:S05]  /*05e0*/  @P1 LOP3.LUT R9, R9, R12, RZ, 0xfc, !PT ;  /* 0x0000000c09091212 */ /* 0x001fca00078efcff */
[----:B------:R0:W-:Y:S04]  /*05f0*/  @P1 STG.E desc[UR4][R2.64+0x8], R9 ;  /* 0x0000080902001986 */ /* 0x0001e8000c101904 */
[----:B------:R-:W2:Y:S01]  /*0600*/  LDG.E.64 R12, desc[UR4][R4.64+0x8] ;  /* 0x00000804040c7981 */ /* 0x000ea2000c1e1b00 */
        /* <DEDUP_REMOVED lines=31> */
[----:B------:R-:W-:Y:S01]  /*0800*/  @P3 VIADD R6, R0, 0xfffffffa ;  /* 0xfffffffa00063836 */ /* 0x000fe20000000000 */
[----:B------:R-:W-:-:S04]  /*0810*/  @P3 MOV R7, 0x2 ;  /* 0x0000000200073802 */ /* 0x000fc80000000f00 */
[----:B------:R-:W-:-:S04]  /*0820*/  @P3 SHF.L.U32 R6, R7, R6, RZ ;  /* 0x0000000607063219 */ /* 0x000fc800000006ff */
[----:B0-----:R-:W-:-:S05]  /*0830*/  @P3 LOP3.LUT R9, R9, R6, RZ, 0xfc, !PT ;  /* 0x0000000609093212 */ /* 0x001fca00078efcff */
[----:B------:R0:W-:Y:S04]  /*0840*/  @P3 STG.E desc[UR4][R2.64+0x8], R9 ;  /* 0x0000080902003986 */ /* 0x0001e8000c101904 */
[----:B------:R-:W2:Y:S01]  /*0850*/  LDG.E.64 R6, desc[UR4][R4.64+0x10] ;  /* 0x0000100404067981 */ /* 0x000ea2000c1e1b00 */
[C-C-:B------:R-:W-:Y:S01]  /*0860*/  @!P2 DFMA R22, R14.reuse, -0.25, R20.reuse ;  /* 0xbfd000000e16a82b */ /* 0x140fe20000000014 */
[----:B------:R-:W-:Y:S01]  /*0870*/  VIADD R10, R10, 0x4 ;  /* 0x000000040a0a7836 */ /* 0x000fe20000000000 */
[C---:B------:R-:W-:Y:S02]  /*0880*/  @P2 DFMA R22, R14.reuse, 0.25, R20 ;  /* 0x3fd000000e16282b */ /* 0x040fe40000000014 */
[----:B------:R-:W-:-:S08]  /*0890*/  DMUL R20, R14, 0.5 ;  /* 0x3fe000000e147828 */ /* 0x000fd00000000000 */
[C-C-:B------:R-:W-:Y:S02]  /*08a0*/  @!P1 DFMA R18, R20.reuse, -0.25, R12.reuse ;  /* 0xbfd000001412982b */ /* 0x140fe4000000000c */
[C---:B------:R-:W-:Y:S01]  /*08b0*/  @P1 DFMA R18, R20.reuse, 0.25, R12 ;  /* 0x3fd000001412182b */ /* 0x040fe2000000000c */
[----:B------:R-:W-:Y:S01]  /*08c0*/  ISETP.NE.AND P1, PT, R10, RZ, PT ;  /* 0x000000ff0a00720c */ /* 0x000fe20003f25270 */
[C-C-:B------:R-:W-:Y:S02]  /*08d0*/  @!P3 DFMA R14, R20.reuse, -0.25, R16.reuse ;  /* 0xbfd00000140eb82b */ /* 0x140fe40000000010 */
[----:B------:R-:W-:Y:S02]  /*08e0*/  @P3 DFMA R14, R20, 0.25, R16 ;  /* 0x3fd00000140e382b */ /* 0x000fe40000000010 */
[----:B--2---:R-:W-:-:S14]  /*08f0*/  DSETP.GT.AND P2, PT, R6, R22, PT ;  /* 0x000000160600722a */ /* 0x004fdc0003f44000 */
[C---:B------:R-:W-:Y:S02]  /*0900*/  @P2 VIADD R6, R0.reuse, 0xfffffffa ;  /* 0xfffffffa00062836 */ /* 0x040fe40000000000 */
[----:B------:R-:W-:Y:S02]  /*0910*/  @P2 IMAD.MOV.U32 R7, RZ, RZ, 0x1 ;  /* 0x00000001ff072424 */ /* 0x000fe400078e00ff */
[----:B------:R-:W-:-:S03]  /*0920*/  VIADD R0, R0, 0xfffffff4 ;  /* 0xfffffff400007836 */ /* 0x000fc60000000000 */
[----:B------:R-:W-:-:S04]  /*0930*/  @P2 SHF.L.U32 R6, R7, R6, RZ ;  /* 0x0000000607062219 */ /* 0x000fc800000006ff */
[----:B0-----:R-:W-:Y:S01]  /*0940*/  @P2 LOP3.LUT R9, R9, R6, RZ, 0xfc, !PT ;  /* 0x0000000609092212 */ /* 0x001fe200078efcff */
[C-C-:B------:R-:W-:Y:S02]  /*0950*/  @!P2 DFMA R6, R20.reuse, -0.25, R22.reuse ;  /* 0xbfd000001406a82b */ /* 0x140fe40000000016 */
[C---:B------:R-:W-:Y:S02]  /*0960*/  @P2 DFMA R6, R20.reuse, 0.25, R22 ;  /* 0x3fd000001406282b */ /* 0x040fe40000000016 */
[----:B------:R0:W-:Y:S01]  /*0970*/  @P2 STG.E desc[UR4][R2.64+0x8], R9 ;  /* 0x0000080902002986 */ /* 0x0001e2000c101904 */
[----:B------:R-:W-:Y:S01]  /*0980*/  DMUL R20, R20, 0.5 ;  /* 0x3fe0000014147828 */ /* 0x000fe20000000000 */
[----:B------:R-:W-:Y:S10]  /*0990*/  @P1 BRA `(.L_x_1758) ;  /* 0xfffffff8003c1947 */ /* 0x000ff4000383ffff */
.L_x_1757:
[----:B------:R-:W-:Y:S05]  /*09a0*/  @!P0 EXIT ;  /* 0x000000000000894d */ /* 0x000fea0003800000 */
[----:B------:R-:W-:-:S13]  /*09b0*/  ISETP.NE.AND P0, PT, R11, 0x1, PT ;  /* 0x000000010b00780c */ /* 0x000fda0003f05270 */
[----:B------:R-:W-:Y:S05]  /*09c0*/  @!P0 BRA `(.L_x_1759) ;  /* 0x0000000400348947 */ /* 0x000fea0003800000 */
[----:B------:R-:W2:Y:S02]  /*09d0*/  LDG.E.64 R10, desc[UR4][R4.64] ;  /* 0x00000004040a7981 */ /* 0x000ea4000c1e1b00 */
[----:B--2---:R-:W-:-:S14]  /*09e0*/  DSETP.GT.AND P1, PT, R10, R18, PT ;  /* 0x000000120a00722a */ /* 0x004fdc0003f24000 */
[----:B------:R-:W1:Y:S01]  /*09f0*/  @P1 LDC R11, c[0x0][0x398] ;  /* 0x0000e600ff0b1b82 */ /* 0x000e620000000800 */
[----:B------:R-:W-:-:S05]  /*0a00*/  @P1 LOP3.LUT R0, RZ, R8, RZ, 0x33, !PT ;  /* 0x00000008ff001212 */ /* 0x000fca00078e33ff */
[----:B-1----:R-:W-:Y:S02]  /*0a10*/  @P1 IMAD.IADD R0, R0, 0x1, R11 ;  /* 0x0000000100001824 */ /* 0x002fe400078e020b */
[----:B------:R-:W-:Y:S02]  /*0a20*/  @P1 IMAD.MOV.U32 R11, RZ, RZ, 0x4 ;  /* 0x00000004ff0b1424 */ /* 0x000fe400078e00ff */
[----:B------:R-:W-:-:S05]  /*0a30*/  @P1 IMAD R0, R0, 0x3, RZ ;  /* 0x0000000300001824 */ /* 0x000fca00078e02ff */
[----:B------:R-:W-:-:S04]  /*0a40*/  @P1 SHF.L.U32 R0, R11, R0, RZ ;  /* 0x000000000b001219 */ /* 0x000fc800000006ff */
[----:B0-----:R-:W-:-:S05]  /*0a50*/  @P1 LOP3.LUT R9, R9, R0, RZ, 0xfc, !PT ;  /* 0x0000000009091212 */ /* 0x001fca00078efcff */
[----:B------:R0:W-:Y:S04]  /*0a60*/  @P1 STG.E desc[UR4][R2.64+0x8], R9 ;  /* 0x0000080902001986 */ /* 0x0001e8000c101904 */
        /* <DEDUP_REMOVED lines=20> */
[----:B------:R-:W2:Y:S01]  /*0bb0*/  LDG.E.64 R12, desc[UR4][R4.64] ;  /* 0x00000004040c7981 */ /* 0x000ea2000c1e1b00 */
[C-C-:B------:R-:W-:Y:S02]  /*0bc0*/  @!P1 DFMA R10, R20.reuse, -0.25, R18.reuse ;  /* 0xbfd00000140a982b */ /* 0x140fe40000000012 */
[----:B------:R-:W-:-:S08]  /*0bd0*/  @P1 DFMA R10, R20, 0.25, R18 ;  /* 0x3fd00000140a182b */ /* 0x000fd00000000012 */
[----:B--2---:R-:W-:-:S14]  /*0be0*/  DSETP.GT.AND P1, PT, R12, R10, PT ;  /* 0x0000000a0c00722a */ /* 0x004fdc0003f24000 */
[----:B------:R-:W1:Y:S01]  /*0bf0*/  @P1 LDC R13, c[0x0][0x398] ;  /* 0x0000e600ff0d1b82 */ /* 0x000e620000000800 */
[----:B------:R-:W-:Y:S02]  /*0c00*/  @P1 IMAD.MOV.U32 R17, RZ, RZ, 0x3 ;  /* 0x00000003ff111424 */ /* 0x000fe400078e00ff */
[----:B-1----:R-:W-:Y:S02]  /*0c10*/  @P1 IMAD.IADD R0, R13, 0x1, -R8 ;  /* 0x000000010d001824 */ /* 0x002fe400078e0a08 */
[----:B------:R-:W-:Y:S02]  /*0c20*/  @P1 IMAD.MOV.U32 R13, RZ, RZ, 0x4 ;  /* 0x00000004ff0d1424 */ /* 0x000fe400078e00ff */
[----:B------:R-:W-:-:S05]  /*0c30*/  @P1 IMAD R0, R0, R17, -0x6 ;  /* 0xfffffffa00001424 */ /* 0x000fca00078e0211 */
        /* <DEDUP_REMOVED lines=8> */
[----:B------:R-:W-:Y:S01]  /*0cc0*/  @P2 MOV R0, 0x3 ;  /* 0x0000000300002802 */ /* 0x000fe20000000f00 */
[----:B-1----:R-:W-:-:S04]  /*0cd0*/  @P2 IMAD.IADD R15, R15, 0x1, -R8 ;  /* 0x000000010f0f2824 */ /* 0x002fc800078e0a08 */
[----:B------:R-:W-:Y:S02]  /*0ce0*/  @P2 IMAD R0, R15, R0, -0x6 ;  /* 0xfffffffa0f002424 */ /* 0x000fe400078e0200 */
[----:B------:R-:W-:-:S05]  /*0cf0*/  @P2 IMAD.MOV.U32 R15, RZ, RZ, 0x2 ;  /* 0x00000002ff0f2424 */ /* 0x000fca00078e00ff */
[----:B------:R-:W-:-:S04]  /*0d00*/  @P2 SHF.L.U32 R0, R15, R0, RZ ;  /* 0x000000000f002219 */ /* 0x000fc800000006ff */
[----:B0-----:R-:W-:-:S05]  /*0d10*/  @P2 LOP3.LUT R9, R9, R0, RZ, 0xfc, !PT ;  /* 0x0000000009092212 */ /* 0x001fca00078efcff */
[----:B------:R0:W-:Y:S04]  /*0d20*/  @P2 STG.E desc[UR4][R2.64+0x8], R9 ;  /* 0x0000080902002986 */ /* 0x0001e8000c101904 */
[----:B------:R-:W2:Y:S01]  /*0d30*/  LDG.E.64 R14, desc[UR4][R4.64+0x10] ;  /* 0x00001004040e7981 */ /* 0x000ea2000c1e1b00 */
[C-C-:B------:R-:W-:Y:S01]  /*0d40*/  @!P0 DFMA R16, R20.reuse, -0.25, R6.reuse ;  /* 0xbfd000001410882b */ /* 0x140fe20000000006 */
[----:B------:R-:W-:Y:S01]  /*0d50*/  BSSY.RECONVERGENT B0, `(.L_x_1760) ;  /* 0x0000013000007945 */ /* 0x000fe20003800200 */
[C---:B------:R-:W-:Y:S02]  /*0d60*/  @P0 DFMA R16, R20.reuse, 0.25, R6 ;  /* 0x3fd000001410082b */ /* 0x040fe40000000006 */
[----:B------:R-:W-:-:S08]  /*0d70*/  DMUL R22, R20, 0.5 ;  /* 0x3fe0000014167828 */ /* 0x000fd00000000000 */
[C-C-:B------:R-:W-:Y:S02]  /*0d80*/  @!P1 DFMA R18, R22.reuse, -0.25, R10.reuse ;  /* 0xbfd000001612982b */ /* 0x140fe4000000000a */
[----:B------:R-:W-:Y:S02]  /*0d90*/  @P1 DFMA R18, R22, 0.25, R10 ;  /* 0x3fd000001612182b */ /* 0x000fe4000000000a */
[----:B--2---:R-:W-:Y:S02]  /*0da0*/  DSETP.GT.AND P0, PT, R14, R16, PT ;  /* 0x000000100e00722a */ /* 0x004fe40003f04000 */
[C-C-:B------:R-:W-:Y:S02]  /*0db0*/  @!P2 DFMA R14, R22.reuse, -0.25, R12.reuse ;  /* 0xbfd00000160ea82b */ /* 0x140fe4000000000c */
[----:B------:R-:W-:-:S10]  /*0dc0*/  @P2 DFMA R14, R22, 0.25, R12 ;  /* 0x3fd00000160e282b */ /* 0x000fd4000000000c */
[----:B------:R-:W-:Y:S01]  /*0dd0*/  @!P0 DFMA R6, R22, -0.25, R16 ;  /* 0xbfd000001606882b */ /* 0x000fe20000000010 */
[----:B0-----:R-:W-:Y:S10]  /*0de0*/  @!P0 BRA `(.L_x_1761) ;  /* 0x0000000000248947 */ /* 0x001ff40003800000 */
[----:B------:R-:W0:Y:S01]  /*0df0*/  LDCU UR6, c[0x0][0x398] ;  /* 0x00007300ff0677ac */ /* 0x000e220008000800 */
[----:B------:R-:W-:Y:S01]  /*0e00*/  IMAD.MOV.U32 R7, RZ, RZ, 0x3 ;  /* 0x00000003ff077424 */ /* 0x000fe200078e00ff */
[----:B0-----:R-:W-:-:S05]  /*0e10*/  IADD3 R0, PT, PT, -R8, UR6, RZ ;  /* 0x0000000608007c10 */ /* 0x001fca000fffe1ff */
[----:B------:R-:W-:Y:S02]  /*0e20*/  IMAD R0, R0, R7, -0x6 ;  /* 0xfffffffa00007424 */ /* 0x000fe400078e0207 */
[----:B------:R-:W-:-:S05]  /*0e30*/  IMAD.MOV.U32 R7, RZ, RZ, 0x1 ;  /* 0x00000001ff077424 */ /* 0x000fca00078e00ff */
[----:B------:R-:W-:Y:S01]  /*0e40*/  SHF.L.U32 R0, R7, R0, RZ ;  /* 0x0000000007007219 */ /* 0x000fe200000006ff */
[----:B------:R-:W-:-:S03]  /*0e50*/  DFMA R6, R22, 0.25, R16 ;  /* 0x3fd000001606782b */ /* 0x000fc60000000010 */
[----:B------:R-:W-:-:S05]  /*0e60*/  LOP3.LUT R9, R9, R0, RZ, 0xfc, !PT ;  /* 0x0000000009097212 */ /* 0x000fca00078efcff */
[----:B------:R0:W-:Y:S03]  /*0e70*/  STG.E desc[UR4][R2.64+0x8], R9 ;  /* 0x0000080902007986 */ /* 0x0001e6000c101904 */
.L_x_1761:
[----:B------:R-:W-:Y:S05]  /*0e80*/  BSYNC.RECONVERGENT B0 ;  /* 0x0000000000007941 */ /* 0x000fea0003800200 */
.L_x_1760:
[----:B------:R-:W-:-:S07]  /*0e90*/  VIADD R8, R8, 0x2 ;  /* 0x0000000208087836 */ /* 0x000fce0000000000 */
.L_x_1759:
[----:B------:R-:W1:Y:S02]  /*0ea0*/  LDC R0, c[0x0][0x398] ;  /* 0x0000e600ff007b82 */ /* 0x000e640000000800 */
[----:B-1----:R-:W-:-:S04]  /*0eb0*/  LOP3.LUT R10, R0, 0x1, RZ, 0xc0, !PT ;  /* 0x00000001000a7812 */ /* 0x002fc800078ec0ff */
[----:B------:R-:W-:-:S13]  /*0ec0*/  ISETP.NE.U32.AND P0, PT, R10, 0x1, PT ;  /* 0x000000010a00780c */ /* 0x000fda0003f05070 */
[----:B------:R-:W-:Y:S05]  /*0ed0*/  @P0 EXIT ;  /* 0x000000000000094d */ /* 0x000fea0003800000 */
[----:B------:R-:W2:Y:S02]  /*0ee0*/  LDG.E.64 R10, desc[UR4][R4.64] ;  /* 0x00000004040a7981 */ /* 0x000ea4000c1e1b00 */
[----:B--2---:R-:W-:-:S14]  /*0ef0*/  DSETP.GT.AND P0, PT, R10, R18, PT ;  /* 0x000000120a00722a */ /* 0x004fdc0003f04000 */
[----:B------:R-:W-:Y:S01]  /*0f00*/  @P0 LOP3.LUT R11, RZ, R8, RZ, 0x33, !PT ;  /* 0x00000008ff0b0212 */ /* 0x000fe200078e33ff */
[----:B------:R-:W-:-:S04]  /*0f10*/  @P0 IMAD.MOV.U32 R10, RZ, RZ, 0x4 ;  /* 0x00000004ff0a0424 */ /* 0x000fc800078e00ff */
[----:B------:R-:W-:-:S04]  /*0f20*/  @P0 IMAD.IADD R11, R11, 0x1, R0 ;  /* 0x000000010b0b0824 */ /* 0x000fc800078e0200 */
[----:B------:R-:W-:-:S05]  /*0f30*/  @P0 IMAD R11, R11, 0x3, RZ ;  /* 0x000000030b0b0824 */ /* 0x000fca00078e02ff */
[----:B------:R-:W-:-:S04]  /*0f40*/  @P0 SHF.L.U32 R10, R10, R11, RZ ;  /* 0x0000000b0a0a0219 */ /* 0x000fc800000006ff */
[----:B0-----:R-:W-:-:S05]  /*0f50*/  @P0 LOP3.LUT R9, R9, R10, RZ, 0xfc, !PT ;  /* 0x0000000a09090212 */ /* 0x001fca00078efcff */
[----:B------:R0:W-:Y:S04]  /*0f60*/  @P0 STG.E desc[UR4][R2.64+0x8], R9 ;  /* 0x0000080902000986 */ /* 0x0001e8000c101904 */
[----:B------:R-:W2:Y:S02]  /*0f70*/  LDG.E.64 R10, desc[UR4][R4.64+0x8] ;  /* 0x00000804040a7981 */ /* 0x000ea4000c1e1b00 */
[----:B--2---:R-:W-:-:S14]  /*0f80*/  DSETP.GT.AND P0, PT, R10, R14, PT ;  /* 0x0000000e0a00722a */ /* 0x004fdc0003f04000 */
[----:B------:R-:W-:-:S05]  /*0f90*/  @P0 LOP3.LUT R11, RZ, R8, RZ, 0x33, !PT ;  /* 0x00000008ff0b0212 */ /* 0x000fca00078e33ff */
[----:B------:R-:W-:-:S04]  /*0fa0*/  @P0 IMAD.IADD R11, R11, 0x1, R0 ;  /* 0x000000010b0b0824 */ /* 0x000fc800078e0200 */
[----:B------:R-:W-:Y:S02]  /*0fb0*/  @P0 IMAD R10, R11, 0x3, RZ ;  /* 0x000000030b0a0824 */ /* 0x000fe400078e02ff */
[----:B------:R-:W-:-:S05]  /*0fc0*/  @P0 IMAD.MOV.U32 R11, RZ, RZ, 0x2 ;  /* 0x00000002ff0b0424 */ /* 0x000fca00078e00ff */
[----:B------:R-:W-:-:S04]  /*0fd0*/  @P0 SHF.L.U32 R10, R11, R10, RZ ;  /* 0x0000000a0b0a0219 */ /* 0x000fc800000006ff */
[----:B0-----:R-:W-:-:S05]  /*0fe0*/  @P0 LOP3.LUT R9, R9, R10, RZ, 0xfc, !PT ;  /* 0x0000000a09090212 */ /* 0x001fca00078efcff */
[----:B------:R0:W-:Y:S04]  /*0ff0*/  @P0 STG.E desc[UR4][R2.64+0x8], R9 ;  /* 0x0000080902000986 */ /* 0x0001e8000c101904 */
[----:B------:R-:W2:Y:S02]  /*1000*/  LDG.E.64 R10, desc[UR4][R4.64+0x10] ;  /* 0x00001004040a7981 */ /* 0x000ea4000c1e1b00 */
[----:B--2---:R-:W-:-:S14]  /*1010*/  DSETP.GT.AND P0, PT, R10, R6, PT ;  /* 0x000000060a00722a */ /* 0x004fdc0003f04000 */
[----:B0-----:R-:W-:Y:S05]  /*1020*/  @!P0 EXIT ;  /* 0x000000000000894d */ /* 0x001fea0003800000 */
[----:B------:R-:W-:-:S05]  /*1030*/  LOP3.LUT R5, RZ, R8, RZ, 0x33, !PT ;  /* 0x00000008ff057212 */ /* 0x000fca00078e33ff */
[----:B------:R-:W-:-:S04]  /*1040*/  IMAD.IADD R5, R5, 0x1, R0 ;  /* 0x0000000105057824 */ /* 0x000fc800078e0200 */
[----:B------:R-:W-:Y:S02]  /*1050*/  IMAD R0, R5, 0x3, RZ ;  /* 0x0000000305007824 */ /* 0x000fe400078e02ff */
[----:B------:R-:W-:-:S05]  /*1060*/  IMAD.MOV.U32 R5, RZ, RZ, 0x1 ;  /* 0x00000001ff057424 */ /* 0x000fca00078e00ff */
[----:B------:R-:W-:-:S04]  /*1070*/  SHF.L.U32 R0, R5, R0, RZ ;  /* 0x0000000005007219 */ /* 0x000fc800000006ff */
[----:B------:R-:W-:-:S05]  /*1080*/  LOP3.LUT R9, R9, R0, RZ, 0xfc, !PT ;  /* 0x0000000009097212 */ /* 0x000fca00078efcff */
[----:B------:R-:W-:Y:S01]  /*1090*/  STG.E desc[UR4][R2.64+0x8], R9 ;  /* 0x0000080902007986 */ /* 0x000fe2000c101904 */
[----:B------:R-:W-:Y:S05]  /*10a0*/  EXIT ;  /* 0x000000000000794d */ /* 0x000fea0003800000 */
.L_x_1762:
        /* <DEDUP_REMOVED lines=13> */
.L_x_2087:


//--------------------- .nv.global.init           --------------------------
	.section	.nv.global.init,"aw",@progbits
	.align	8
.nv.global.init:
	.type		eps,@object
	.size		eps,(_ZZ17evaluate_verticesiP5pointPdPidP4nodePS1_PP6x_bitsPfdE2pp - eps)
eps:
        /*0000*/ 	.byte	0x3a, 0x8c, 0x30, 0xe2, 0x8e, 0x79, 0x45, 0x3e
	.type		_ZZ17evaluate_verticesiP5pointPdPidP4nodePS1_PP6x_bitsPfdE2pp,@object
	.size		_ZZ17evaluate_verticesiP5pointPdPidP4nodePS1_PP6x_bitsPfdE2pp,(_ZZ6extendiPdP5pointS1_PiS2_S2_S2_dE2pp - _ZZ17evaluate_verticesiP5pointPdPidP4nodePS1_PP6x_bitsPfdE2pp)
_ZZ17evaluate_verticesiP5pointPdPidP4nodePS1_PP6x_bitsPfdE2pp:
        /* <DEDUP_REMOVED lines=12> */
	.type		_ZZ6extendiPdP5pointS1_PiS2_S2_S2_dE2pp,@object
	.size		_ZZ6extendiPdP5pointS1_PiS2_S2_S2_dE2pp,(_ZZ6extendiPdP5pointS1_PiS2_S2_S2_dE5edges - _ZZ6extendiPdP5pointS1_PiS2_S2_S2_dE2pp)
_ZZ6extendiPdP5pointS1_PiS2_S2_S2_dE2pp:
        /* <DEDUP_REMOVED lines=12> */
	.type		_ZZ6extendiPdP5pointS1_PiS2_S2_S2_dE5edges,@object
	.size		_ZZ6extendiPdP5pointS1_PiS2_S2_S2_dE5edges,(_ZZN4node24compute_neighbors_by_LUTEvE8LUTchild - _ZZ6extendiPdP5pointS1_PiS2_S2_S2_dE5edges)
_ZZ6extendiPdP5pointS1_PiS2_S2_S2_dE5edges:
        /*0188*/ 	.byte	0x00, 0x00, 0x00, 0x00, 0x01, 0x00, 0x00, 0x00, 0x01, 0x00, 0x00, 0x00, 0x02, 0x00, 0x00, 0x00
        /*0198*/ 	.byte	0x02, 0x00, 0x00, 0x00, 0x03, 0x00, 0x00, 0x00, 0x03, 0x00, 0x00, 0x00, 0x00, 0x00, 0x00, 0x00
        /*01a8*/ 	.byte	0x04, 0x00, 0x00, 0x00, 0x05, 0x00, 0x00, 0x00, 0x05, 0x00, 0x00, 0x00, 0x06, 0x00, 0x00, 0x00
        /*01b8*/ 	.byte	0x06, 0x00, 0x00, 0x00, 0x07, 0x00, 0x00, 0x00, 0x07, 0x00, 0x00, 0x00, 0x04, 0x00, 0x00, 0x00
        /*01c8*/ 	.byte	0x00, 0x00, 0x00, 0x00, 0x04, 0x00, 0x00, 0x00, 0x01, 0x00, 0x00, 0x00, 0x05, 0x00, 0x00, 0x00
        /*01d8*/ 	.byte	0x02, 0x00, 0x00, 0x00, 0x06, 0x00, 0x00, 0x00, 0x03, 0x00, 0x00, 0x00, 0x07, 0x00, 0x00, 0x00
	.type		_ZZN4node24compute_neighbors_by_LUTEvE8LUTchild,@object
	.size		_ZZN4node24compute_neighbors_by_LUTEvE8LUTchild,(_ZZN4node24compute_neighbors_by_LUTEvE9LUTparent - _ZZN4node24compute_neighbors_by_LUTEvE8LUTchild)
_ZZN4node24compute_neighbors_by_LUTEvE8LUTchild:
        /* <DEDUP_REMOVED lines=54> */
	.type		_ZZN4node24compute_neighbors_by_LUTEvE9LUTparent,@object
	.size		_ZZN4node24compute_neighbors_by_LUTEvE9LUTparent,(_ZZ13marching_cubedP5pointPdPiP8triangleS2_E19marching_cube_table - _ZZN4node24compute_neighbors_by_LUTEvE9LUTparent)
_ZZN4node24compute_neighbors_by_LUTEvE9LUTparent:
        /* <DEDUP_REMOVED lines=54> */
	.type		_ZZ13marching_cubedP5pointPdPiP8triangleS2_E19marching_cube_table,@object
	.size		_ZZ13marching_cubedP5pointPdPiP8triangleS2_E19marching_cube_table,($str - _ZZ13marching_cubedP5pointPdPiP8triangleS2_E19marching_cube_table)
_ZZ13marching_cubedP5pointPdPiP8triangleS2_E19marching_cube_table:
        /* <DEDUP_REMOVED lines=960> */
	.type		$str,@object
	.size		$str,($str$4 - $str)
$str:
        /*44a8*/ 	.byte	0x25, 0x64, 0x20, 0x25, 0x6c, 0x66, 0x0a, 0x00
	.type		$str$4,@object
	.size		$str$4,($str$3 - $str$4)
$str$4:
        /*44b0*/ 	.byte	0x30, 0x20, 0x3c, 0x3d, 0x20, 0x6b, 0x31, 0x20, 0x26, 0x26, 0x20, 0x6b, 0x31, 0x20, 0x3c, 0x3d
        /*44c0*/ 	.byte	0x20, 0x31, 0x00
	.type		$str$3,@object
	.size		$str$3,($str$2 - $str$3)
$str$3:
        /*44c3*/ 	.byte	0x30, 0x20, 0x3c, 0x3d, 0x20, 0x6b, 0x30, 0x20, 0x26, 0x26, 0x20, 0x6b, 0x30, 0x20, 0x3c, 0x3d
        /*44d3*/ 	.byte	0x20, 0x31, 0x00
	.type		$str$2,@object
	.size		$str$2,($str$1 - $str$2)
$str$2:
        /*44d6*/ 	.byte	0x2f, 0x74, 0x6d, 0x70, 0x2f, 0x73, 0x61, 0x73, 0x73, 0x5f, 0x63, 0x75, 0x5f, 0x69, 0x36, 0x39
        /*44e6*/ 	.byte	0x76, 0x67, 0x6a, 0x5f, 0x38, 0x2f, 0x6b, 0x2e, 0x63, 0x75, 0x00
	.type		$str$1,@object
	.size		$str$1,(__unnamed_1 - $str$1)
$str$1:
        /*44f1*/ 	.byte	0x76, 0x30, 0x20, 0x3e, 0x20, 0x30, 0x20, 0x26, 0x26, 0x20, 0x76, 0x31, 0x20, 0x3c, 0x20, 0x30
        /*4501*/ 	.byte	0x20, 0x7c, 0x7c, 0x20, 0x76, 0x30, 0x20, 0x3c, 0x20, 0x30, 0x20, 0x26, 0x26, 0x20, 0x76, 0x31
        /*4511*/ 	.byte	0x20, 0x3e, 0x20, 0x30, 0x00
	.type		__unnamed_1,@object
	.size		__unnamed_1,(.L_6 - __unnamed_1)
__unnamed_1:
        /*4516*/ 	.byte	0x76, 0x6f, 0x69, 0x64, 0x20, 0x6d, 0x61, 0x72, 0x63, 0x68, 0x69, 0x6e, 0x67, 0x5f, 0x63, 0x75
        /*4526*/ 	.byte	0x62, 0x65, 0x28, 0x64, 0x6f, 0x75, 0x62, 0x6c, 0x65, 0x2c, 0x20, 0x70, 0x6f, 0x69, 0x6e, 0x74
        /*4536*/ 	.byte	0x20, 0x2a, 0x2c, 0x20, 0x64, 0x6f, 0x75, 0x62, 0x6c, 0x65, 0x20, 0x2a, 0x2c, 0x20, 0x69, 0x6e
        /*4546*/ 	.byte	0x74, 0x20, 0x2a, 0x2c, 0x20, 0x74, 0x72, 0x69, 0x61, 0x6e, 0x67, 0x6c, 0x65, 0x20, 0x2a, 0x2c
        /*4556*/ 	.byte	0x20, 0x69, 0x6e, 0x74, 0x20, 0x2a, 0x29, 0x00
.L_6:


//--------------------- .nv.shared._ZN3cub18CUB_300001_SM_10006detail10merge_sort26DeviceMergeSortMergeKernelINS2_10policy_hubIN6thrust24THRUST_300001_SM_1000_NS10device_ptrI4codeEEE9Policy600ES9_PNS0_8NullTypeES9_SD_mN4cuda3std3__44lessIS8_EES8_SC_EEvbT2_T3_T4_PT6_PT7_T5_PSL_SL_NS1_7vsmem_tE --------------------------
	.section	.nv.shared._ZN3cub18CUB_300001_SM_10006detail10merge_sort26DeviceMergeSortMergeKernelINS2_10policy_hubIN6thrust24THRUST_300001_SM_1000_NS10device_ptrI4codeEEE9Policy600ES9_PNS0_8NullTypeES9_SD_mN4cuda3std3__44lessIS8_EES8_SC_EEvbT2_T3_T4_PT6_PT7_T5_PSL_SL_NS1_7vsmem_tE,"aw",@nobits
	.sectionflags	@""
	.align	16
.nv.shared._ZN3cub18CUB_300001_SM_10006detail10merge_sort26DeviceMergeSortMergeKernelINS2_10policy_hubIN6thrust24THRUST_300001_SM_1000_NS10device_ptrI4codeEEE9Policy600ES9_PNS0_8NullTypeES9_SD_mN4cuda3std3__44lessIS8_EES8_SC_EEvbT2_T3_T4_PT6_PT7_T5_PSL_SL_NS1_7vsmem_tE:
	.zero		16416


//--------------------- .nv.shared.reserved.0     --------------------------
	.section	.nv.shared.reserved.0,"aw",@nobits
	.weak		__nv_reservedSMEM_offset_0_alias
	.size		__nv_reservedSMEM_offset_0_alias, 0, 64
	.other		__nv_reservedSMEM_offset_0_alias,@"STO_CUDA_RESERVED_SHARED STV_DEFAULT"
__nv_reservedSMEM_offset_0_alias:
	.zero		0
	.zero		64


//--------------------- .nv.global                --------------------------
	.section	.nv.global,"aw",@nobits
.nv.global:
	.type		_ZN27_INTERNAL_e1dd1b14_4_k_cu_D6thrust24THRUST_300001_SM_1000_NS12placeholders2_8E,@object
	.size		_ZN27_INTERNAL_e1dd1b14_4_k_cu_D6thrust24THRUST_300001_SM_1000_NS12placeholders2_8E,(_ZN27_INTERNAL_e1dd1b14_4_k_cu_D4cuda3std3__429_GLOBAL__N__e1dd1b14_4_k_cu_D6ignoreE - _ZN27_INTERNAL_e1dd1b14_4_k_cu_D6thrust24THRUST_300001_SM_1000_NS12placeholders2_8E)
_ZN27_INTERNAL_e1dd1b14_4_k_cu_D6thrust24THRUST_300001_SM_1000_NS12placeholders2_8E:
	.zero		1
	.type		_ZN27_INTERNAL_e1dd1b14_4_k_cu_D4cuda3std3__429_GLOBAL__N__e1dd1b14_4_k_cu_D6ignoreE,@object
	.size		_ZN27_INTERNAL_e1dd1b14_4_k_cu_D4cuda3std3__429_GLOBAL__N__e1dd1b14_4_k_cu_D6ignoreE,(_ZN27_INTERNAL_e1dd1b14_4_k_cu_D4cuda3std6ranges3__45__cpo4dataE - _ZN27_INTERNAL_e1dd1b14_4_k_cu_D4cuda3std3__429_GLOBAL__N__e1dd1b14_4_k_cu_D6ignoreE)
_ZN27_INTERNAL_e1dd1b14_4_k_cu_D4cuda3std3__429_GLOBAL__N__e1dd1b14_4_k_cu_D6ignoreE:
	.zero		1
	.type		_ZN27_INTERNAL_e1dd1b14_4_k_cu_D4cuda3std6ranges3__45__cpo4dataE,@object
	.size		_ZN27_INTERNAL_e1dd1b14_4_k_cu_D4cuda3std6ranges3__45__cpo4dataE,(_ZN27_INTERNAL_e1dd1b14_4_k_cu_D6thrust24THRUST_300001_SM_1000_NS6system3cpp3parE - _ZN27_INTERNAL_e1dd1b14_4_k_cu_D4cuda3std6ranges3__45__cpo4dataE)
_ZN27_INTERNAL_e1dd1b14_4_k_cu_D4cuda3std6ranges3__45__cpo4dataE:
	.zero		1
	.type		_ZN27_INTERNAL_e1dd1b14_4_k_cu_D6thrust24THRUST_300001_SM_1000_NS6system3cpp3parE,@object
	.size		_ZN27_INTERNAL_e1dd1b14_4_k_cu_D6thrust24THRUST_300001_SM_1000_NS6system3cpp3parE,(_ZN27_INTERNAL_e1dd1b14_4_k_cu_D4cuda3std3__45__cpo5beginE - _ZN27_INTERNAL_e1dd1b14_4_k_cu_D6thrust24THRUST_300001_SM_1000_NS6system3cpp3parE)
_ZN27_INTERNAL_e1dd1b14_4_k_cu_D6thrust24THRUST_300001_SM_1000_NS6system3cpp3parE:
	.zero		1
	.type		_ZN27_INTERNAL_e1dd1b14_4_k_cu_D4cuda3std3__45__cpo5beginE,@object
	.size		_ZN27_INTERNAL_e1dd1b14_4_k_cu_D4cuda3std3__45__cpo5beginE,(_ZN27_INTERNAL_e1dd1b14_4_k_cu_D4cuda3std6ranges3__45__cpo5beginE - _ZN27_INTERNAL_e1dd1b14_4_k_cu_D4cuda3std3__45__cpo5beginE)
_ZN27_INTERNAL_e1dd1b14_4_k_cu_D4cuda3std3__45__cpo5beginE:
	.zero		1
	.type		_ZN27_INTERNAL_e1dd1b14_4_k_cu_D4cuda3std6ranges3__45__cpo5beginE,@object
	.size		_ZN27_INTERNAL_e1dd1b14_4_k_cu_D4cuda3std6ranges3__45__cpo5beginE,(_ZN27_INTERNAL_e1dd1b14_4_k_cu_D6thrust24THRUST_300001_SM_1000_NS6deviceE - _ZN27_INTERNAL_e1dd1b14_4_k_cu_D4cuda3std6ranges3__45__cpo5beginE)
_ZN27_INTERNAL_e1dd1b14_4_k_cu_D4cuda3std6ranges3__45__cpo5beginE:
	.zero		1
	.type		_ZN27_INTERNAL_e1dd1b14_4_k_cu_D6thrust24THRUST_300001_SM_1000_NS6deviceE,@object
	.size		_ZN27_INTERNAL_e1dd1b14_4_k_cu_D6thrust24THRUST_300001_SM_1000_NS6deviceE,(_ZN27_INTERNAL_e1dd1b14_4_k_cu_D4cuda3std3__47nulloptE - _ZN27_INTERNAL_e1dd1b14_4_k_cu_D6thrust24THRUST_300001_SM_1000_NS6deviceE)
_ZN27_INTERNAL_e1dd1b14_4_k_cu_D6thrust24THRUST_300001_SM_1000_NS6deviceE:
	.zero		1
	.type		_ZN27_INTERNAL_e1dd1b14_4_k_cu_D4cuda3std3__47nulloptE,@object
	.size		_ZN27_INTERNAL_e1dd1b14_4_k_cu_D4cuda3std3__47nulloptE,(_ZN27_INTERNAL_e1dd1b14_4_k_cu_D4cuda3std6ranges3__45__cpo8distanceE - _ZN27_INTERNAL_e1dd1b14_4_k_cu_D4cuda3std3__47nulloptE)
_ZN27_INTERNAL_e1dd1b14_4_k_cu_D4cuda3std3__47nulloptE:
	.zero		1
	.type		_ZN27_INTERNAL_e1dd1b14_4_k_cu_D4cuda3std6ranges3__45__cpo8distanceE,@object
	.size		_ZN27_INTERNAL_e1dd1b14_4_k_cu_D4cuda3std6ranges3__45__cpo8distanceE,(_ZN27_INTERNAL_e1dd1b14_4_k_cu_D6thrust24THRUST_300001_SM_1000_NS12placeholders2_4E - _ZN27_INTERNAL_e1dd1b14_4_k_cu_D4cuda3std6ranges3__45__cpo8distanceE)
_ZN27_INTERNAL_e1dd1b14_4_k_cu_D4cuda3std6ranges3__45__cpo8distanceE:
	.zero		1
	.type		_ZN27_INTERNAL_e1dd1b14_4_k_cu_D6thrust24THRUST_300001_SM_1000_NS12placeholders2_4E,@object
	.size		_ZN27_INTERNAL_e1dd1b14_4_k_cu_D6thrust24THRUST_300001_SM_1000_NS12placeholders2_4E,(_ZN27_INTERNAL_e1dd1b14_4_k_cu_D4cuda3std3__45__cpo6rbeginE - _ZN27_INTERNAL_e1dd1b14_4_k_cu_D6thrust24THRUST_300001_SM_1000_NS12placeholders2_4E)
_ZN27_INTERNAL_e1dd1b14_4_k_cu_D6thrust24THRUST_300001_SM_1000_NS12placeholders2_4E:
	.zero		1
	.type		_ZN27_INTERNAL_e1dd1b14_4_k_cu_D4cuda3std3__45__cpo6rbeginE,@object
	.size		_ZN27_INTERNAL_e1dd1b14_4_k_cu_D4cuda3std3__45__cpo6rbeginE,(_ZN27_INTERNAL_e1dd1b14_4_k_cu_D4cuda3std6ranges3__45__cpo7advanceE - _ZN27_INTERNAL_e1dd1b14_4_k_cu_D4cuda3std3__45__cpo6rbeginE)
_ZN27_INTERNAL_e1dd1b14_4_k_cu_D4cuda3std3__45__cpo6rbeginE:
	.zero		1
	.type		_ZN27_INTERNAL_e1dd1b14_4_k_cu_D4cuda3std6ranges3__45__cpo7advanceE,@object
	.size		_ZN27_INTERNAL_e1dd1b14_4_k_cu_D4cuda3std6ranges3__45__cpo7advanceE,(_ZN27_INTERNAL_e1dd1b14_4_k_cu_D6thrust24THRUST_300001_SM_1000_NS12placeholders3_10E - _ZN27_INTERNAL_e1dd1b14_4_k_cu_D4cuda3std6ranges3__45__cpo7advanceE)
_ZN27_INTERNAL_e1dd1b14_4_k_cu_D4cuda3std6ranges3__45__cpo7advanceE:
	.zero		1
	.type		_ZN27_INTERNAL_e1dd1b14_4_k_cu_D6thrust24THRUST_300001_SM_1000_NS12placeholders3_10E,@object
	.size		_ZN27_INTERNAL_e1dd1b14_4_k_cu_D6thrust24THRUST_300001_SM_1000_NS12placeholders3_10E,(_ZN27_INTERNAL_e1dd1b14_4_k_cu_D4cuda3std3__48in_placeE - _ZN27_INTERNAL_e1dd1b14_4_k_cu_D6thrust24THRUST_300001_SM_1000_NS12placeholders3_10E)
_ZN27_INTERNAL_e1dd1b14_4_k_cu_D6thrust24THRUST_300001_SM_1000_NS12placeholders3_10E:
	.zero		1
	.type		_ZN27_INTERNAL_e1dd1b14_4_k_cu_D4cuda3std3__48in_placeE,@object
	.size		_ZN27_INTERNAL_e1dd1b14_4_k_cu_D4cuda3std3__48in_placeE,(_ZN27_INTERNAL_e1dd1b14_4_k_cu_D4cuda3std6ranges3__45__cpo4sizeE - _ZN27_INTERNAL_e1dd1b14_4_k_cu_D4cuda3std3__48in_placeE)
_ZN27_INTERNAL_e1dd1b14_4_k_cu_D4cuda3std3__48in_placeE:
	.zero		1
	.type		_ZN27_INTERNAL_e1dd1b14_4_k_cu_D4cuda3std6ranges3__45__cpo4sizeE,@object
	.size		_ZN27_INTERNAL_e1dd1b14_4_k_cu_D4cuda3std6ranges3__45__cpo4sizeE,(_ZN27_INTERNAL_e1dd1b14_4_k_cu_D6thrust24THRUST_300001_SM_1000_NS12placeholders2_2E - _ZN27_INTERNAL_e1dd1b14_4_k_cu_D4cuda3std6ranges3__45__cpo4sizeE)
_ZN27_INTERNAL_e1dd1b14_4_k_cu_D4cuda3std6ranges3__45__cpo4sizeE:
	.zero		1
	.type		_ZN27_INTERNAL_e1dd1b14_4_k_cu_D6thrust24THRUST_300001_SM_1000_NS12placeholders2_2E,@object
	.size		_ZN27_INTERNAL_e1dd1b14_4_k_cu_D6thrust24THRUST_300001_SM_1000_NS12placeholders2_2E,(_ZN27_INTERNAL_e1dd1b14_4_k_cu_D4cuda3std3__45__cpo6cbeginE - _ZN27_INTERNAL_e1dd1b14_4_k_cu_D6thrust24THRUST_300001_SM_1000_NS12placeholders2_2E)
_ZN27_INTERNAL_e1dd1b14_4_k_cu_D6thrust24THRUST_300001_SM_1000_NS12placeholders2_2E:
	.zero		1
	.type		_ZN27_INTERNAL_e1dd1b14_4_k_cu_D4cuda3std3__45__cpo6cbeginE,@object
	.size		_ZN27_INTERNAL_e1dd1b14_4_k_cu_D4cuda3std3__45__cpo6cbeginE,(_ZN27_INTERNAL_e1dd1b14_4_k_cu_D4cuda3std6ranges3__45__cpo6cbeginE - _ZN27_INTERNAL_e1dd1b14_4_k_cu_D4cuda3std3__45__cpo6cbeginE)
_ZN27_INTERNAL_e1dd1b14_4_k_cu_D4cuda3std3__45__cpo6cbeginE:
	.zero		1
	.type		_ZN27_INTERNAL_e1dd1b14_4_k_cu_D4cuda3std6ranges3__45__cpo6cbeginE,@object
	.size		_ZN27_INTERNAL_e1dd1b14_4_k_cu_D4cuda3std6ranges3__45__cpo6cbeginE,(_ZN27_INTERNAL_e1dd1b14_4_k_cu_D6thrust24THRUST_300001_SM_1000_NS12placeholders2_6E - _ZN27_INTERNAL_e1dd1b14_4_k_cu_D4cuda3std6ranges3__45__cpo6cbeginE)
_ZN27_INTERNAL_e1dd1b14_4_k_cu_D4cuda3std6ranges3__45__cpo6cbeginE:
	.zero		1
	.type		_ZN27_INTERNAL_e1dd1b14_4_k_cu_D6thrust24THRUST_300001_SM_1000_NS12placeholders2_6E,@object
	.size		_ZN27_INTERNAL_e1dd1b14_4_k_cu_D6thrust24THRUST_300001_SM_1000_NS12placeholders2_6E,(_ZN27_INTERNAL_e1dd1b14_4_k_cu_D4cuda3std3__45__cpo7crbeginE - _ZN27_INTERNAL_e1dd1b14_4_k_cu_D6thrust24THRUST_300001_SM_1000_NS12placeholders2_6E)
_ZN27_INTERNAL_e1dd1b14_4_k_cu_D6thrust24THRUST_300001_SM_1000_NS12placeholders2_6E:
	.zero		1
	.type		_ZN27_INTERNAL_e1dd1b14_4_k_cu_D4cuda3std3__45__cpo7crbeginE,@object
	.size		_ZN27_INTERNAL_e1dd1b14_4_k_cu_D4cuda3std3__45__cpo7crbeginE,(_ZN27_INTERNAL_e1dd1b14_4_k_cu_D4cuda3std6ranges3__45__cpo4nextE - _ZN27_INTERNAL_e1dd1b14_4_k_cu_D4cuda3std3__45__cpo7crbeginE)
_ZN27_INTERNAL_e1dd1b14_4_k_cu_D4cuda3std3__45__cpo7crbeginE:
	.zero		1
	.type		_ZN27_INTERNAL_e1dd1b14_4_k_cu_D4cuda3std6ranges3__45__cpo4nextE,@object
	.size		_ZN27_INTERNAL_e1dd1b14_4_k_cu_D4cuda3std6ranges3__45__cpo4nextE,(_ZN27_INTERNAL_e1dd1b14_4_k_cu_D4cuda3std6ranges3__45__cpo4swapE - _ZN27_INTERNAL_e1dd1b14_4_k_cu_D4cuda3std6ranges3__45__cpo4nextE)
_ZN27_INTERNAL_e1dd1b14_4_k_cu_D4cuda3std6ranges3__45__cpo4nextE:
	.zero		1
	.type		_ZN27_INTERNAL_e1dd1b14_4_k_cu_D4cuda3std6ranges3__45__cpo4swapE,@object
	.size		_ZN27_INTERNAL_e1dd1b14_4_k_cu_D4cuda3std6ranges3__45__cpo4swapE,(_ZN27_INTERNAL_e1dd1b14_4_k_cu_D6thrust24THRUST_300001_SM_1000_NS8cuda_cub10par_nosyncE - _ZN27_INTERNAL_e1dd1b14_4_k_cu_D4cuda3std6ranges3__45__cpo4swapE)
_ZN27_INTERNAL_e1dd1b14_4_k_cu_D4cuda3std6ranges3__45__cpo4swapE:
	.zero		1
	.type		_ZN27_INTERNAL_e1dd1b14_4_k_cu_D6thrust24THRUST_300001_SM_1000_NS8cuda_cub10par_nosyncE,@object
	.size		_ZN27_INTERNAL_e1dd1b14_4_k_cu_D6thrust24THRUST_300001_SM_1000_NS8cuda_cub10par_nosyncE,(_ZN27_INTERNAL_e1dd1b14_4_k_cu_D6thrust24THRUST_300001_SM_1000_NS3seqE - _ZN27_INTERNAL_e1dd1b14_4_k_cu_D6thrust24THRUST_300001_SM_1000_NS8cuda_cub10par_nosyncE)
_ZN27_INTERNAL_e1dd1b14_4_k_cu_D6thrust24THRUST_300001_SM_1000_NS8cuda_cub10par_nosyncE:
	.zero		1
	.type		_ZN27_INTERNAL_e1dd1b14_4_k_cu_D6thrust24THRUST_300001_SM_1000_NS3seqE,@object
	.size		_ZN27_INTERNAL_e1dd1b14_4_k_cu_D6thrust24THRUST_300001_SM_1000_NS3seqE,(_ZN27_INTERNAL_e1dd1b14_4_k_cu_D4cuda3std3__420unreachable_sentinelE - _ZN27_INTERNAL_e1dd1b14_4_k_cu_D6thrust24THRUST_300001_SM_1000_NS3seqE)
_ZN27_INTERNAL_e1dd1b14_4_k_cu_D6thrust24THRUST_300001_SM_1000_NS3seqE:
	.zero		1
	.type		_ZN27_INTERNAL_e1dd1b14_4_k_cu_D4cuda3std3__420unreachable_sentinelE,@object
	.size		_ZN27_INTERNAL_e1dd1b14_4_k_cu_D4cuda3std3__420unreachable_sentinelE,(_ZN27_INTERNAL_e1dd1b14_4_k_cu_D4cuda3std6ranges3__45__cpo5ssizeE - _ZN27_INTERNAL_e1dd1b14_4_k_cu_D4cuda3std3__420unreachable_sentinelE)
_ZN27_INTERNAL_e1dd1b14_4_k_cu_D4cuda3std3__420unreachable_sentinelE:
	.zero		1
	.type		_ZN27_INTERNAL_e1dd1b14_4_k_cu_D4cuda3std6ranges3__45__cpo5ssizeE,@object
	.size		_ZN27_INTERNAL_e1dd1b14_4_k_cu_D4cuda3std6ranges3__45__cpo5ssizeE,(_ZN27_INTERNAL_e1dd1b14_4_k_cu_D6thrust24THRUST_300001_SM_1000_NS12placeholders2_3E - _ZN27_INTERNAL_e1dd1b14_4_k_cu_D4cuda3std6ranges3__45__cpo5ssizeE)
_ZN27_INTERNAL_e1dd1b14_4_k_cu_D4cuda3std6ranges3__45__cpo5ssizeE:
	.zero		1
	.type		_ZN27_INTERNAL_e1dd1b14_4_k_cu_D6thrust24THRUST_300001_SM_1000_NS12placeholders2_3E,@object
	.size		_ZN27_INTERNAL_e1dd1b14_4_k_cu_D6thrust24THRUST_300001_SM_1000_NS12placeholders2_3E,(_ZN27_INTERNAL_e1dd1b14_4_k_cu_D4cuda3std3__45__cpo4cendE - _ZN27_INTERNAL_e1dd1b14_4_k_cu_D6thrust24THRUST_300001_SM_1000_NS12placeholders2_3E)
_ZN27_INTERNAL_e1dd1b14_4_k_cu_D6thrust24THRUST_300001_SM_1000_NS12placeholders2_3E:
	.zero		1
	.type		_ZN27_INTERNAL_e1dd1b14_4_k_cu_D4cuda3std3__45__cpo4cendE,@object
	.size		_ZN27_INTERNAL_e1dd1b14_4_k_cu_D4cuda3std3__45__cpo4cendE,(_ZN27_INTERNAL_e1dd1b14_4_k_cu_D4cuda3std6ranges3__45__cpo4cendE - _ZN27_INTERNAL_e1dd1b14_4_k_cu_D4cuda3std3__45__cpo4cendE)
_ZN27_INTERNAL_e1dd1b14_4_k_cu_D4cuda3std3__45__cpo4cendE:
	.zero		1
	.type		_ZN27_INTERNAL_e1dd1b14_4_k_cu_D4cuda3std6ranges3__45__cpo4cendE,@object
	.size		_ZN27_INTERNAL_e1dd1b14_4_k_cu_D4cuda3std6ranges3__45__cpo4cendE,(_ZN27_INTERNAL_e1dd1b14_4_k_cu_D6thrust24THRUST_300001_SM_1000_NS12placeholders2_7E - _ZN27_INTERNAL_e1dd1b14_4_k_cu_D4cuda3std6ranges3__45__cpo4cendE)
_ZN27_INTERNAL_e1dd1b14_4_k_cu_D4cuda3std6ranges3__45__cpo4cendE:
	.zero		1
	.type		_ZN27_INTERNAL_e1dd1b14_4_k_cu_D6thrust24THRUST_300001_SM_1000_NS12placeholders2_7E,@object
	.size		_ZN27_INTERNAL_e1dd1b14_4_k_cu_D6thrust24THRUST_300001_SM_1000_NS12placeholders2_7E,(_ZN27_INTERNAL_e1dd1b14_4_k_cu_D4cuda3std3__45__cpo5crendE - _ZN27_INTERNAL_e1dd1b14_4_k_cu_D6thrust24THRUST_300001_SM_1000_NS12placeholders2_7E)
_ZN27_INTERNAL_e1dd1b14_4_k_cu_D6thrust24THRUST_300001_SM_1000_NS12placeholders2_7E:
	.zero		1
	.type		_ZN27_INTERNAL_e1dd1b14_4_k_cu_D4cuda3std3__45__cpo5crendE,@object
	.size		_ZN27_INTERNAL_e1dd1b14_4_k_cu_D4cuda3std3__45__cpo5crendE,(_ZN27_INTERNAL_e1dd1b14_4_k_cu_D4cuda3std6ranges3__45__cpo4prevE - _ZN27_INTERNAL_e1dd1b14_4_k_cu_D4cuda3std3__45__cpo5crendE)
_ZN27_INTERNAL_e1dd1b14_4_k_cu_D4cuda3std3__45__cpo5crendE:
	.zero		1
	.type		_ZN27_INTERNAL_e1dd1b14_4_k_cu_D4cuda3std6ranges3__45__cpo4prevE,@object
	.size		_ZN27_INTERNAL_e1dd1b14_4_k_cu_D4cuda3std6ranges3__45__cpo4prevE,(_ZN27_INTERNAL_e1dd1b14_4_k_cu_D4cuda3std6ranges3__45__cpo9iter_moveE - _ZN27_INTERNAL_e1dd1b14_4_k_cu_D4cuda3std6ranges3__45__cpo4prevE)
_ZN27_INTERNAL_e1dd1b14_4_k_cu_D4cuda3std6ranges3__45__cpo4prevE:
	.zero		1
	.type		_ZN27_INTERNAL_e1dd1b14_4_k_cu_D4cuda3std6ranges3__45__cpo9iter_moveE,@object
	.size		_ZN27_INTERNAL_e1dd1b14_4_k_cu_D4cuda3std6ranges3__45__cpo9iter_moveE,(_ZN27_INTERNAL_e1dd1b14_4_k_cu_D6thrust24THRUST_300001_SM_1000_NS6system6detail10sequential3seqE - _ZN27_INTERNAL_e1dd1b14_4_k_cu_D4cuda3std6ranges3__45__cpo9iter_moveE)
_ZN27_INTERNAL_e1dd1b14_4_k_cu_D4cuda3std6ranges3__45__cpo9iter_moveE:
	.zero		1
	.type		_ZN27_INTERNAL_e1dd1b14_4_k_cu_D6thrust24THRUST_300001_SM_1000_NS6system6detail10sequential3seqE,@object
	.size		_ZN27_INTERNAL_e1dd1b14_4_k_cu_D6thrust24THRUST_300001_SM_1000_NS6system6detail10sequential3seqE,(_ZN27_INTERNAL_e1dd1b14_4_k_cu_D6thrust24THRUST_300001_SM_1000_NS12placeholders2_9E - _ZN27_INTERNAL_e1dd1b14_4_k_cu_D6thrust24THRUST_300001_SM_1000_NS6system6detail10sequential3seqE)
_ZN27_INTERNAL_e1dd1b14_4_k_cu_D6thrust24THRUST_300001_SM_1000_NS6system6detail10sequential3seqE:
	.zero		1
	.type		_ZN27_INTERNAL_e1dd1b14_4_k_cu_D6thrust24THRUST_300001_SM_1000_NS12placeholders2_9E,@object
	.size		_ZN27_INTERNAL_e1dd1b14_4_k_cu_D6thrust24THRUST_300001_SM_1000_NS12placeholders2_9E,(_ZN27_INTERNAL_e1dd1b14_4_k_cu_D4cuda3std3__419piecewise_constructE - _ZN27_INTERNAL_e1dd1b14_4_k_cu_D6thrust24THRUST_300001_SM_1000_NS12placeholders2_9E)
_ZN27_INTERNAL_e1dd1b14_4_k_cu_D6thrust24THRUST_300001_SM_1000_NS12placeholders2_9E:
	.zero		1
	.type		_ZN27_INTERNAL_e1dd1b14_4_k_cu_D4cuda3std3__419piecewise_constructE,@object
	.size		_ZN27_INTERNAL_e1dd1b14_4_k_cu_D4cuda3std3__419piecewise_constructE,(_ZN27_INTERNAL_e1dd1b14_4_k_cu_D4cuda3std6ranges3__45__cpo5cdataE - _ZN27_INTERNAL_e1dd1b14_4_k_cu_D4cuda3std3__419piecewise_constructE)
_ZN27_INTERNAL_e1dd1b14_4_k_cu_D4cuda3std3__419piecewise_constructE:
	.zero		1
	.type		_ZN27_INTERNAL_e1dd1b14_4_k_cu_D4cuda3std6ranges3__45__cpo5cdataE,@object
	.size		_ZN27_INTERNAL_e1dd1b14_4_k_cu_D4cuda3std6ranges3__45__cpo5cdataE,(_ZN27_INTERNAL_e1dd1b14_4_k_cu_D6thrust24THRUST_300001_SM_1000_NS12placeholders2_1E - _ZN27_INTERNAL_e1dd1b14_4_k_cu_D4cuda3std6ranges3__45__cpo5cdataE)
_ZN27_INTERNAL_e1dd1b14_4_k_cu_D4cuda3std6ranges3__45__cpo5cdataE:
	.zero		1
	.type		_ZN27_INTERNAL_e1dd1b14_4_k_cu_D6thrust24THRUST_300001_SM_1000_NS12placeholders2_1E,@object
	.size		_ZN27_INTERNAL_e1dd1b14_4_k_cu_D6thrust24THRUST_300001_SM_1000_NS12placeholders2_1E,(_ZN27_INTERNAL_e1dd1b14_4_k_cu_D4cuda3std3__45__cpo3endE - _ZN27_INTERNAL_e1dd1b14_4_k_cu_D6thrust24THRUST_300001_SM_1000_NS12placeholders2_1E)
_ZN27_INTERNAL_e1dd1b14_4_k_cu_D6thrust24THRUST_300001_SM_1000_NS12placeholders2_1E:
	.zero		1
	.type		_ZN27_INTERNAL_e1dd1b14_4_k_cu_D4cuda3std3__45__cpo3endE,@object
	.size		_ZN27_INTERNAL_e1dd1b14_4_k_cu_D4cuda3std3__45__cpo3endE,(_ZN27_INTERNAL_e1dd1b14_4_k_cu_D4cuda3std6ranges3__45__cpo3endE - _ZN27_INTERNAL_e1dd1b14_4_k_cu_D4cuda3std3__45__cpo3endE)
_ZN27_INTERNAL_e1dd1b14_4_k_cu_D4cuda3std3__45__cpo3endE:
	.zero		1
	.type		_ZN27_INTERNAL_e1dd1b14_4_k_cu_D4cuda3std6ranges3__45__cpo3endE,@object
	.size		_ZN27_INTERNAL_e1dd1b14_4_k_cu_D4cuda3std6ranges3__45__cpo3endE,(_ZN27_INTERNAL_e1dd1b14_4_k_cu_D6thrust24THRUST_300001_SM_1000_NS12placeholders2_5E - _ZN27_INTERNAL_e1dd1b14_4_k_cu_D4cuda3std6ranges3__45__cpo3endE)
_ZN27_INTERNAL_e1dd1b14_4_k_cu_D4cuda3std6ranges3__45__cpo3endE:
	.zero		1
	.type		_ZN27_INTERNAL_e1dd1b14_4_k_cu_D6thrust24THRUST_300001_SM_1000_NS12placeholders2_5E,@object
	.size		_ZN27_INTERNAL_e1dd1b14_4_k_cu_D6thrust24THRUST_300001_SM_1000_NS12placeholders2_5E,(_ZN27_INTERNAL_e1dd1b14_4_k_cu_D4cuda3std3__45__cpo4rendE - _ZN27_INTERNAL_e1dd1b14_4_k_cu_D6thrust24THRUST_300001_SM_1000_NS12placeholders2_5E)
_ZN27_INTERNAL_e1dd1b14_4_k_cu_D6thrust24THRUST_300001_SM_1000_NS12placeholders2_5E:
	.zero		1
	.type		_ZN27_INTERNAL_e1dd1b14_4_k_cu_D4cuda3std3__45__cpo4rendE,@object
	.size		_ZN27_INTERNAL_e1dd1b14_4_k_cu_D4cuda3std3__45__cpo4rendE,(_ZN27_INTERNAL_e1dd1b14_4_k_cu_D4cuda3std6ranges3__45__cpo9iter_swapE - _ZN27_INTERNAL_e1dd1b14_4_k_cu_D4cuda3std3__45__cpo4rendE)
_ZN27_INTERNAL_e1dd1b14_4_k_cu_D4cuda3std3__45__cpo4rendE:
	.zero		1
	.type		_ZN27_INTERNAL_e1dd1b14_4_k_cu_D4cuda3std6ranges3__45__cpo9iter_swapE,@object
	.size		_ZN27_INTERNAL_e1dd1b14_4_k_cu_D4cuda3std6ranges3__45__cpo9iter_swapE,(_ZN27_INTERNAL_e1dd1b14_4_k_cu_D4cuda3std3__48unexpectE - _ZN27_INTERNAL_e1dd1b14_4_k_cu_D4cuda3std6ranges3__45__cpo9iter_swapE)
_ZN27_INTERNAL_e1dd1b14_4_k_cu_D4cuda3std6ranges3__45__cpo9iter_swapE:
	.zero		1
	.type		_ZN27_INTERNAL_e1dd1b14_4_k_cu_D4cuda3std3__48unexpectE,@object
	.size		_ZN27_INTERNAL_e1dd1b14_4_k_cu_D4cuda3std3__48unexpectE,(_ZN27_INTERNAL_e1dd1b14_4_k_cu_D6thrust24THRUST_300001_SM_1000_NS8cuda_cub3parE - _ZN27_INTERNAL_e1dd1b14_4_k_cu_D4cuda3std3__48unexpectE)
_ZN27_INTERNAL_e1dd1b14_4_k_cu_D4cuda3std3__48unexpectE:
	.zero		1
	.type		_ZN27_INTERNAL_e1dd1b14_4_k_cu_D6thrust24THRUST_300001_SM_1000_NS8cuda_cub3parE,@object
	.size		_ZN27_INTERNAL_e1dd1b14_4_k_cu_D6thrust24THRUST_300001_SM_1000_NS8cuda_cub3parE,(.L_37 - _ZN27_INTERNAL_e1dd1b14_4_k_cu_D6thrust24THRUST_300001_SM_1000_NS8cuda_cub3parE)
_ZN27_INTERNAL_e1dd1b14_4_k_cu_D6thrust24THRUST_300001_SM_1000_NS8cuda_cub3parE:
	.zero		1
.L_37:


//--------------------- .nv.shared._ZN3cub18CUB_300001_SM_10006detail10merge_sort30DeviceMergeSortBlockSortKernelINS2_10policy_hubIN6thrust24THRUST_300001_SM_1000_NS10device_ptrI4codeEEE9Policy600ES9_PNS0_8NullTypeES9_SD_mN4cuda3std3__44lessIS8_EES8_SC_EEvbT0_T1_T2_T3_T4_PT6_PT7_T5_NS1_7vsmem_tE --------------------------
	.section	.nv.shared._ZN3cub18CUB_300001_SM_10006detail10merge_sort30DeviceMergeSortBlockSortKernelINS2_10policy_hubIN6thrust24THRUST_300001_SM_1000_NS10device_ptrI4codeEEE9Policy600ES9_PNS0_8NullTypeES9_SD_mN4cuda3std3__44lessIS8_EES8_SC_EEvbT0_T1_T2_T3_T4_PT6_PT7_T5_NS1_7vsmem_tE,"aw",@nobits
	.sectionflags	@""
	.align	16
.nv.shared._ZN3cub18CUB_300001_SM_10006detail10merge_sort30DeviceMergeSortBlockSortKernelINS2_10policy_hubIN6thrust24THRUST_300001_SM_1000_NS10device_ptrI4codeEEE9Policy600ES9_PNS0_8NullTypeES9_SD_mN4cuda3std3__44lessIS8_EES8_SC_EEvbT0_T1_T2_T3_T4_PT6_PT7_T5_NS1_7vsmem_tE:
	.zero		16416


//--------------------- .nv.shared._ZN3cub18CUB_300001_SM_10006detail10merge_sort26DeviceMergeSortMergeKernelINS2_10policy_hubIN6thrust24THRUST_300001_SM_1000_NS10device_ptrI4codeEEE9Policy600ES9_PNS0_8NullTypeES9_SD_jN4cuda3std3__44lessIS8_EES8_SC_EEvbT2_T3_T4_PT6_PT7_T5_PSL_SL_NS1_7vsmem_tE --------------------------
	.section	.nv.shared._ZN3cub18CUB_300001_SM_10006detail10merge_sort26DeviceMergeSortMergeKernelINS2_10policy_hubIN6thrust24THRUST_300001_SM_1000_NS10device_ptrI4codeEEE9Policy600ES9_PNS0_8NullTypeES9_SD_jN4cuda3std3__44lessIS8_EES8_SC_EEvbT2_T3_T4_PT6_PT7_T5_PSL_SL_NS1_7vsmem_tE,"aw",@nobits
	.sectionflags	@""
	.align	16
.nv.shared._ZN3cub18CUB_300001_SM_10006detail10merge_sort26DeviceMergeSortMergeKernelINS2_10policy_hubIN6thrust24THRUST_300001_SM_1000_NS10device_ptrI4codeEEE9Policy600ES9_PNS0_8NullTypeES9_SD_jN4cuda3std3__44lessIS8_EES8_SC_EEvbT2_T3_T4_PT6_PT7_T5_PSL_SL_NS1_7vsmem_tE:
	.zero		16416


//--------------------- .nv.shared._ZN3cub18CUB_300001_SM_10006detail10merge_sort30DeviceMergeSortBlockSortKernelINS2_10policy_hubIN6thrust24THRUST_300001_SM_1000_NS10device_ptrI4codeEEE9Policy600ES9_PNS0_8NullTypeES9_SD_jN4cuda3std3__44lessIS8_EES8_SC_EEvbT0_T1_T2_T3_T4_PT6_PT7_T5_NS1_7vsmem_tE --------------------------
	.section	.nv.shared._ZN3cub18CUB_300001_SM_10006detail10merge_sort30DeviceMergeSortBlockSortKernelINS2_10policy_hubIN6thrust24THRUST_300001_SM_1000_NS10device_ptrI4codeEEE9Policy600ES9_PNS0_8NullTypeES9_SD_jN4cuda3std3__44lessIS8_EES8_SC_EEvbT0_T1_T2_T3_T4_PT6_PT7_T5_NS1_7vsmem_tE,"aw",@nobits
	.sectionflags	@""
	.align	16
.nv.shared._ZN3cub18CUB_300001_SM_10006detail10merge_sort30DeviceMergeSortBlockSortKernelINS2_10policy_hubIN6thrust24THRUST_300001_SM_1000_NS10device_ptrI4codeEEE9Policy600ES9_PNS0_8NullTypeES9_SD_jN4cuda3std3__44lessIS8_EES8_SC_EEvbT0_T1_T2_T3_T4_PT6_PT7_T5_NS1_7vsmem_tE:
	.zero		16416


//--------------------- .nv.shared._ZN3cub18CUB_300001_SM_10006detail4scan16DeviceScanKernelINS2_10policy_hubIiiimN4cuda3std3__44plusIvEEE10Policy1000EN6thrust24THRUST_300001_SM_1000_NS10device_ptrIiEESF_NS0_13ScanTileStateIiLb1EEES9_NS0_8NullTypeEmiLb0ESI_EEvT0_T1_T2_iT3_T4_T5_ --------------------------
	.section	.nv.shared._ZN3cub18CUB_300001_SM_10006detail4scan16DeviceScanKernelINS2_10policy_hubIiiimN4cuda3std3__44plusIvEEE10Policy1000EN6thrust24THRUST_300001_SM_1000_NS10device_ptrIiEESF_NS0_13ScanTileStateIiLb1EEES9_NS0_8NullTypeEmiLb0ESI_EEvT0_T1_T2_iT3_T4_T5_,"aw",@nobits
	.sectionflags	@""
	.align	16
.nv.shared._ZN3cub18CUB_300001_SM_10006detail4scan16DeviceScanKernelINS2_10policy_hubIiiimN4cuda3std3__44plusIvEEE10Policy1000EN6thrust24THRUST_300001_SM_1000_NS10device_ptrIiEESF_NS0_13ScanTileStateIiLb1EEES9_NS0_8NullTypeEmiLb0ESI_EEvT0_T1_T2_iT3_T4_T5_:
	.zero		32656


//--------------------- .nv.shared._ZN3cub18CUB_300001_SM_10006detail4scan16DeviceScanKernelINS2_10policy_hubIiiijN4cuda3std3__44plusIvEEE10Policy1000EN6thrust24THRUST_300001_SM_1000_NS10device_ptrIiEESF_NS0_13ScanTileStateIiLb1EEES9_NS0_8NullTypeEjiLb0ESI_EEvT0_T1_T2_iT3_T4_T5_ --------------------------
	.section	.nv.shared._ZN3cub18CUB_300001_SM_10006detail4scan16DeviceScanKernelINS2_10policy_hubIiiijN4cuda3std3__44plusIvEEE10Policy1000EN6thrust24THRUST_300001_SM_1000_NS10device_ptrIiEESF_NS0_13ScanTileStateIiLb1EEES9_NS0_8NullTypeEjiLb0ESI_EEvT0_T1_T2_iT3_T4_T5_,"aw",@nobits
	.sectionflags	@""
	.align	16
.nv.shared._ZN3cub18CUB_300001_SM_10006detail4scan16DeviceScanKernelINS2_10policy_hubIiiijN4cuda3std3__44plusIvEEE10Policy1000EN6thrust24THRUST_300001_SM_1000_NS10device_ptrIiEESF_NS0_13ScanTileStateIiLb1EEES9_NS0_8NullTypeEjiLb0ESI_EEvT0_T1_T2_iT3_T4_T5_:
	.zero		34832


//--------------------- .nv.constant0._ZN3cub18CUB_300001_SM_10006detail10merge_sort26DeviceMergeSortMergeKernelINS2_10policy_hubIN6thrust24THRUST_300001_SM_1000_NS10device_ptrI4codeEEE9Policy600ES9_PNS0_8NullTypeES9_SD_mN4cuda3std3__44lessIS8_EES8_SC_EEvbT2_T3_T4_PT6_PT7_T5_PSL_SL_NS1_7vsmem_tE --------------------------
	.section	.nv.constant0._ZN3cub18CUB_300001_SM_10006detail10merge_sort26DeviceMergeSortMergeKernelINS2_10policy_hubIN6thrust24THRUST_300001_SM_1000_NS10device_ptrI4codeEEE9Policy600ES9_PNS0_8NullTypeES9_SD_mN4cuda3std3__44lessIS8_EES8_SC_EEvbT2_T3_T4_PT6_PT7_T5_PSL_SL_NS1_7vsmem_tE,"a",@progbits
	.sectionflags	@""
	.align	4
.nv.constant0._ZN3cub18CUB_300001_SM_10006detail10merge_sort26DeviceMergeSortMergeKernelINS2_10policy_hubIN6thrust24THRUST_300001_SM_1000_NS10device_ptrI4codeEEE9Policy600ES9_PNS0_8NullTypeES9_SD_mN4cuda3std3__44lessIS8_EES8_SC_EEvbT2_T3_T4_PT6_PT7_T5_PSL_SL_NS1_7vsmem_tE:
	.zero		976


//--------------------- .nv.constant0._ZN3cub18CUB_300001_SM_10006detail10merge_sort30DeviceMergeSortPartitionKernelIN6thrust24THRUST_300001_SM_1000_NS10device_ptrI4codeEEmN4cuda3std3__44lessIS7_EES7_EEvbT_PT2_T0_SH_PSH_T1_SH_i --------------------------
	.section	.nv.constant0._ZN3cub18CUB_300001_SM_10006detail10merge_sort30DeviceMergeSortPartitionKernelIN6thrust24THRUST_300001_SM_1000_NS10device_ptrI4codeEEmN4cuda3std3__44lessIS7_EES7_EEvbT_PT2_T0_SH_PSH_T1_SH_i,"a",@progbits
	.sectionflags	@""
	.align	4
.nv.constant0._ZN3cub18CUB_300001_SM_10006detail10merge_sort30DeviceMergeSortPartitionKernelIN6thrust24THRUST_300001_SM_1000_NS10device_ptrI4codeEEmN4cuda3std3__44lessIS7_EES7_EEvbT_PT2_T0_SH_PSH_T1_SH_i:
	.zero		964


//--------------------- .nv.constant0._ZN3cub18CUB_300001_SM_10006detail10merge_sort30DeviceMergeSortBlockSortKernelINS2_10policy_hubIN6thrust24THRUST_300001_SM_1000_NS10device_ptrI4codeEEE9Policy600ES9_PNS0_8NullTypeES9_SD_mN4cuda3std3__44lessIS8_EES8_SC_EEvbT0_T1_T2_T3_T4_PT6_PT7_T5_NS1_7vsmem_tE --------------------------
	.section	.nv.constant0._ZN3cub18CUB_300001_SM_10006detail10merge_sort30DeviceMergeSortBlockSortKernelINS2_10policy_hubIN6thrust24THRUST_300001_SM_1000_NS10device_ptrI4codeEEE9Policy600ES9_PNS0_8NullTypeES9_SD_mN4cuda3std3__44lessIS8_EES8_SC_EEvbT0_T1_T2_T3_T4_PT6_PT7_T5_NS1_7vsmem_tE,"a",@progbits
	.sectionflags	@""
	.align	4
.nv.constant0._ZN3cub18CUB_300001_SM_10006detail10merge_sort30DeviceMergeSortBlockSortKernelINS2_10policy_hubIN6thrust24THRUST_300001_SM_1000_NS10device_ptrI4codeEEE9Policy600ES9_PNS0_8NullTypeES9_SD_mN4cuda3std3__44lessIS8_EES8_SC_EEvbT0_T1_T2_T3_T4_PT6_PT7_T5_NS1_7vsmem_tE:
	.zero		976


//--------------------- .nv.constant0._ZN3cub18CUB_300001_SM_10006detail10merge_sort26DeviceMergeSortMergeKernelINS2_10policy_hubIN6thrust24THRUST_300001_SM_1000_NS10device_ptrI4codeEEE9Policy600ES9_PNS0_8NullTypeES9_SD_jN4cuda3std3__44lessIS8_EES8_SC_EEvbT2_T3_T4_PT6_PT7_T5_PSL_SL_NS1_7vsmem_tE --------------------------
	.section	.nv.constant0._ZN3cub18CUB_300001_SM_10006detail10merge_sort26DeviceMergeSortMergeKernelINS2_10policy_hubIN6thrust24THRUST_300001_SM_1000_NS10device_ptrI4codeEEE9Policy600ES9_PNS0_8NullTypeES9_SD_jN4cuda3std3__44lessIS8_EES8_SC_EEvbT2_T3_T4_PT6_PT7_T5_PSL_SL_NS1_7vsmem_tE,"a",@progbits
	.sectionflags	@""
	.align	4
.nv.constant0._ZN3cub18CUB_300001_SM_10006detail10merge_sort26DeviceMergeSortMergeKernelINS2_10policy_hubIN6thrust24THRUST_300001_SM_1000_NS10device_ptrI4codeEEE9Policy600ES9_PNS0_8NullTypeES9_SD_jN4cuda3std3__44lessIS8_EES8_SC_EEvbT2_T3_T4_PT6_PT7_T5_PSL_SL_NS1_7vsmem_tE:
	.zero		976


//--------------------- .nv.constant0._ZN3cub18CUB_300001_SM_10006detail10merge_sort30DeviceMergeSortPartitionKernelIN6thrust24THRUST_300001_SM_1000_NS10device_ptrI4codeEEjN4cuda3std3__44lessIS7_EES7_EEvbT_PT2_T0_SH_PSH_T1_SH_i --------------------------
	.section	.nv.constant0._ZN3cub18CUB_300001_SM_10006detail10merge_sort30DeviceMergeSortPartitionKernelIN6thrust24THRUST_300001_SM_1000_NS10device_ptrI4codeEEjN4cuda3std3__44lessIS7_EES7_EEvbT_PT2_T0_SH_PSH_T1_SH_i,"a",@progbits
	.sectionflags	@""
	.align	4
.nv.constant0._ZN3cub18CUB_300001_SM_10006detail10merge_sort30DeviceMergeSortPartitionKernelIN6thrust24THRUST_300001_SM_1000_NS10device_ptrI4codeEEjN4cuda3std3__44lessIS7_EES7_EEvbT_PT2_T0_SH_PSH_T1_SH_i:
	.zero		948


//--------------------- .nv.constant0._ZN3cub18CUB_300001_SM_10006detail10merge_sort30DeviceMergeSortBlockSortKernelINS2_10policy_hubIN6thrust24THRUST_300001_SM_1000_NS10device_ptrI4codeEEE9Policy600ES9_PNS0_8NullTypeES9_SD_jN4cuda3std3__44lessIS8_EES8_SC_EEvbT0_T1_T2_T3_T4_PT6_PT7_T5_NS1_7vsmem_tE --------------------------
	.section	.nv.constant0._ZN3cub18CUB_300001_SM_10006detail10merge_sort30DeviceMergeSortBlockSortKernelINS2_10policy_hubIN6thrust24THRUST_300001_SM_1000_NS10device_ptrI4codeEEE9Policy600ES9_PNS0_8NullTypeES9_SD_jN4cuda3std3__44lessIS8_EES8_SC_EEvbT0_T1_T2_T3_T4_PT6_PT7_T5_NS1_7vsmem_tE,"a",@progbits
	.sectionflags	@""
	.align	4
.nv.constant0._ZN3cub18CUB_300001_SM_10006detail10merge_sort30DeviceMergeSortBlockSortKernelINS2_10policy_hubIN6thrust24THRUST_300001_SM_1000_NS10device_ptrI4codeEEE9Policy600ES9_PNS0_8NullTypeES9_SD_jN4cuda3std3__44lessIS8_EES8_SC_EEvbT0_T1_T2_T3_T4_PT6_PT7_T5_NS1_7vsmem_tE:
	.zero		976


//--------------------- .nv.constant0._ZN3cub18CUB_300001_SM_10006detail4scan16DeviceScanKernelINS2_10policy_hubIiiimN4cuda3std3__44plusIvEEE10Policy1000EN6thrust24THRUST_300001_SM_1000_NS10device_ptrIiEESF_NS0_13ScanTileStateIiLb1EEES9_NS0_8NullTypeEmiLb0ESI_EEvT0_T1_T2_iT3_T4_T5_ --------------------------
	.section	.nv.constant0._ZN3cub18CUB_300001_SM_10006detail4scan16DeviceScanKernelINS2_10policy_hubIiiimN4cuda3std3__44plusIvEEE10Policy1000EN6thrust24THRUST_300001_SM_1000_NS10device_ptrIiEESF_NS0_13ScanTileStateIiLb1EEES9_NS0_8NullTypeEmiLb0ESI_EEvT0_T1_T2_iT3_T4_T5_,"a",@progbits
	.sectionflags	@""
	.align	4
.nv.constant0._ZN3cub18CUB_300001_SM_10006detail4scan16DeviceScanKernelINS2_10policy_hubIiiimN4cuda3std3__44plusIvEEE10Policy1000EN6thrust24THRUST_300001_SM_1000_NS10device_ptrIiEESF_NS0_13ScanTileStateIiLb1EEES9_NS0_8NullTypeEmiLb0ESI_EEvT0_T1_T2_iT3_T4_T5_:
	.zero		936


//--------------------- .nv.constant0._ZN3cub18CUB_300001_SM_10006detail4scan16DeviceScanKernelINS2_10policy_hubIiiijN4cuda3std3__44plusIvEEE10Policy1000EN6thrust24THRUST_300001_SM_1000_NS10device_ptrIiEESF_NS0_13ScanTileStateIiLb1EEES9_NS0_8NullTypeEjiLb0ESI_EEvT0_T1_T2_iT3_T4_T5_ --------------------------
	.section	.nv.constant0._ZN3cub18CUB_300001_SM_10006detail4scan16DeviceScanKernelINS2_10policy_hubIiiijN4cuda3std3__44plusIvEEE10Policy1000EN6thrust24THRUST_300001_SM_1000_NS10device_ptrIiEESF_NS0_13ScanTileStateIiLb1EEES9_NS0_8NullTypeEjiLb0ESI_EEvT0_T1_T2_iT3_T4_T5_,"a",@progbits
	.sectionflags	@""
	.align	4
.nv.constant0._ZN3cub18CUB_300001_SM_10006detail4scan16DeviceScanKernelINS2_10policy_hubIiiijN4cuda3std3__44plusIvEEE10Policy1000EN6thrust24THRUST_300001_SM_1000_NS10device_ptrIiEESF_NS0_13ScanTileStateIiLb1EEES9_NS0_8NullTypeEjiLb0ESI_EEvT0_T1_T2_iT3_T4_T5_:
	.zero		932


//--------------------- .nv.constant0._ZN3cub18CUB_300001_SM_10006detail4scan20DeviceScanInitKernelINS0_13ScanTileStateIiLb1EEEEEvT_i --------------------------
	.section	.nv.constant0._ZN3cub18CUB_300001_SM_10006detail4scan20DeviceScanInitKernelINS0_13ScanTileStateIiLb1EEEEEvT_i,"a",@progbits
	.sectionflags	@""
	.align	4
.nv.constant0._ZN3cub18CUB_300001_SM_10006detail4scan20DeviceScanInitKernelINS0_13ScanTileStateIiLb1EEEEEvT_i:
	.zero		908


//--------------------- .nv.constant0._ZN3cub18CUB_300001_SM_10006detail8for_each13static_kernelINS2_12policy_hub_t12policy_500_tEmN6thrust24THRUST_300001_SM_1000_NS8cuda_cub20__uninitialized_fill7functorINS7_10device_ptrIP4nodeEESD_EEEEvT0_T1_ --------------------------
	.section	.nv.constant0._ZN3cub18CUB_300001_SM_10006detail8for_each13static_kernelINS2_12policy_hub_t12policy_500_tEmN6thrust24THRUST_300001_SM_1000_NS8cuda_cub20__uninitialized_fill7functorINS7_10device_ptrIP4nodeEESD_EEEEvT0_T1_,"a",@progbits
	.sectionflags	@""
	.align	4
.nv.constant0._ZN3cub18CUB_300001_SM_10006detail8for_each13static_kernelINS2_12policy_hub_t12policy_500_tEmN6thrust24THRUST_300001_SM_1000_NS8cuda_cub20__uninitialized_fill7functorINS7_10device_ptrIP4nodeEESD_EEEEvT0_T1_:
	.zero		920


//--------------------- .nv.constant0._ZN3cub18CUB_300001_SM_10006detail11EmptyKernelIvEEvv --------------------------
	.section	.nv.constant0._ZN3cub18CUB_300001_SM_10006detail11EmptyKernelIvEEvv,"a",@progbits
	.sectionflags	@""
	.align	4
.nv.constant0._ZN3cub18CUB_300001_SM_10006detail11EmptyKernelIvEEvv:
	.zero		896


//--------------------- .nv.constant0._Z13marching_cubedP5pointPdPiP8triangleS2_ --------------------------
	.section	.nv.constant0._Z13marching_cubedP5pointPdPiP8triangleS2_,"a",@progbits
	.sectionflags	@""
	.align	4
.nv.constant0._Z13marching_cubedP5pointPdPiP8triangleS2_:
	.zero		944


//--------------------- .nv.constant0._Z20collect_useful_nodesP5pointPdS0_S1_PiS2_S2_id --------------------------
	.section	.nv.constant0._Z20collect_useful_nodesP5pointPdS0_S1_PiS2_S2_id,"a",@progbits
	.sectionflags	@""
	.align	4
.nv.constant0._Z20collect_useful_nodesP5pointPdS0_S1_PiS2_S2_id:
	.zero		968


//--------------------- .nv.constant0._Z6extendiPdP5pointS1_PiS2_S2_S2_d --------------------------
	.section	.nv.constant0._Z6extendiPdP5pointS1_PiS2_S2_S2_d,"a",@progbits
	.sectionflags	@""
	.align	4
.nv.constant0._Z6extendiPdP5pointS1_PiS2_S2_S2_d:
	.zero		968


//--------------------- .nv.constant0._Z17evaluate_verticesiP5pointPdPidP4nodePS1_PP6x_bitsPfd --------------------------
	.section	.nv.constant0._Z17evaluate_verticesiP5pointPdPidP4nodePS1_PP6x_bitsPfd,"a",@progbits
	.sectionflags	@""
	.align	4
.nv.constant0._Z17evaluate_verticesiP5pointPdPidP4nodePS1_PP6x_bitsPfd:
	.zero		976


//--------------------- .nv.constant0._Z3putPP4nodeP5pointPidii --------------------------
	.section	.nv.constant0._Z3putPP4nodeP5pointPidii,"a",@progbits
	.sectionflags	@""
	.align	4
.nv.constant0._Z3putPP4nodeP5pointPidii:
	.zero		936


//--------------------- .nv.constant0._Z17compute_iso_valuePP4nodePdS2_iS0_PS2_PP6x_bitsPfi --------------------------
	.section	.nv.constant0._Z17compute_iso_valuePP4nodePdS2_iS0_PS2_PP6x_bitsPfi,"a",@progbits
	.sectionflags	@""
	.align	4
.nv.constant0._Z17compute_iso_valuePP4nodePdS2_iS0_PS2_PP6x_bitsPfi:
	.zero		964


//--------------------- .nv.constant0._Z15set_value_tableP8functioniPddii --------------------------
	.section	.nv.constant0._Z15set_value_tableP8functioniPddii,"a",@progbits
	.sectionflags	@""
	.align	4
.nv.constant0._Z15set_value_tableP8functioniPddii:
	.zero		936


//--------------------- .nv.constant0._Z26construct_laplacian_matrixPP4nodeiiiiPP6x_bitsPdS5_S5_PiS6_Pfi --------------------------
	.section	.nv.constant0._Z26construct_laplacian_matrixPP4nodeiiiiPP6x_bitsPdS5_S5_PiS6_Pfi,"a",@progbits
	.sectionflags	@""
	.align	4
.nv.constant0._Z26construct_laplacian_matrixPP4nodeiiiiPP6x_bitsPdS5_S5_PiS6_Pfi:
	.zero		980


//--------------------- .nv.constant0._Z5set_bPP4nodePfi --------------------------
	.section	.nv.constant0._Z5set_bPP4nodePfi,"a",@progbits
	.sectionflags	@""
	.align	4
.nv.constant0._Z5set_bPP4nodePfi:
	.zero		916


//--------------------- .nv.constant0._Z11prepare_CSRPP4nodeiiPii --------------------------
	.section	.nv.constant0._Z11prepare_CSRPP4nodeiiPii,"a",@progbits
	.sectionflags	@""
	.align	4
.nv.constant0._Z11prepare_CSRPP4nodeiiPii:
	.zero		924


//--------------------- .nv.constant0._Z18compute_divergenceiPP4nodePP6x_bitsPPdS6_S6_i --------------------------
	.section	.nv.constant0._Z18compute_divergenceiPP4nodePP6x_bitsPPdS6_S6_i,"a",@progbits
	.sectionflags	@""
	.align	4
.nv.constant0._Z18compute_divergenceiPP4nodePP6x_bitsPPdS6_S6_i:
	.zero		948


//--------------------- .nv.constant0._Z23set_inner_product_tableP8functionS0_PdS1_S1_ii --------------------------
	.section	.nv.constant0._Z23set_inner_product_tableP8functionS0_PdS1_S1_ii,"a",@progbits
	.sectionflags	@""
	.align	4
.nv.constant0._Z23set_inner_product_tableP8functionS0_PdS1_S1_ii:
	.zero		944


//--------------------- .nv.constant0._Z13set_functionsP8functionS0_ii --------------------------
	.section	.nv.constant0._Z13set_functionsP8functionS0_ii,"a",@progbits
	.sectionflags	@""
	.align	4
.nv.constant0._Z13set_functionsP8functionS0_ii:
	.zero		920


//--------------------- .nv.constant0._Z12compute_maskPiP4codei --------------------------
	.section	.nv.constant0._Z12compute_maskPiP4codei,"a",@progbits
	.sectionflags	@""
	.align	4
.nv.constant0._Z12compute_maskPiP4codei:
	.zero		916


//--------------------- .nv.constant0._Z10set_offsetPP4nodePP6x_bitsi --------------------------
	.section	.nv.constant0._Z10set_offsetPP4nodePP6x_bitsi,"a",@progbits
	.sectionflags	@""
	.align	4
.nv.constant0._Z10set_offsetPP4nodePP6x_bitsi:
	.zero		916


//--------------------- .nv.constant0._Z3seePP4nodei --------------------------
	.section	.nv.constant0._Z3seePP4nodei,"a",@progbits
	.sectionflags	@""
	.align	4
.nv.constant0._Z3seePP4nodei:
	.zero		908


//--------------------- .nv.constant0._Z16vector_splattingPP4nodeP5pointP6normalP8functioni --------------------------
	.section	.nv.constant0._Z16vector_splattingPP4nodeP5pointP6normalP8functioni,"a",@progbits
	.sectionflags	@""
	.align	4
.nv.constant0._Z16vector_splattingPP4nodeP5pointP6normalP8functioni:
	.zero		932


//--------------------- .nv.constant0._Z20set_sampling_densityPP4nodeP5pointP8functionii --------------------------
	.section	.nv.constant0._Z20set_sampling_densityPP4nodeP5pointP8functionii,"a",@progbits
	.sectionflags	@""
	.align	4
.nv.constant0._Z20set_sampling_densityPP4nodeP5pointP8functionii:
	.zero		928


//--------------------- .nv.constant0._Z15set_descendantsPP4nodeiii --------------------------
	.section	.nv.constant0._Z15set_descendantsPP4nodeiii,"a",@progbits
	.sectionflags	@""
	.align	4
.nv.constant0._Z15set_descendantsPP4nodeiii:
	.zero		916


//--------------------- .nv.constant0._Z22set_idxs_and_neighborsPP4nodeii --------------------------
	.section	.nv.constant0._Z22set_idxs_and_neighborsPP4nodeii,"a",@progbits
	.sectionflags	@""
	.align	4
.nv.constant0._Z22set_idxs_and_neighborsPP4nodeii:
	.zero		912


//--------------------- .nv.constant0._Z14init_nodes_numPiP4nodei --------------------------
	.section	.nv.constant0._Z14init_nodes_numPiP4nodei,"a",@progbits
	.sectionflags	@""
	.align	4
.nv.constant0._Z14init_nodes_numPiP4nodei:
	.zero		916


//--------------------- .nv.constant0._Z19update_sample_nodesP4nodePS0_ii --------------------------
	.section	.nv.constant0._Z19update_sample_nodesP4nodePS0_ii,"a",@progbits
	.sectionflags	@""
	.align	4
.nv.constant0._Z19update_sample_nodesP4nodePS0_ii:
	.zero		920


//--------------------- .nv.constant0._Z17init_sample_nodesP4nodeP4codePS0_PiS4_ii --------------------------
	.section	.nv.constant0._Z17init_sample_nodesP4nodeP4codePS0_PiS4_ii,"a",@progbits
	.sectionflags	@""
	.align	4
.nv.constant0._Z17init_sample_nodesP4nodeP4codePS0_PiS4_ii:
	.zero		944


//--------------------- .nv.constant0._Z28update_nodes_without_samplesPP4nodeS0_Piii --------------------------
	.section	.nv.constant0._Z28update_nodes_without_samplesPP4nodeS0_Piii,"a",@progbits
	.sectionflags	@""
	.align	4
.nv.constant0._Z28update_nodes_without_samplesPP4nodeS0_Piii:
	.zero		928


//--------------------- .nv.constant0._Z25update_nodes_with_samplesPP4nodeS0_Pii --------------------------
	.section	.nv.constant0._Z25update_nodes_with_samplesPP4nodeS0_Pii,"a",@progbits
	.sectionflags	@""
	.align	4
.nv.constant0._Z25update_nodes_with_samplesPP4nodeS0_Pii:
	.zero		924


//--------------------- .nv.constant0._Z10init_nodesP4nodePS0_i --------------------------
	.section	.nv.constant0._Z10init_nodesP4nodePS0_i,"a",@progbits
	.sectionflags	@""
	.align	4
.nv.constant0._Z10init_nodesP4nodePS0_i:
	.zero		916


//--------------------- .nv.constant0._Z10init_codesP4codeiP5pointid --------------------------
	.section	.nv.constant0._Z10init_codesP4codeiP5pointid,"a",@progbits
	.sectionflags	@""
	.align	4
.nv.constant0._Z10init_codesP4codeiP5pointid:
	.zero		936


//--------------------- SYMBOLS --------------------------

	.type		.nv.reservedSmem.offset0,@object
	.size		.nv.reservedSmem.offset0,0x4
	.type		.nv.reservedSmem.cap,@object
	.size		.nv.reservedSmem.cap,0x4
	.type		__assertfail,@function
	.type		vprintf,@function
